//
// Generated by NVIDIA NVVM Compiler
//
// Compiler Build ID: CL-36424714
// Cuda compilation tools, release 13.0, V13.0.88
// Based on NVVM 20.0.0
//

.version 9.0
.target sm_100
.address_size 64

	// .globl	_Z15flash_atten_fwdPKfS0_S0_PfS1_S1_iiiiiifb
.extern .shared .align 16 .b8 smem[];

.visible .entry _Z15flash_atten_fwdPKfS0_S0_PfS1_S1_iiiiiifb(
	.param .u64 .ptr .align 1 _Z15flash_atten_fwdPKfS0_S0_PfS1_S1_iiiiiifb_param_0,
	.param .u64 .ptr .align 1 _Z15flash_atten_fwdPKfS0_S0_PfS1_S1_iiiiiifb_param_1,
	.param .u64 .ptr .align 1 _Z15flash_atten_fwdPKfS0_S0_PfS1_S1_iiiiiifb_param_2,
	.param .u64 .ptr .align 1 _Z15flash_atten_fwdPKfS0_S0_PfS1_S1_iiiiiifb_param_3,
	.param .u64 .ptr .align 1 _Z15flash_atten_fwdPKfS0_S0_PfS1_S1_iiiiiifb_param_4,
	.param .u64 .ptr .align 1 _Z15flash_atten_fwdPKfS0_S0_PfS1_S1_iiiiiifb_param_5,
	.param .u32 _Z15flash_atten_fwdPKfS0_S0_PfS1_S1_iiiiiifb_param_6,
	.param .u32 _Z15flash_atten_fwdPKfS0_S0_PfS1_S1_iiiiiifb_param_7,
	.param .u32 _Z15flash_atten_fwdPKfS0_S0_PfS1_S1_iiiiiifb_param_8,
	.param .u32 _Z15flash_atten_fwdPKfS0_S0_PfS1_S1_iiiiiifb_param_9,
	.param .u32 _Z15flash_atten_fwdPKfS0_S0_PfS1_S1_iiiiiifb_param_10,
	.param .u32 _Z15flash_atten_fwdPKfS0_S0_PfS1_S1_iiiiiifb_param_11,
	.param .f32 _Z15flash_atten_fwdPKfS0_S0_PfS1_S1_iiiiiifb_param_12,
	.param .u8 _Z15flash_atten_fwdPKfS0_S0_PfS1_S1_iiiiiifb_param_13
)
{
	.local .align 16 .b8 	__local_depot0[512];
	.reg .b64 	%SP;
	.reg .b64 	%SPL;
	.reg .pred 	%p<91>;
	.reg .b16 	%rs<29>;
	.reg .b32 	%r<319>;
	.reg .b32 	%f<500>;
	.reg .b64 	%rd<91>;

	mov.u64 	%SPL, __local_depot0;
	ld.param.u64 	%rd18, [_Z15flash_atten_fwdPKfS0_S0_PfS1_S1_iiiiiifb_param_0];
	ld.param.u64 	%rd14, [_Z15flash_atten_fwdPKfS0_S0_PfS1_S1_iiiiiifb_param_1];
	ld.param.u64 	%rd15, [_Z15flash_atten_fwdPKfS0_S0_PfS1_S1_iiiiiifb_param_2];
	ld.param.u64 	%rd19, [_Z15flash_atten_fwdPKfS0_S0_PfS1_S1_iiiiiifb_param_3];
	ld.param.u64 	%rd16, [_Z15flash_atten_fwdPKfS0_S0_PfS1_S1_iiiiiifb_param_4];
	ld.param.u64 	%rd17, [_Z15flash_atten_fwdPKfS0_S0_PfS1_S1_iiiiiifb_param_5];
	ld.param.u32 	%r104, [_Z15flash_atten_fwdPKfS0_S0_PfS1_S1_iiiiiifb_param_7];
	ld.param.u32 	%r105, [_Z15flash_atten_fwdPKfS0_S0_PfS1_S1_iiiiiifb_param_8];
	ld.param.u32 	%r106, [_Z15flash_atten_fwdPKfS0_S0_PfS1_S1_iiiiiifb_param_9];
	ld.param.u32 	%r107, [_Z15flash_atten_fwdPKfS0_S0_PfS1_S1_iiiiiifb_param_10];
	ld.param.u32 	%r108, [_Z15flash_atten_fwdPKfS0_S0_PfS1_S1_iiiiiifb_param_11];
	ld.param.f32 	%f58, [_Z15flash_atten_fwdPKfS0_S0_PfS1_S1_iiiiiifb_param_12];
	ld.param.s8 	%rs12, [_Z15flash_atten_fwdPKfS0_S0_PfS1_S1_iiiiiifb_param_13];
	cvta.to.global.u64 	%rd1, %rd18;
	cvta.to.global.u64 	%rd2, %rd19;
	add.u64 	%rd3, %SPL, 0;
	add.u64 	%rd4, %SPL, 256;
	mov.u32 	%r109, %ctaid.z;
	mov.u32 	%r1, %tid.x;
	mad.lo.s32 	%r2, %r108, %r109, %r1;
	setp.ge.s32 	%p1, %r2, %r105;
	@%p1 bra 	$L__BB0_51;
	mov.u32 	%r110, %ctaid.y;
	mov.u32 	%r111, %ctaid.x;
	add.s32 	%r3, %r106, 1;
	mad.lo.s32 	%r112, %r104, %r111, %r110;
	mul.lo.s32 	%r4, %r112, %r105;
	mul.lo.s32 	%r113, %r4, %r106;
	cvt.s64.s32 	%rd5, %r113;
	setp.lt.s32 	%p2, %r106, 1;
	@%p2 bra 	$L__BB0_14;
	mul.lo.s32 	%r5, %r2, %r106;
	and.b32  	%r6, %r106, 15;
	setp.lt.u32 	%p3, %r106, 16;
	mov.b32 	%r288, 0;
	@%p3 bra 	$L__BB0_5;
	and.b32  	%r288, %r106, 2147483632;
	mov.b32 	%r286, 0;
$L__BB0_4:
	.pragma "nounroll";
	add.s32 	%r116, %r286, %r5;
	cvt.s64.s32 	%rd22, %r116;
	add.s64 	%rd23, %rd22, %rd5;
	shl.b64 	%rd24, %rd23, 2;
	add.s64 	%rd25, %rd1, %rd24;
	ld.global.nc.f32 	%f59, [%rd25];
	mul.wide.u32 	%rd26, %r286, 4;
	add.s64 	%rd27, %rd3, %rd26;
	add.s64 	%rd28, %rd4, %rd26;
	ld.global.nc.f32 	%f60, [%rd25+4];
	ld.global.nc.f32 	%f61, [%rd25+8];
	ld.global.nc.f32 	%f62, [%rd25+12];
	st.local.v4.f32 	[%rd27], {%f59, %f60, %f61, %f62};
	mov.f32 	%f63, 0f00000000;
	st.local.v4.f32 	[%rd28], {%f63, %f63, %f63, %f63};
	ld.global.nc.f32 	%f64, [%rd25+16];
	ld.global.nc.f32 	%f65, [%rd25+20];
	ld.global.nc.f32 	%f66, [%rd25+24];
	ld.global.nc.f32 	%f67, [%rd25+28];
	st.local.v4.f32 	[%rd27+16], {%f64, %f65, %f66, %f67};
	st.local.v4.f32 	[%rd28+16], {%f63, %f63, %f63, %f63};
	ld.global.nc.f32 	%f68, [%rd25+32];
	ld.global.nc.f32 	%f69, [%rd25+36];
	ld.global.nc.f32 	%f70, [%rd25+40];
	ld.global.nc.f32 	%f71, [%rd25+44];
	st.local.v4.f32 	[%rd27+32], {%f68, %f69, %f70, %f71};
	st.local.v4.f32 	[%rd28+32], {%f63, %f63, %f63, %f63};
	ld.global.nc.f32 	%f72, [%rd25+48];
	ld.global.nc.f32 	%f73, [%rd25+52];
	ld.global.nc.f32 	%f74, [%rd25+56];
	ld.global.nc.f32 	%f75, [%rd25+60];
	st.local.v4.f32 	[%rd27+48], {%f72, %f73, %f74, %f75};
	st.local.v4.f32 	[%rd28+48], {%f63, %f63, %f63, %f63};
	add.s32 	%r286, %r286, 16;
	setp.ne.s32 	%p4, %r286, %r288;
	@%p4 bra 	$L__BB0_4;
$L__BB0_5:
	setp.eq.s32 	%p5, %r6, 0;
	@%p5 bra 	$L__BB0_14;
	and.b32  	%r11, %r106, 7;
	setp.lt.u32 	%p6, %r6, 8;
	@%p6 bra 	$L__BB0_8;
	add.s32 	%r117, %r288, %r5;
	cvt.s64.s32 	%rd29, %r117;
	add.s64 	%rd30, %rd29, %rd5;
	shl.b64 	%rd31, %rd30, 2;
	add.s64 	%rd32, %rd1, %rd31;
	ld.global.nc.f32 	%f76, [%rd32];
	mul.wide.u32 	%rd33, %r288, 4;
	add.s64 	%rd34, %rd3, %rd33;
	st.local.f32 	[%rd34], %f76;
	add.s64 	%rd35, %rd4, %rd33;
	mov.b32 	%r118, 0;
	st.local.u32 	[%rd35], %r118;
	ld.global.nc.f32 	%f77, [%rd32+4];
	st.local.f32 	[%rd34+4], %f77;
	st.local.u32 	[%rd35+4], %r118;
	ld.global.nc.f32 	%f78, [%rd32+8];
	st.local.f32 	[%rd34+8], %f78;
	st.local.u32 	[%rd35+8], %r118;
	ld.global.nc.f32 	%f79, [%rd32+12];
	st.local.f32 	[%rd34+12], %f79;
	st.local.u32 	[%rd35+12], %r118;
	ld.global.nc.f32 	%f80, [%rd32+16];
	st.local.f32 	[%rd34+16], %f80;
	st.local.u32 	[%rd35+16], %r118;
	ld.global.nc.f32 	%f81, [%rd32+20];
	st.local.f32 	[%rd34+20], %f81;
	st.local.u32 	[%rd35+20], %r118;
	ld.global.nc.f32 	%f82, [%rd32+24];
	st.local.f32 	[%rd34+24], %f82;
	st.local.u32 	[%rd35+24], %r118;
	ld.global.nc.f32 	%f83, [%rd32+28];
	st.local.f32 	[%rd34+28], %f83;
	st.local.u32 	[%rd35+28], %r118;
	add.s32 	%r288, %r288, 8;
$L__BB0_8:
	setp.eq.s32 	%p7, %r11, 0;
	@%p7 bra 	$L__BB0_14;
	and.b32  	%r14, %r106, 3;
	setp.lt.u32 	%p8, %r11, 4;
	@%p8 bra 	$L__BB0_11;
	add.s32 	%r119, %r288, %r5;
	cvt.s64.s32 	%rd36, %r119;
	add.s64 	%rd37, %rd36, %rd5;
	shl.b64 	%rd38, %rd37, 2;
	add.s64 	%rd39, %rd1, %rd38;
	ld.global.nc.f32 	%f84, [%rd39];
	mul.wide.u32 	%rd40, %r288, 4;
	add.s64 	%rd41, %rd3, %rd40;
	st.local.f32 	[%rd41], %f84;
	add.s64 	%rd42, %rd4, %rd40;
	mov.b32 	%r120, 0;
	st.local.u32 	[%rd42], %r120;
	ld.global.nc.f32 	%f85, [%rd39+4];
	st.local.f32 	[%rd41+4], %f85;
	st.local.u32 	[%rd42+4], %r120;
	ld.global.nc.f32 	%f86, [%rd39+8];
	st.local.f32 	[%rd41+8], %f86;
	st.local.u32 	[%rd42+8], %r120;
	ld.global.nc.f32 	%f87, [%rd39+12];
	st.local.f32 	[%rd41+12], %f87;
	st.local.u32 	[%rd42+12], %r120;
	add.s32 	%r288, %r288, 4;
$L__BB0_11:
	setp.eq.s32 	%p9, %r14, 0;
	@%p9 bra 	$L__BB0_14;
	mov.b32 	%r291, 0;
$L__BB0_13:
	.pragma "nounroll";
	add.s32 	%r122, %r288, %r5;
	cvt.s64.s32 	%rd43, %r122;
	add.s64 	%rd44, %rd43, %rd5;
	shl.b64 	%rd45, %rd44, 2;
	add.s64 	%rd46, %rd1, %rd45;
	ld.global.nc.f32 	%f88, [%rd46];
	mul.wide.u32 	%rd47, %r288, 4;
	add.s64 	%rd48, %rd3, %rd47;
	st.local.f32 	[%rd48], %f88;
	add.s64 	%rd49, %rd4, %rd47;
	mov.b32 	%r123, 0;
	st.local.u32 	[%rd49], %r123;
	add.s32 	%r288, %r288, 1;
	add.s32 	%r291, %r291, 1;
	setp.ne.s32 	%p10, %r291, %r14;
	@%p10 bra 	$L__BB0_13;
$L__BB0_14:
	add.s32 	%r124, %r105, %r107;
	add.s32 	%r125, %r124, -1;
	div.s32 	%r21, %r125, %r107;
	setp.lt.s32 	%p11, %r21, 1;
	mov.f32 	%f470, 0f00000000;
	mov.f32 	%f468, 0fFF800000;
	@%p11 bra 	$L__BB0_38;
	mul.lo.s32 	%r127, %r107, %r3;
	shl.b32 	%r128, %r127, 2;
	mov.u32 	%r129, smem;
	add.s32 	%r22, %r129, %r128;
	add.s32 	%r23, %r22, %r128;
	mov.u32 	%r24, %ntid.x;
	mul.lo.s32 	%r25, %r107, %r1;
	cvt.u16.u32 	%rs1, %r107;
	and.b32  	%r26, %r106, 15;
	and.b32  	%r27, %r106, 7;
	mul.f32 	%f1, %f58, 0f00000000;
	and.b32  	%r28, %r106, 2147483632;
	and.b32  	%r29, %r106, 3;
	cvta.to.global.u64 	%rd6, %rd14;
	cvta.to.global.u64 	%rd7, %rd15;
	mov.f32 	%f471, 0fFF800000;
	mov.f32 	%f470, 0f00000000;
	mov.b32 	%r292, 0;
	mov.b16 	%rs26, 0;
	mov.u16 	%rs27, %rs26;
	mov.u16 	%rs28, %rs26;
$L__BB0_16:
	mul.lo.s16 	%rs16, %rs27, %rs1;
	mul.lo.s32 	%r35, %r107, %r292;
	add.s32 	%r130, %r107, %r35;
	min.s32 	%r36, %r105, %r130;
	cvt.u16.u32 	%rs17, %r36;
	sub.s16 	%rs7, %rs17, %rs16;
	mul.lo.s16 	%rs18, %rs28, %rs1;
	sub.s16 	%rs19, %rs17, %rs18;
	cvt.u32.u16 	%r131, %rs19;
	and.b32  	%r37, %r131, 7;
	add.s32 	%r38, %r37, -1;
	sub.s32 	%r39, %r36, %r35;
	mul.lo.s32 	%r40, %r39, %r106;
	setp.ge.s32 	%p12, %r1, %r40;
	@%p12 bra 	$L__BB0_21;
	mov.u32 	%r293, %r1;
$L__BB0_18:
	div.s32 	%r42, %r293, %r106;
	setp.ge.s32 	%p13, %r42, %r39;
	@%p13 bra 	$L__BB0_20;
	rem.s32 	%r132, %r293, %r106;
	add.s32 	%r133, %r42, %r35;
	mad.lo.s32 	%r134, %r133, %r106, %r132;
	cvt.s64.s32 	%rd50, %r134;
	add.s64 	%rd51, %rd50, %rd5;
	shl.b64 	%rd52, %rd51, 2;
	add.s64 	%rd53, %rd6, %rd52;
	ld.global.nc.f32 	%f93, [%rd53];
	mad.lo.s32 	%r135, %r42, %r3, %r132;
	shl.b32 	%r136, %r135, 2;
	mov.u32 	%r137, smem;
	add.s32 	%r138, %r137, %r136;
	st.shared.f32 	[%r138], %f93;
	add.s64 	%rd54, %rd7, %rd52;
	ld.global.nc.f32 	%f94, [%rd54];
	add.s32 	%r139, %r22, %r136;
	st.shared.f32 	[%r139], %f94;
$L__BB0_20:
	add.s32 	%r293, %r293, %r24;
	setp.lt.s32 	%p14, %r293, %r40;
	@%p14 bra 	$L__BB0_18;
$L__BB0_21:
	bar.sync 	0;
	setp.lt.s32 	%p15, %r39, 1;
	mov.f32 	%f487, 0fFF800000;
	@%p15 bra 	$L__BB0_76;
	setp.lt.s32 	%p16, %r106, 1;
	@%p16 bra 	$L__BB0_52;
	mov.b32 	%r294, 0;
$L__BB0_24:
	setp.lt.u32 	%p44, %r106, 16;
	mul.lo.s32 	%r45, %r294, %r3;
	mov.f32 	%f479, 0f00000000;
	mov.b32 	%r297, 0;
	@%p44 bra 	$L__BB0_27;
	mov.f32 	%f479, 0f00000000;
	mov.b32 	%r295, 0;
$L__BB0_26:
	.pragma "nounroll";
	mul.wide.u32 	%rd55, %r295, 4;
	add.s64 	%rd56, %rd3, %rd55;
	ld.local.v4.f32 	{%f129, %f130, %f131, %f132}, [%rd56];
	add.s32 	%r176, %r295, %r45;
	shl.b32 	%r177, %r176, 2;
	mov.u32 	%r178, smem;
	add.s32 	%r179, %r178, %r177;
	ld.shared.f32 	%f133, [%r179];
	fma.rn.f32 	%f134, %f129, %f133, %f479;
	ld.shared.f32 	%f135, [%r179+4];
	fma.rn.f32 	%f136, %f130, %f135, %f134;
	ld.shared.f32 	%f137, [%r179+8];
	fma.rn.f32 	%f138, %f131, %f137, %f136;
	ld.shared.f32 	%f139, [%r179+12];
	fma.rn.f32 	%f140, %f132, %f139, %f138;
	ld.local.v4.f32 	{%f141, %f142, %f143, %f144}, [%rd56+16];
	ld.shared.f32 	%f145, [%r179+16];
	fma.rn.f32 	%f146, %f141, %f145, %f140;
	ld.shared.f32 	%f147, [%r179+20];
	fma.rn.f32 	%f148, %f142, %f147, %f146;
	ld.shared.f32 	%f149, [%r179+24];
	fma.rn.f32 	%f150, %f143, %f149, %f148;
	ld.shared.f32 	%f151, [%r179+28];
	fma.rn.f32 	%f152, %f144, %f151, %f150;
	ld.local.v4.f32 	{%f153, %f154, %f155, %f156}, [%rd56+32];
	ld.shared.f32 	%f157, [%r179+32];
	fma.rn.f32 	%f158, %f153, %f157, %f152;
	ld.shared.f32 	%f159, [%r179+36];
	fma.rn.f32 	%f160, %f154, %f159, %f158;
	ld.shared.f32 	%f161, [%r179+40];
	fma.rn.f32 	%f162, %f155, %f161, %f160;
	ld.shared.f32 	%f163, [%r179+44];
	fma.rn.f32 	%f164, %f156, %f163, %f162;
	ld.local.v4.f32 	{%f165, %f166, %f167, %f168}, [%rd56+48];
	ld.shared.f32 	%f169, [%r179+48];
	fma.rn.f32 	%f170, %f165, %f169, %f164;
	ld.shared.f32 	%f171, [%r179+52];
	fma.rn.f32 	%f172, %f166, %f171, %f170;
	ld.shared.f32 	%f173, [%r179+56];
	fma.rn.f32 	%f174, %f167, %f173, %f172;
	ld.shared.f32 	%f175, [%r179+60];
	fma.rn.f32 	%f479, %f168, %f175, %f174;
	add.s32 	%r295, %r295, 16;
	setp.ne.s32 	%p45, %r295, %r28;
	mov.u32 	%r297, %r28;
	@%p45 bra 	$L__BB0_26;
$L__BB0_27:
	setp.eq.s32 	%p46, %r26, 0;
	@%p46 bra 	$L__BB0_37;
	add.s32 	%r180, %r26, -1;
	setp.lt.u32 	%p47, %r180, 7;
	@%p47 bra 	$L__BB0_30;
	mul.wide.u32 	%rd57, %r297, 4;
	add.s64 	%rd58, %rd3, %rd57;
	ld.local.f32 	%f177, [%rd58];
	add.s32 	%r181, %r297, %r45;
	shl.b32 	%r182, %r181, 2;
	mov.u32 	%r183, smem;
	add.s32 	%r184, %r183, %r182;
	ld.shared.f32 	%f178, [%r184];
	fma.rn.f32 	%f179, %f177, %f178, %f479;
	ld.local.f32 	%f180, [%rd58+4];
	ld.shared.f32 	%f181, [%r184+4];
	fma.rn.f32 	%f182, %f180, %f181, %f179;
	ld.local.f32 	%f183, [%rd58+8];
	ld.shared.f32 	%f184, [%r184+8];
	fma.rn.f32 	%f185, %f183, %f184, %f182;
	ld.local.f32 	%f186, [%rd58+12];
	ld.shared.f32 	%f187, [%r184+12];
	fma.rn.f32 	%f188, %f186, %f187, %f185;
	ld.local.f32 	%f189, [%rd58+16];
	ld.shared.f32 	%f190, [%r184+16];
	fma.rn.f32 	%f191, %f189, %f190, %f188;
	ld.local.f32 	%f192, [%rd58+20];
	ld.shared.f32 	%f193, [%r184+20];
	fma.rn.f32 	%f194, %f192, %f193, %f191;
	ld.local.f32 	%f195, [%rd58+24];
	ld.shared.f32 	%f196, [%r184+24];
	fma.rn.f32 	%f197, %f195, %f196, %f194;
	ld.local.f32 	%f198, [%rd58+28];
	ld.shared.f32 	%f199, [%r184+28];
	fma.rn.f32 	%f479, %f198, %f199, %f197;
	add.s32 	%r297, %r297, 8;
$L__BB0_30:
	setp.eq.s32 	%p48, %r27, 0;
	@%p48 bra 	$L__BB0_37;
	add.s32 	%r185, %r27, -1;
	setp.lt.u32 	%p49, %r185, 3;
	@%p49 bra 	$L__BB0_33;
	mul.wide.u32 	%rd59, %r297, 4;
	add.s64 	%rd60, %rd3, %rd59;
	ld.local.f32 	%f201, [%rd60];
	add.s32 	%r186, %r297, %r45;
	shl.b32 	%r187, %r186, 2;
	mov.u32 	%r188, smem;
	add.s32 	%r189, %r188, %r187;
	ld.shared.f32 	%f202, [%r189];
	fma.rn.f32 	%f203, %f201, %f202, %f479;
	ld.local.f32 	%f204, [%rd60+4];
	ld.shared.f32 	%f205, [%r189+4];
	fma.rn.f32 	%f206, %f204, %f205, %f203;
	ld.local.f32 	%f207, [%rd60+8];
	ld.shared.f32 	%f208, [%r189+8];
	fma.rn.f32 	%f209, %f207, %f208, %f206;
	ld.local.f32 	%f210, [%rd60+12];
	ld.shared.f32 	%f211, [%r189+12];
	fma.rn.f32 	%f479, %f210, %f211, %f209;
	add.s32 	%r297, %r297, 4;
$L__BB0_33:
	setp.eq.s32 	%p50, %r29, 0;
	@%p50 bra 	$L__BB0_37;
	setp.eq.s32 	%p51, %r29, 1;
	mul.wide.u32 	%rd61, %r297, 4;
	add.s64 	%rd10, %rd3, %rd61;
	ld.local.f32 	%f212, [%rd10];
	add.s32 	%r190, %r297, %r45;
	shl.b32 	%r191, %r190, 2;
	mov.u32 	%r192, smem;
	add.s32 	%r53, %r192, %r191;
	ld.shared.f32 	%f213, [%r53];
	fma.rn.f32 	%f479, %f212, %f213, %f479;
	@%p51 bra 	$L__BB0_37;
	setp.eq.s32 	%p52, %r29, 2;
	ld.local.f32 	%f214, [%rd10+4];
	ld.shared.f32 	%f215, [%r53+4];
	fma.rn.f32 	%f479, %f214, %f215, %f479;
	@%p52 bra 	$L__BB0_37;
	ld.local.f32 	%f216, [%rd10+8];
	ld.shared.f32 	%f217, [%r53+8];
	fma.rn.f32 	%f479, %f216, %f217, %f479;
$L__BB0_37:
	setp.ne.s16 	%p53, %rs12, 0;
	mul.f32 	%f218, %f58, %f479;
	add.s32 	%r193, %r294, %r35;
	setp.gt.s32 	%p54, %r193, %r2;
	selp.f32 	%f219, 0fFF800000, %f218, %p54;
	selp.f32 	%f220, %f219, %f218, %p53;
	add.s32 	%r194, %r294, %r25;
	shl.b32 	%r195, %r194, 2;
	add.s32 	%r196, %r23, %r195;
	st.shared.f32 	[%r196], %f220;
	add.s32 	%r294, %r294, 1;
	setp.lt.s32 	%p55, %r294, %r39;
	@%p55 bra 	$L__BB0_24;
	bra.uni 	$L__BB0_63;
$L__BB0_38:
	setp.lt.s32 	%p82, %r106, 1;
	@%p82 bra 	$L__BB0_50;
	mul.lo.s32 	%r30, %r2, %r106;
	and.b32  	%r31, %r106, 7;
	setp.lt.u32 	%p83, %r106, 8;
	mov.b32 	%r316, 0;
	@%p83 bra 	$L__BB0_42;
	and.b32  	%r316, %r106, 2147483640;
	neg.s32 	%r315, %r316;
	add.s64 	%rd90, %rd4, 16;
	add.s64 	%rd9, %rd2, 16;
	mov.u32 	%r314, %r30;
$L__BB0_41:
	.pragma "nounroll";
	cvt.s64.s32 	%rd63, %r314;
	add.s64 	%rd64, %rd5, %rd63;
	shl.b64 	%rd65, %rd64, 2;
	add.s64 	%rd66, %rd9, %rd65;
	ld.local.v4.f32 	{%f438, %f439, %f440, %f441}, [%rd90+-16];
	div.rn.f32 	%f442, %f438, %f470;
	st.global.f32 	[%rd66+-16], %f442;
	div.rn.f32 	%f443, %f439, %f470;
	st.global.f32 	[%rd66+-12], %f443;
	div.rn.f32 	%f444, %f440, %f470;
	st.global.f32 	[%rd66+-8], %f444;
	div.rn.f32 	%f445, %f441, %f470;
	st.global.f32 	[%rd66+-4], %f445;
	ld.local.v4.f32 	{%f446, %f447, %f448, %f449}, [%rd90];
	div.rn.f32 	%f450, %f446, %f470;
	st.global.f32 	[%rd66], %f450;
	div.rn.f32 	%f451, %f447, %f470;
	st.global.f32 	[%rd66+4], %f451;
	div.rn.f32 	%f452, %f448, %f470;
	st.global.f32 	[%rd66+8], %f452;
	div.rn.f32 	%f453, %f449, %f470;
	st.global.f32 	[%rd66+12], %f453;
	add.s32 	%r315, %r315, 8;
	add.s64 	%rd90, %rd90, 32;
	add.s32 	%r314, %r314, 8;
	setp.ne.s32 	%p84, %r315, 0;
	@%p84 bra 	$L__BB0_41;
$L__BB0_42:
	setp.eq.s32 	%p85, %r31, 0;
	@%p85 bra 	$L__BB0_50;
	and.b32  	%r99, %r106, 3;
	setp.lt.u32 	%p86, %r31, 4;
	@%p86 bra 	$L__BB0_45;
	mul.wide.u32 	%rd67, %r316, 4;
	add.s64 	%rd68, %rd4, %rd67;
	ld.local.f32 	%f454, [%rd68];
	div.rn.f32 	%f455, %f454, %f470;
	add.s32 	%r281, %r316, %r30;
	cvt.s64.s32 	%rd69, %r281;
	add.s64 	%rd70, %rd69, %rd5;
	shl.b64 	%rd71, %rd70, 2;
	add.s64 	%rd72, %rd2, %rd71;
	st.global.f32 	[%rd72], %f455;
	ld.local.f32 	%f456, [%rd68+4];
	div.rn.f32 	%f457, %f456, %f470;
	st.global.f32 	[%rd72+4], %f457;
	ld.local.f32 	%f458, [%rd68+8];
	div.rn.f32 	%f459, %f458, %f470;
	st.global.f32 	[%rd72+8], %f459;
	ld.local.f32 	%f460, [%rd68+12];
	div.rn.f32 	%f461, %f460, %f470;
	st.global.f32 	[%rd72+12], %f461;
	add.s32 	%r316, %r316, 4;
$L__BB0_45:
	setp.eq.s32 	%p87, %r99, 0;
	@%p87 bra 	$L__BB0_50;
	setp.eq.s32 	%p88, %r99, 1;
	@%p88 bra 	$L__BB0_48;
	mul.wide.u32 	%rd73, %r316, 4;
	add.s64 	%rd74, %rd4, %rd73;
	ld.local.f32 	%f462, [%rd74];
	div.rn.f32 	%f463, %f462, %f470;
	add.s32 	%r282, %r316, %r30;
	cvt.s64.s32 	%rd75, %r282;
	add.s64 	%rd76, %rd75, %rd5;
	shl.b64 	%rd77, %rd76, 2;
	add.s64 	%rd78, %rd2, %rd77;
	st.global.f32 	[%rd78], %f463;
	ld.local.f32 	%f464, [%rd74+4];
	div.rn.f32 	%f465, %f464, %f470;
	st.global.f32 	[%rd78+4], %f465;
	add.s32 	%r316, %r316, 2;
$L__BB0_48:
	and.b32  	%r283, %r106, 1;
	setp.eq.b32 	%p89, %r283, 1;
	not.pred 	%p90, %p89;
	@%p90 bra 	$L__BB0_50;
	mul.wide.u32 	%rd79, %r316, 4;
	add.s64 	%rd80, %rd4, %rd79;
	ld.local.f32 	%f466, [%rd80];
	div.rn.f32 	%f467, %f466, %f470;
	add.s32 	%r284, %r316, %r30;
	cvt.s64.s32 	%rd81, %r284;
	add.s64 	%rd82, %rd81, %rd5;
	shl.b64 	%rd83, %rd82, 2;
	add.s64 	%rd84, %rd2, %rd83;
	st.global.f32 	[%rd84], %f467;
$L__BB0_50:
	add.s32 	%r285, %r2, %r4;
	cvta.to.global.u64 	%rd85, %rd16;
	mul.wide.s32 	%rd86, %r285, 4;
	add.s64 	%rd87, %rd85, %rd86;
	st.global.f32 	[%rd87], %f470;
	cvta.to.global.u64 	%rd88, %rd17;
	add.s64 	%rd89, %rd88, %rd86;
	st.global.f32 	[%rd89], %f468;
$L__BB0_51:
	ret;
$L__BB0_52:
	sub.s32 	%r141, %r35, %r36;
	setp.gt.u32 	%p17, %r141, -8;
	mov.b32 	%r299, 0;
	@%p17 bra 	$L__BB0_55;
	and.b32  	%r299, %r39, 2147483640;
	mov.b32 	%r302, 0;
$L__BB0_54:
	.pragma "nounroll";
	setp.ne.s16 	%p18, %rs12, 0;
	add.s32 	%r143, %r302, %r35;
	setp.gt.s32 	%p19, %r143, %r2;
	selp.f32 	%f96, 0fFF800000, %f1, %p19;
	selp.f32 	%f97, %f96, %f1, %p18;
	add.s32 	%r144, %r302, %r25;
	shl.b32 	%r145, %r144, 2;
	add.s32 	%r146, %r23, %r145;
	st.shared.f32 	[%r146], %f97;
	add.s32 	%r147, %r143, 1;
	setp.gt.s32 	%p20, %r147, %r2;
	selp.f32 	%f98, 0fFF800000, %f1, %p20;
	selp.f32 	%f99, %f98, %f1, %p18;
	st.shared.f32 	[%r146+4], %f99;
	add.s32 	%r148, %r143, 2;
	setp.gt.s32 	%p21, %r148, %r2;
	selp.f32 	%f100, 0fFF800000, %f1, %p21;
	selp.f32 	%f101, %f100, %f1, %p18;
	st.shared.f32 	[%r146+8], %f101;
	add.s32 	%r149, %r143, 3;
	setp.gt.s32 	%p22, %r149, %r2;
	selp.f32 	%f102, 0fFF800000, %f1, %p22;
	selp.f32 	%f103, %f102, %f1, %p18;
	st.shared.f32 	[%r146+12], %f103;
	add.s32 	%r150, %r143, 4;
	setp.gt.s32 	%p23, %r150, %r2;
	selp.f32 	%f104, 0fFF800000, %f1, %p23;
	selp.f32 	%f105, %f104, %f1, %p18;
	st.shared.f32 	[%r146+16], %f105;
	add.s32 	%r151, %r143, 5;
	setp.gt.s32 	%p24, %r151, %r2;
	selp.f32 	%f106, 0fFF800000, %f1, %p24;
	selp.f32 	%f107, %f106, %f1, %p18;
	st.shared.f32 	[%r146+20], %f107;
	add.s32 	%r152, %r143, 6;
	setp.gt.s32 	%p25, %r152, %r2;
	selp.f32 	%f108, 0fFF800000, %f1, %p25;
	selp.f32 	%f109, %f108, %f1, %p18;
	st.shared.f32 	[%r146+24], %f109;
	add.s32 	%r153, %r143, 7;
	setp.gt.s32 	%p26, %r153, %r2;
	selp.f32 	%f110, 0fFF800000, %f1, %p26;
	selp.f32 	%f111, %f110, %f1, %p18;
	st.shared.f32 	[%r146+28], %f111;
	add.s32 	%r302, %r302, 8;
	setp.eq.s32 	%p27, %r302, %r299;
	@%p27 bra 	$L__BB0_55;
	bra.uni 	$L__BB0_54;
$L__BB0_55:
	and.b32  	%r154, %r39, 7;
	setp.eq.s32 	%p28, %r154, 0;
	@%p28 bra 	$L__BB0_63;
	setp.lt.u32 	%p29, %r38, 3;
	@%p29 bra 	$L__BB0_58;
	setp.ne.s16 	%p30, %rs12, 0;
	add.s32 	%r156, %r299, %r35;
	setp.gt.s32 	%p31, %r156, %r2;
	selp.f32 	%f112, 0fFF800000, %f1, %p31;
	selp.f32 	%f113, %f112, %f1, %p30;
	add.s32 	%r157, %r299, %r25;
	shl.b32 	%r158, %r157, 2;
	add.s32 	%r159, %r23, %r158;
	st.shared.f32 	[%r159], %f113;
	add.s32 	%r160, %r156, 1;
	setp.gt.s32 	%p32, %r160, %r2;
	selp.f32 	%f114, 0fFF800000, %f1, %p32;
	selp.f32 	%f115, %f114, %f1, %p30;
	st.shared.f32 	[%r159+4], %f115;
	add.s32 	%r161, %r156, 2;
	setp.gt.s32 	%p33, %r161, %r2;
	selp.f32 	%f116, 0fFF800000, %f1, %p33;
	selp.f32 	%f117, %f116, %f1, %p30;
	st.shared.f32 	[%r159+8], %f117;
	add.s32 	%r162, %r156, 3;
	setp.gt.s32 	%p34, %r162, %r2;
	selp.f32 	%f118, 0fFF800000, %f1, %p34;
	selp.f32 	%f119, %f118, %f1, %p30;
	st.shared.f32 	[%r159+12], %f119;
	add.s32 	%r299, %r299, 4;
$L__BB0_58:
	and.b32  	%r163, %r37, 3;
	setp.eq.s32 	%p35, %r163, 0;
	@%p35 bra 	$L__BB0_63;
	and.b16  	%rs20, %rs7, 3;
	setp.eq.s16 	%p36, %rs20, 1;
	@%p36 bra 	$L__BB0_61;
	setp.ne.s16 	%p37, %rs12, 0;
	add.s32 	%r164, %r299, %r35;
	setp.gt.s32 	%p38, %r164, %r2;
	selp.f32 	%f120, 0fFF800000, %f1, %p38;
	selp.f32 	%f121, %f120, %f1, %p37;
	add.s32 	%r165, %r299, %r25;
	shl.b32 	%r166, %r165, 2;
	add.s32 	%r167, %r23, %r166;
	st.shared.f32 	[%r167], %f121;
	add.s32 	%r168, %r164, 1;
	setp.gt.s32 	%p39, %r168, %r2;
	selp.f32 	%f122, 0fFF800000, %f1, %p39;
	selp.f32 	%f123, %f122, %f1, %p37;
	st.shared.f32 	[%r167+4], %f123;
	add.s32 	%r299, %r299, 2;
$L__BB0_61:
	and.b16  	%rs21, %rs7, 1;
	setp.eq.b16 	%p40, %rs21, 1;
	not.pred 	%p41, %p40;
	@%p41 bra 	$L__BB0_63;
	setp.ne.s16 	%p42, %rs12, 0;
	add.s32 	%r169, %r299, %r35;
	setp.gt.s32 	%p43, %r169, %r2;
	selp.f32 	%f124, 0fFF800000, %f1, %p43;
	selp.f32 	%f125, %f124, %f1, %p42;
	add.s32 	%r170, %r299, %r25;
	shl.b32 	%r171, %r170, 2;
	add.s32 	%r172, %r23, %r171;
	st.shared.f32 	[%r172], %f125;
$L__BB0_63:
	sub.s32 	%r198, %r35, %r36;
	setp.gt.u32 	%p56, %r198, -16;
	mov.f32 	%f487, 0fFF800000;
	mov.b32 	%r304, 0;
	@%p56 bra 	$L__BB0_66;
	and.b32  	%r304, %r39, 2147483632;
	mov.f32 	%f487, 0fFF800000;
	mov.b32 	%r303, 0;
$L__BB0_65:
	.pragma "nounroll";
	add.s32 	%r200, %r303, %r25;
	shl.b32 	%r201, %r200, 2;
	add.s32 	%r202, %r23, %r201;
	ld.shared.f32 	%f224, [%r202];
	max.f32 	%f225, %f487, %f224;
	ld.shared.f32 	%f226, [%r202+4];
	max.f32 	%f227, %f225, %f226;
	ld.shared.f32 	%f228, [%r202+8];
	max.f32 	%f229, %f227, %f228;
	ld.shared.f32 	%f230, [%r202+12];
	max.f32 	%f231, %f229, %f230;
	ld.shared.f32 	%f232, [%r202+16];
	max.f32 	%f233, %f231, %f232;
	ld.shared.f32 	%f234, [%r202+20];
	max.f32 	%f235, %f233, %f234;
	ld.shared.f32 	%f236, [%r202+24];
	max.f32 	%f237, %f235, %f236;
	ld.shared.f32 	%f238, [%r202+28];
	max.f32 	%f239, %f237, %f238;
	ld.shared.f32 	%f240, [%r202+32];
	max.f32 	%f241, %f239, %f240;
	ld.shared.f32 	%f242, [%r202+36];
	max.f32 	%f243, %f241, %f242;
	ld.shared.f32 	%f244, [%r202+40];
	max.f32 	%f245, %f243, %f244;
	ld.shared.f32 	%f246, [%r202+44];
	max.f32 	%f247, %f245, %f246;
	ld.shared.f32 	%f248, [%r202+48];
	max.f32 	%f249, %f247, %f248;
	ld.shared.f32 	%f250, [%r202+52];
	max.f32 	%f251, %f249, %f250;
	ld.shared.f32 	%f252, [%r202+56];
	max.f32 	%f253, %f251, %f252;
	ld.shared.f32 	%f254, [%r202+60];
	max.f32 	%f487, %f253, %f254;
	add.s32 	%r303, %r303, 16;
	setp.ne.s32 	%p57, %r303, %r304;
	@%p57 bra 	$L__BB0_65;
$L__BB0_66:
	and.b32  	%r203, %r39, 15;
	setp.eq.s32 	%p58, %r203, 0;
	@%p58 bra 	$L__BB0_76;
	cvt.u16.u32 	%rs22, %r36;
	mul.lo.s16 	%rs23, %rs26, %rs1;
	sub.s16 	%rs24, %rs22, %rs23;
	cvt.u32.u16 	%r204, %rs24;
	and.b32  	%r67, %r204, 15;
	add.s32 	%r205, %r67, -1;
	setp.lt.u32 	%p59, %r205, 7;
	@%p59 bra 	$L__BB0_69;
	add.s32 	%r206, %r304, %r25;
	shl.b32 	%r207, %r206, 2;
	add.s32 	%r208, %r23, %r207;
	ld.shared.f32 	%f256, [%r208];
	max.f32 	%f257, %f487, %f256;
	ld.shared.f32 	%f258, [%r208+4];
	max.f32 	%f259, %f257, %f258;
	ld.shared.f32 	%f260, [%r208+8];
	max.f32 	%f261, %f259, %f260;
	ld.shared.f32 	%f262, [%r208+12];
	max.f32 	%f263, %f261, %f262;
	ld.shared.f32 	%f264, [%r208+16];
	max.f32 	%f265, %f263, %f264;
	ld.shared.f32 	%f266, [%r208+20];
	max.f32 	%f267, %f265, %f266;
	ld.shared.f32 	%f268, [%r208+24];
	max.f32 	%f269, %f267, %f268;
	ld.shared.f32 	%f270, [%r208+28];
	max.f32 	%f487, %f269, %f270;
	add.s32 	%r304, %r304, 8;
$L__BB0_69:
	and.b32  	%r209, %r67, 7;
	setp.eq.s32 	%p60, %r209, 0;
	@%p60 bra 	$L__BB0_76;
	and.b32  	%r70, %r37, 3;
	setp.lt.u32 	%p61, %r38, 3;
	@%p61 bra 	$L__BB0_72;
	add.s32 	%r210, %r304, %r25;
	shl.b32 	%r211, %r210, 2;
	add.s32 	%r212, %r23, %r211;
	ld.shared.f32 	%f272, [%r212];
	max.f32 	%f273, %f487, %f272;
	ld.shared.f32 	%f274, [%r212+4];
	max.f32 	%f275, %f273, %f274;
	ld.shared.f32 	%f276, [%r212+8];
	max.f32 	%f277, %f275, %f276;
	ld.shared.f32 	%f278, [%r212+12];
	max.f32 	%f487, %f277, %f278;
	add.s32 	%r304, %r304, 4;
$L__BB0_72:
	setp.eq.s32 	%p62, %r70, 0;
	@%p62 bra 	$L__BB0_76;
	add.s32 	%r213, %r304, %r25;
	shl.b32 	%r214, %r213, 2;
	add.s32 	%r73, %r23, %r214;
	ld.shared.f32 	%f279, [%r73];
	max.f32 	%f487, %f487, %f279;
	setp.eq.s32 	%p63, %r70, 1;
	@%p63 bra 	$L__BB0_76;
	ld.shared.f32 	%f280, [%r73+4];
	max.f32 	%f487, %f487, %f280;
	setp.eq.s32 	%p64, %r70, 2;
	@%p64 bra 	$L__BB0_76;
	ld.shared.f32 	%f281, [%r73+8];
	max.f32 	%f487, %f487, %f281;
$L__BB0_76:
	max.f32 	%f468, %f471, %f487;
	sub.f32 	%f283, %f471, %f468;
	fma.rn.f32 	%f284, %f283, 0f3BBB989D, 0f3F000000;
	cvt.sat.f32.f32 	%f285, %f284;
	mov.f32 	%f286, 0f4B400001;
	mov.f32 	%f287, 0f437C0000;
	fma.rm.f32 	%f288, %f285, %f287, %f286;
	add.f32 	%f289, %f288, 0fCB40007F;
	neg.f32 	%f290, %f289;
	fma.rn.f32 	%f291, %f283, 0f3FB8AA3B, %f290;
	fma.rn.f32 	%f292, %f283, 0f32A57060, %f291;
	mov.b32 	%r215, %f288;
	shl.b32 	%r216, %r215, 23;
	mov.b32 	%f293, %r216;
	ex2.approx.ftz.f32 	%f294, %f292;
	mul.f32 	%f35, %f294, %f293;
	mov.f32 	%f491, 0f00000000;
	@%p15 bra 	$L__BB0_84;
	and.b32  	%r74, %r39, 3;
	sub.s32 	%r218, %r35, %r36;
	setp.gt.u32 	%p66, %r218, -4;
	mov.f32 	%f491, 0f00000000;
	mov.b32 	%r308, 0;
	@%p66 bra 	$L__BB0_80;
	and.b32  	%r308, %r39, 2147483644;
	mov.f32 	%f491, 0f00000000;
	mov.b32 	%r307, 0;
$L__BB0_79:
	add.s32 	%r220, %r307, %r25;
	shl.b32 	%r221, %r220, 2;
	add.s32 	%r222, %r23, %r221;
	ld.shared.f32 	%f298, [%r222];
	sub.f32 	%f299, %f298, %f468;
	fma.rn.f32 	%f300, %f299, 0f3BBB989D, 0f3F000000;
	cvt.sat.f32.f32 	%f301, %f300;
	mov.f32 	%f302, 0f4B400001;
	mov.f32 	%f303, 0f437C0000;
	fma.rm.f32 	%f304, %f301, %f303, %f302;
	add.f32 	%f305, %f304, 0fCB40007F;
	neg.f32 	%f306, %f305;
	fma.rn.f32 	%f307, %f299, 0f3FB8AA3B, %f306;
	fma.rn.f32 	%f308, %f299, 0f32A57060, %f307;
	mov.b32 	%r223, %f304;
	shl.b32 	%r224, %r223, 23;
	mov.b32 	%f309, %r224;
	ex2.approx.ftz.f32 	%f310, %f308;
	mul.f32 	%f311, %f310, %f309;
	st.shared.f32 	[%r222], %f311;
	add.f32 	%f312, %f491, %f311;
	ld.shared.f32 	%f313, [%r222+4];
	sub.f32 	%f314, %f313, %f468;
	fma.rn.f32 	%f315, %f314, 0f3BBB989D, 0f3F000000;
	cvt.sat.f32.f32 	%f316, %f315;
	fma.rm.f32 	%f317, %f316, %f303, %f302;
	add.f32 	%f318, %f317, 0fCB40007F;
	neg.f32 	%f319, %f318;
	fma.rn.f32 	%f320, %f314, 0f3FB8AA3B, %f319;
	fma.rn.f32 	%f321, %f314, 0f32A57060, %f320;
	mov.b32 	%r225, %f317;
	shl.b32 	%r226, %r225, 23;
	mov.b32 	%f322, %r226;
	ex2.approx.ftz.f32 	%f323, %f321;
	mul.f32 	%f324, %f323, %f322;
	st.shared.f32 	[%r222+4], %f324;
	add.f32 	%f325, %f312, %f324;
	ld.shared.f32 	%f326, [%r222+8];
	sub.f32 	%f327, %f326, %f468;
	fma.rn.f32 	%f328, %f327, 0f3BBB989D, 0f3F000000;
	cvt.sat.f32.f32 	%f329, %f328;
	fma.rm.f32 	%f330, %f329, %f303, %f302;
	add.f32 	%f331, %f330, 0fCB40007F;
	neg.f32 	%f332, %f331;
	fma.rn.f32 	%f333, %f327, 0f3FB8AA3B, %f332;
	fma.rn.f32 	%f334, %f327, 0f32A57060, %f333;
	mov.b32 	%r227, %f330;
	shl.b32 	%r228, %r227, 23;
	mov.b32 	%f335, %r228;
	ex2.approx.ftz.f32 	%f336, %f334;
	mul.f32 	%f337, %f336, %f335;
	st.shared.f32 	[%r222+8], %f337;
	add.f32 	%f338, %f325, %f337;
	ld.shared.f32 	%f339, [%r222+12];
	sub.f32 	%f340, %f339, %f468;
	fma.rn.f32 	%f341, %f340, 0f3BBB989D, 0f3F000000;
	cvt.sat.f32.f32 	%f342, %f341;
	fma.rm.f32 	%f343, %f342, %f303, %f302;
	add.f32 	%f344, %f343, 0fCB40007F;
	neg.f32 	%f345, %f344;
	fma.rn.f32 	%f346, %f340, 0f3FB8AA3B, %f345;
	fma.rn.f32 	%f347, %f340, 0f32A57060, %f346;
	mov.b32 	%r229, %f343;
	shl.b32 	%r230, %r229, 23;
	mov.b32 	%f348, %r230;
	ex2.approx.ftz.f32 	%f349, %f347;
	mul.f32 	%f350, %f349, %f348;
	st.shared.f32 	[%r222+12], %f350;
	add.f32 	%f491, %f338, %f350;
	add.s32 	%r307, %r307, 4;
	setp.ne.s32 	%p67, %r307, %r308;
	@%p67 bra 	$L__BB0_79;
$L__BB0_80:
	setp.eq.s32 	%p68, %r74, 0;
	@%p68 bra 	$L__BB0_84;
	add.s32 	%r231, %r308, %r25;
	shl.b32 	%r232, %r231, 2;
	add.s32 	%r79, %r23, %r232;
	ld.shared.f32 	%f351, [%r79];
	sub.f32 	%f352, %f351, %f468;
	fma.rn.f32 	%f353, %f352, 0f3BBB989D, 0f3F000000;
	cvt.sat.f32.f32 	%f354, %f353;
	mov.f32 	%f355, 0f4B400001;
	mov.f32 	%f356, 0f437C0000;
	fma.rm.f32 	%f357, %f354, %f356, %f355;
	add.f32 	%f358, %f357, 0fCB40007F;
	neg.f32 	%f359, %f358;
	fma.rn.f32 	%f360, %f352, 0f3FB8AA3B, %f359;
	fma.rn.f32 	%f361, %f352, 0f32A57060, %f360;
	mov.b32 	%r233, %f357;
	shl.b32 	%r234, %r233, 23;
	mov.b32 	%f362, %r234;
	ex2.approx.ftz.f32 	%f363, %f361;
	mul.f32 	%f364, %f363, %f362;
	st.shared.f32 	[%r79], %f364;
	add.f32 	%f491, %f491, %f364;
	setp.eq.s32 	%p69, %r74, 1;
	@%p69 bra 	$L__BB0_84;
	ld.shared.f32 	%f365, [%r79+4];
	sub.f32 	%f366, %f365, %f468;
	fma.rn.f32 	%f367, %f366, 0f3BBB989D, 0f3F000000;
	cvt.sat.f32.f32 	%f368, %f367;
	mov.f32 	%f369, 0f4B400001;
	mov.f32 	%f370, 0f437C0000;
	fma.rm.f32 	%f371, %f368, %f370, %f369;
	add.f32 	%f372, %f371, 0fCB40007F;
	neg.f32 	%f373, %f372;
	fma.rn.f32 	%f374, %f366, 0f3FB8AA3B, %f373;
	fma.rn.f32 	%f375, %f366, 0f32A57060, %f374;
	mov.b32 	%r235, %f371;
	shl.b32 	%r236, %r235, 23;
	mov.b32 	%f376, %r236;
	ex2.approx.ftz.f32 	%f377, %f375;
	mul.f32 	%f378, %f377, %f376;
	st.shared.f32 	[%r79+4], %f378;
	add.f32 	%f491, %f491, %f378;
	setp.eq.s32 	%p70, %r74, 2;
	@%p70 bra 	$L__BB0_84;
	ld.shared.f32 	%f379, [%r79+8];
	sub.f32 	%f380, %f379, %f468;
	fma.rn.f32 	%f381, %f380, 0f3BBB989D, 0f3F000000;
	cvt.sat.f32.f32 	%f382, %f381;
	mov.f32 	%f383, 0f4B400001;
	mov.f32 	%f384, 0f437C0000;
	fma.rm.f32 	%f385, %f382, %f384, %f383;
	add.f32 	%f386, %f385, 0fCB40007F;
	neg.f32 	%f387, %f386;
	fma.rn.f32 	%f388, %f380, 0f3FB8AA3B, %f387;
	fma.rn.f32 	%f389, %f380, 0f32A57060, %f388;
	mov.b32 	%r237, %f385;
	shl.b32 	%r238, %r237, 23;
	mov.b32 	%f390, %r238;
	ex2.approx.ftz.f32 	%f391, %f389;
	mul.f32 	%f392, %f391, %f390;
	st.shared.f32 	[%r79+8], %f392;
	add.f32 	%f491, %f491, %f392;
$L__BB0_84:
	setp.lt.s32 	%p71, %r106, 1;
	fma.rn.f32 	%f470, %f470, %f35, %f491;
	@%p71 bra 	$L__BB0_100;
	and.b32  	%r80, %r39, 7;
	sub.s32 	%r81, %r35, %r36;
	and.b32  	%r82, %r39, -8;
	and.b32  	%r83, %r37, 3;
	and.b16  	%rs8, %rs7, 1;
	mov.b32 	%r309, 0;
$L__BB0_86:
	mul.wide.u32 	%rd62, %r309, 4;
	add.s64 	%rd11, %rd4, %rd62;
	ld.local.f32 	%f393, [%rd11];
	mul.f32 	%f499, %f35, %f393;
	st.local.f32 	[%rd11], %f499;
	@%p15 bra 	$L__BB0_99;
	setp.gt.u32 	%p73, %r81, -8;
	mov.b32 	%r312, 0;
	@%p73 bra 	$L__BB0_90;
	mov.b32 	%r310, 0;
$L__BB0_89:
	.pragma "nounroll";
	add.s32 	%r242, %r310, %r25;
	shl.b32 	%r243, %r242, 2;
	add.s32 	%r244, %r23, %r243;
	ld.shared.f32 	%f395, [%r244];
	mad.lo.s32 	%r245, %r310, %r3, %r309;
	shl.b32 	%r246, %r245, 2;
	add.s32 	%r247, %r22, %r246;
	ld.shared.f32 	%f396, [%r247];
	fma.rn.f32 	%f397, %f395, %f396, %f499;
	ld.shared.f32 	%f398, [%r244+4];
	shl.b32 	%r248, %r3, 2;
	add.s32 	%r249, %r247, %r248;
	ld.shared.f32 	%f399, [%r249];
	fma.rn.f32 	%f400, %f398, %f399, %f397;
	ld.shared.f32 	%f401, [%r244+8];
	add.s32 	%r250, %r249, %r248;
	ld.shared.f32 	%f402, [%r250];
	fma.rn.f32 	%f403, %f401, %f402, %f400;
	ld.shared.f32 	%f404, [%r244+12];
	add.s32 	%r251, %r250, %r248;
	ld.shared.f32 	%f405, [%r251];
	fma.rn.f32 	%f406, %f404, %f405, %f403;
	ld.shared.f32 	%f407, [%r244+16];
	add.s32 	%r252, %r251, %r248;
	ld.shared.f32 	%f408, [%r252];
	fma.rn.f32 	%f409, %f407, %f408, %f406;
	ld.shared.f32 	%f410, [%r244+20];
	add.s32 	%r253, %r252, %r248;
	ld.shared.f32 	%f411, [%r253];
	fma.rn.f32 	%f412, %f410, %f411, %f409;
	ld.shared.f32 	%f413, [%r244+24];
	add.s32 	%r254, %r253, %r248;
	ld.shared.f32 	%f414, [%r254];
	fma.rn.f32 	%f415, %f413, %f414, %f412;
	ld.shared.f32 	%f416, [%r244+28];
	add.s32 	%r255, %r254, %r248;
	ld.shared.f32 	%f417, [%r255];
	fma.rn.f32 	%f499, %f416, %f417, %f415;
	add.s32 	%r310, %r310, 8;
	setp.ne.s32 	%p74, %r310, %r82;
	mov.u32 	%r312, %r82;
	@%p74 bra 	$L__BB0_89;
$L__BB0_90:
	setp.eq.s32 	%p75, %r80, 0;
	@%p75 bra 	$L__BB0_98;
	setp.lt.u32 	%p76, %r38, 3;
	@%p76 bra 	$L__BB0_93;
	add.s32 	%r256, %r312, %r25;
	shl.b32 	%r257, %r256, 2;
	add.s32 	%r258, %r23, %r257;
	ld.shared.f32 	%f419, [%r258];
	mad.lo.s32 	%r259, %r312, %r3, %r309;
	shl.b32 	%r260, %r259, 2;
	add.s32 	%r261, %r22, %r260;
	ld.shared.f32 	%f420, [%r261];
	fma.rn.f32 	%f421, %f419, %f420, %f499;
	ld.shared.f32 	%f422, [%r258+4];
	shl.b32 	%r262, %r3, 2;
	add.s32 	%r263, %r261, %r262;
	ld.shared.f32 	%f423, [%r263];
	fma.rn.f32 	%f424, %f422, %f423, %f421;
	ld.shared.f32 	%f425, [%r258+8];
	add.s32 	%r264, %r263, %r262;
	ld.shared.f32 	%f426, [%r264];
	fma.rn.f32 	%f427, %f425, %f426, %f424;
	ld.shared.f32 	%f428, [%r258+12];
	add.s32 	%r265, %r264, %r262;
	ld.shared.f32 	%f429, [%r265];
	fma.rn.f32 	%f499, %f428, %f429, %f427;
	add.s32 	%r312, %r312, 4;
$L__BB0_93:
	setp.eq.s32 	%p77, %r83, 0;
	@%p77 bra 	$L__BB0_98;
	and.b16  	%rs25, %rs7, 3;
	setp.eq.s16 	%p78, %rs25, 1;
	@%p78 bra 	$L__BB0_96;
	add.s32 	%r266, %r312, %r25;
	shl.b32 	%r267, %r266, 2;
	add.s32 	%r268, %r23, %r267;
	ld.shared.f32 	%f431, [%r268];
	mad.lo.s32 	%r269, %r312, %r3, %r309;
	shl.b32 	%r270, %r269, 2;
	add.s32 	%r271, %r22, %r270;
	ld.shared.f32 	%f432, [%r271];
	fma.rn.f32 	%f433, %f431, %f432, %f499;
	ld.shared.f32 	%f434, [%r268+4];
	shl.b32 	%r272, %r3, 2;
	add.s32 	%r273, %r271, %r272;
	ld.shared.f32 	%f435, [%r273];
	fma.rn.f32 	%f499, %f434, %f435, %f433;
	add.s32 	%r312, %r312, 2;
$L__BB0_96:
	setp.eq.s16 	%p79, %rs8, 0;
	@%p79 bra 	$L__BB0_98;
	add.s32 	%r274, %r312, %r25;
	shl.b32 	%r275, %r274, 2;
	add.s32 	%r276, %r23, %r275;
	ld.shared.f32 	%f436, [%r276];
	mad.lo.s32 	%r277, %r312, %r3, %r309;
	shl.b32 	%r278, %r277, 2;
	add.s32 	%r279, %r22, %r278;
	ld.shared.f32 	%f437, [%r279];
	fma.rn.f32 	%f499, %f436, %f437, %f499;
$L__BB0_98:
	st.local.f32 	[%rd11], %f499;
$L__BB0_99:
	add.s32 	%r309, %r309, 1;
	setp.ne.s32 	%p80, %r309, %r106;
	@%p80 bra 	$L__BB0_86;
$L__BB0_100:
	bar.sync 	0;
	add.s32 	%r292, %r292, 1;
	setp.eq.s32 	%p81, %r292, %r21;
	add.s16 	%rs28, %rs28, 1;
	add.s16 	%rs27, %rs27, 1;
	add.s16 	%rs26, %rs26, 1;
	mov.f32 	%f471, %f468;
	@%p81 bra 	$L__BB0_38;
	bra.uni 	$L__BB0_16;

}
	// .globl	_Z31flash_attention_backward_kernelPKfS0_S0_S0_S0_S0_S0_PfS1_S1_iiiiiifb
.visible .entry _Z31flash_attention_backward_kernelPKfS0_S0_S0_S0_S0_S0_PfS1_S1_iiiiiifb(
	.param .u64 .ptr .align 1 _Z31flash_attention_backward_kernelPKfS0_S0_S0_S0_S0_S0_PfS1_S1_iiiiiifb_param_0,
	.param .u64 .ptr .align 1 _Z31flash_attention_backward_kernelPKfS0_S0_S0_S0_S0_S0_PfS1_S1_iiiiiifb_param_1,
	.param .u64 .ptr .align 1 _Z31flash_attention_backward_kernelPKfS0_S0_S0_S0_S0_S0_PfS1_S1_iiiiiifb_param_2,
	.param .u64 .ptr .align 1 _Z31flash_attention_backward_kernelPKfS0_S0_S0_S0_S0_S0_PfS1_S1_iiiiiifb_param_3,
	.param .u64 .ptr .align 1 _Z31flash_attention_backward_kernelPKfS0_S0_S0_S0_S0_S0_PfS1_S1_iiiiiifb_param_4,
	.param .u64 .ptr .align 1 _Z31flash_attention_backward_kernelPKfS0_S0_S0_S0_S0_S0_PfS1_S1_iiiiiifb_param_5,
	.param .u64 .ptr .align 1 _Z31flash_attention_backward_kernelPKfS0_S0_S0_S0_S0_S0_PfS1_S1_iiiiiifb_param_6,
	.param .u64 .ptr .align 1 _Z31flash_attention_backward_kernelPKfS0_S0_S0_S0_S0_S0_PfS1_S1_iiiiiifb_param_7,
	.param .u64 .ptr .align 1 _Z31flash_attention_backward_kernelPKfS0_S0_S0_S0_S0_S0_PfS1_S1_iiiiiifb_param_8,
	.param .u64 .ptr .align 1 _Z31flash_attention_backward_kernelPKfS0_S0_S0_S0_S0_S0_PfS1_S1_iiiiiifb_param_9,
	.param .u32 _Z31flash_attention_backward_kernelPKfS0_S0_S0_S0_S0_S0_PfS1_S1_iiiiiifb_param_10,
	.param .u32 _Z31flash_attention_backward_kernelPKfS0_S0_S0_S0_S0_S0_PfS1_S1_iiiiiifb_param_11,
	.param .u32 _Z31flash_attention_backward_kernelPKfS0_S0_S0_S0_S0_S0_PfS1_S1_iiiiiifb_param_12,
	.param .u32 _Z31flash_attention_backward_kernelPKfS0_S0_S0_S0_S0_S0_PfS1_S1_iiiiiifb_param_13,
	.param .u32 _Z31flash_attention_backward_kernelPKfS0_S0_S0_S0_S0_S0_PfS1_S1_iiiiiifb_param_14,
	.param .u32 _Z31flash_attention_backward_kernelPKfS0_S0_S0_S0_S0_S0_PfS1_S1_iiiiiifb_param_15,
	.param .f32 _Z31flash_attention_backward_kernelPKfS0_S0_S0_S0_S0_S0_PfS1_S1_iiiiiifb_param_16,
	.param .u8 _Z31flash_attention_backward_kernelPKfS0_S0_S0_S0_S0_S0_PfS1_S1_iiiiiifb_param_17
)
{
	.local .align 16 .b8 	__local_depot1[1280];
	.reg .b64 	%SP;
	.reg .b64 	%SPL;
	.reg .pred 	%p<116>;
	.reg .b16 	%rs<28>;
	.reg .b32 	%r<413>;
	.reg .b32 	%f<859>;
	.reg .b64 	%rd<212>;

	mov.u64 	%SPL, __local_depot1;
	ld.param.u64 	%rd39, [_Z31flash_attention_backward_kernelPKfS0_S0_S0_S0_S0_S0_PfS1_S1_iiiiiifb_param_0];
	ld.param.u64 	%rd40, [_Z31flash_attention_backward_kernelPKfS0_S0_S0_S0_S0_S0_PfS1_S1_iiiiiifb_param_1];
	ld.param.u64 	%rd35, [_Z31flash_attention_backward_kernelPKfS0_S0_S0_S0_S0_S0_PfS1_S1_iiiiiifb_param_2];
	ld.param.u64 	%rd36, [_Z31flash_attention_backward_kernelPKfS0_S0_S0_S0_S0_S0_PfS1_S1_iiiiiifb_param_3];
	ld.param.u64 	%rd41, [_Z31flash_attention_backward_kernelPKfS0_S0_S0_S0_S0_S0_PfS1_S1_iiiiiifb_param_4];
	ld.param.u64 	%rd37, [_Z31flash_attention_backward_kernelPKfS0_S0_S0_S0_S0_S0_PfS1_S1_iiiiiifb_param_5];
	ld.param.u64 	%rd38, [_Z31flash_attention_backward_kernelPKfS0_S0_S0_S0_S0_S0_PfS1_S1_iiiiiifb_param_6];
	ld.param.u64 	%rd42, [_Z31flash_attention_backward_kernelPKfS0_S0_S0_S0_S0_S0_PfS1_S1_iiiiiifb_param_7];
	ld.param.u64 	%rd43, [_Z31flash_attention_backward_kernelPKfS0_S0_S0_S0_S0_S0_PfS1_S1_iiiiiifb_param_8];
	ld.param.u64 	%rd44, [_Z31flash_attention_backward_kernelPKfS0_S0_S0_S0_S0_S0_PfS1_S1_iiiiiifb_param_9];
	ld.param.u32 	%r170, [_Z31flash_attention_backward_kernelPKfS0_S0_S0_S0_S0_S0_PfS1_S1_iiiiiifb_param_11];
	ld.param.u32 	%r171, [_Z31flash_attention_backward_kernelPKfS0_S0_S0_S0_S0_S0_PfS1_S1_iiiiiifb_param_12];
	ld.param.u32 	%r172, [_Z31flash_attention_backward_kernelPKfS0_S0_S0_S0_S0_S0_PfS1_S1_iiiiiifb_param_13];
	ld.param.u32 	%r173, [_Z31flash_attention_backward_kernelPKfS0_S0_S0_S0_S0_S0_PfS1_S1_iiiiiifb_param_14];
	ld.param.u32 	%r174, [_Z31flash_attention_backward_kernelPKfS0_S0_S0_S0_S0_S0_PfS1_S1_iiiiiifb_param_15];
	ld.param.f32 	%f60, [_Z31flash_attention_backward_kernelPKfS0_S0_S0_S0_S0_S0_PfS1_S1_iiiiiifb_param_16];
	ld.param.s8 	%rs8, [_Z31flash_attention_backward_kernelPKfS0_S0_S0_S0_S0_S0_PfS1_S1_iiiiiifb_param_17];
	cvta.to.global.u64 	%rd1, %rd41;
	cvta.to.global.u64 	%rd2, %rd39;
	cvta.to.global.u64 	%rd3, %rd40;
	cvta.to.global.u64 	%rd4, %rd44;
	cvta.to.global.u64 	%rd5, %rd43;
	cvta.to.global.u64 	%rd6, %rd42;
	add.u64 	%rd7, %SPL, 0;
	add.u64 	%rd8, %SPL, 256;
	add.u64 	%rd9, %SPL, 512;
	add.u64 	%rd10, %SPL, 768;
	add.u64 	%rd11, %SPL, 1024;
	mov.u32 	%r175, %ctaid.z;
	mov.u32 	%r1, %tid.x;
	mad.lo.s32 	%r2, %r174, %r175, %r1;
	setp.ge.s32 	%p1, %r2, %r171;
	@%p1 bra 	$L__BB1_93;
	mov.u32 	%r176, %ctaid.y;
	mov.u32 	%r177, %ctaid.x;
	add.s32 	%r3, %r172, 1;
	mul.lo.s32 	%r178, %r174, %r173;
	shl.b32 	%r4, %r178, 2;
	mad.lo.s32 	%r179, %r170, %r177, %r176;
	mul.lo.s32 	%r5, %r179, %r171;
	mul.lo.s32 	%r180, %r5, %r172;
	cvt.s64.s32 	%rd12, %r180;
	setp.lt.s32 	%p2, %r172, 1;
	@%p2 bra 	$L__BB1_13;
	mul.lo.s32 	%r6, %r2, %r172;
	add.s32 	%r182, %r172, -1;
	and.b32  	%r7, %r172, 7;
	setp.lt.u32 	%p3, %r182, 7;
	mov.b32 	%r358, 0;
	@%p3 bra 	$L__BB1_5;
	and.b32  	%r358, %r172, 2147483640;
	mov.b32 	%r356, 0;
$L__BB1_4:
	.pragma "nounroll";
	add.s32 	%r184, %r356, %r6;
	cvt.s64.s32 	%rd50, %r184;
	add.s64 	%rd51, %rd50, %rd12;
	shl.b64 	%rd52, %rd51, 2;
	add.s64 	%rd53, %rd3, %rd52;
	ld.global.f32 	%f61, [%rd53];
	mul.wide.u32 	%rd54, %r356, 4;
	add.s64 	%rd55, %rd7, %rd54;
	add.s64 	%rd56, %rd2, %rd52;
	ld.global.f32 	%f62, [%rd56];
	add.s64 	%rd57, %rd8, %rd54;
	add.s64 	%rd58, %rd1, %rd52;
	ld.global.f32 	%f63, [%rd58];
	add.s64 	%rd59, %rd9, %rd54;
	ld.global.f32 	%f64, [%rd53+4];
	ld.global.f32 	%f65, [%rd56+4];
	ld.global.f32 	%f66, [%rd58+4];
	ld.global.f32 	%f67, [%rd53+8];
	ld.global.f32 	%f68, [%rd56+8];
	ld.global.f32 	%f69, [%rd58+8];
	ld.global.f32 	%f70, [%rd53+12];
	st.local.v4.f32 	[%rd55], {%f61, %f64, %f67, %f70};
	ld.global.f32 	%f71, [%rd56+12];
	st.local.v4.f32 	[%rd57], {%f62, %f65, %f68, %f71};
	ld.global.f32 	%f72, [%rd58+12];
	st.local.v4.f32 	[%rd59], {%f63, %f66, %f69, %f72};
	ld.global.f32 	%f73, [%rd53+16];
	ld.global.f32 	%f74, [%rd56+16];
	ld.global.f32 	%f75, [%rd58+16];
	ld.global.f32 	%f76, [%rd53+20];
	ld.global.f32 	%f77, [%rd56+20];
	ld.global.f32 	%f78, [%rd58+20];
	ld.global.f32 	%f79, [%rd53+24];
	ld.global.f32 	%f80, [%rd56+24];
	ld.global.f32 	%f81, [%rd58+24];
	ld.global.f32 	%f82, [%rd53+28];
	st.local.v4.f32 	[%rd55+16], {%f73, %f76, %f79, %f82};
	ld.global.f32 	%f83, [%rd56+28];
	st.local.v4.f32 	[%rd57+16], {%f74, %f77, %f80, %f83};
	ld.global.f32 	%f84, [%rd58+28];
	st.local.v4.f32 	[%rd59+16], {%f75, %f78, %f81, %f84};
	add.s32 	%r356, %r356, 8;
	setp.ne.s32 	%p4, %r356, %r358;
	@%p4 bra 	$L__BB1_4;
$L__BB1_5:
	setp.eq.s32 	%p5, %r7, 0;
	@%p5 bra 	$L__BB1_13;
	and.b32  	%r12, %r172, 3;
	setp.lt.u32 	%p6, %r7, 4;
	@%p6 bra 	$L__BB1_8;
	add.s32 	%r185, %r358, %r6;
	cvt.s64.s32 	%rd60, %r185;
	add.s64 	%rd61, %rd60, %rd12;
	shl.b64 	%rd62, %rd61, 2;
	add.s64 	%rd63, %rd3, %rd62;
	ld.global.f32 	%f85, [%rd63];
	mul.wide.u32 	%rd64, %r358, 4;
	add.s64 	%rd65, %rd7, %rd64;
	st.local.f32 	[%rd65], %f85;
	add.s64 	%rd66, %rd2, %rd62;
	ld.global.f32 	%f86, [%rd66];
	add.s64 	%rd67, %rd8, %rd64;
	st.local.f32 	[%rd67], %f86;
	add.s64 	%rd68, %rd1, %rd62;
	ld.global.f32 	%f87, [%rd68];
	add.s64 	%rd69, %rd9, %rd64;
	st.local.f32 	[%rd69], %f87;
	ld.global.f32 	%f88, [%rd63+4];
	st.local.f32 	[%rd65+4], %f88;
	ld.global.f32 	%f89, [%rd66+4];
	st.local.f32 	[%rd67+4], %f89;
	ld.global.f32 	%f90, [%rd68+4];
	st.local.f32 	[%rd69+4], %f90;
	ld.global.f32 	%f91, [%rd63+8];
	st.local.f32 	[%rd65+8], %f91;
	ld.global.f32 	%f92, [%rd66+8];
	st.local.f32 	[%rd67+8], %f92;
	ld.global.f32 	%f93, [%rd68+8];
	st.local.f32 	[%rd69+8], %f93;
	ld.global.f32 	%f94, [%rd63+12];
	st.local.f32 	[%rd65+12], %f94;
	ld.global.f32 	%f95, [%rd66+12];
	st.local.f32 	[%rd67+12], %f95;
	ld.global.f32 	%f96, [%rd68+12];
	st.local.f32 	[%rd69+12], %f96;
	add.s32 	%r358, %r358, 4;
$L__BB1_8:
	setp.eq.s32 	%p7, %r12, 0;
	@%p7 bra 	$L__BB1_13;
	setp.eq.s32 	%p8, %r12, 1;
	@%p8 bra 	$L__BB1_11;
	add.s32 	%r186, %r358, %r6;
	cvt.s64.s32 	%rd70, %r186;
	add.s64 	%rd71, %rd70, %rd12;
	shl.b64 	%rd72, %rd71, 2;
	add.s64 	%rd73, %rd3, %rd72;
	ld.global.f32 	%f97, [%rd73];
	mul.wide.u32 	%rd74, %r358, 4;
	add.s64 	%rd75, %rd7, %rd74;
	st.local.f32 	[%rd75], %f97;
	add.s64 	%rd76, %rd2, %rd72;
	ld.global.f32 	%f98, [%rd76];
	add.s64 	%rd77, %rd8, %rd74;
	st.local.f32 	[%rd77], %f98;
	add.s64 	%rd78, %rd1, %rd72;
	ld.global.f32 	%f99, [%rd78];
	add.s64 	%rd79, %rd9, %rd74;
	st.local.f32 	[%rd79], %f99;
	ld.global.f32 	%f100, [%rd73+4];
	st.local.f32 	[%rd75+4], %f100;
	ld.global.f32 	%f101, [%rd76+4];
	st.local.f32 	[%rd77+4], %f101;
	ld.global.f32 	%f102, [%rd78+4];
	st.local.f32 	[%rd79+4], %f102;
	add.s32 	%r358, %r358, 2;
$L__BB1_11:
	and.b32  	%r187, %r172, 1;
	setp.eq.b32 	%p9, %r187, 1;
	not.pred 	%p10, %p9;
	@%p10 bra 	$L__BB1_13;
	add.s32 	%r188, %r358, %r6;
	cvt.s64.s32 	%rd80, %r188;
	add.s64 	%rd81, %rd80, %rd12;
	shl.b64 	%rd82, %rd81, 2;
	add.s64 	%rd83, %rd3, %rd82;
	ld.global.f32 	%f103, [%rd83];
	mul.wide.u32 	%rd84, %r358, 4;
	add.s64 	%rd85, %rd7, %rd84;
	st.local.f32 	[%rd85], %f103;
	add.s64 	%rd86, %rd2, %rd82;
	ld.global.f32 	%f104, [%rd86];
	add.s64 	%rd87, %rd8, %rd84;
	st.local.f32 	[%rd87], %f104;
	add.s64 	%rd88, %rd1, %rd82;
	ld.global.f32 	%f105, [%rd88];
	add.s64 	%rd89, %rd9, %rd84;
	st.local.f32 	[%rd89], %f105;
$L__BB1_13:
	setp.lt.s32 	%p11, %r172, 1;
	add.s32 	%r189, %r2, %r5;
	cvta.to.global.u64 	%rd90, %rd37;
	mul.wide.s32 	%rd91, %r189, 4;
	add.s64 	%rd92, %rd90, %rd91;
	ld.global.f32 	%f1, [%rd92];
	cvta.to.global.u64 	%rd93, %rd38;
	add.s64 	%rd94, %rd93, %rd91;
	ld.global.f32 	%f2, [%rd94];
	mov.f32 	%f833, 0f00000000;
	@%p11 bra 	$L__BB1_26;
	add.s32 	%r191, %r172, -1;
	and.b32  	%r17, %r172, 15;
	setp.lt.u32 	%p12, %r191, 15;
	mov.f32 	%f833, 0f00000000;
	mov.b32 	%r360, 0;
	@%p12 bra 	$L__BB1_17;
	and.b32  	%r360, %r172, 2147483632;
	mov.f32 	%f833, 0f00000000;
	mov.b32 	%r365, 0;
$L__BB1_16:
	.pragma "nounroll";
	mul.wide.u32 	%rd95, %r365, 4;
	add.s64 	%rd96, %rd8, %rd95;
	ld.local.v4.f32 	{%f110, %f111, %f112, %f113}, [%rd96];
	add.s64 	%rd97, %rd9, %rd95;
	ld.local.v4.f32 	{%f114, %f115, %f116, %f117}, [%rd97];
	fma.rn.f32 	%f118, %f110, %f114, %f833;
	fma.rn.f32 	%f119, %f111, %f115, %f118;
	fma.rn.f32 	%f120, %f112, %f116, %f119;
	fma.rn.f32 	%f121, %f113, %f117, %f120;
	ld.local.v4.f32 	{%f122, %f123, %f124, %f125}, [%rd96+16];
	ld.local.v4.f32 	{%f126, %f127, %f128, %f129}, [%rd97+16];
	fma.rn.f32 	%f130, %f122, %f126, %f121;
	fma.rn.f32 	%f131, %f123, %f127, %f130;
	fma.rn.f32 	%f132, %f124, %f128, %f131;
	fma.rn.f32 	%f133, %f125, %f129, %f132;
	ld.local.v4.f32 	{%f134, %f135, %f136, %f137}, [%rd96+32];
	ld.local.v4.f32 	{%f138, %f139, %f140, %f141}, [%rd97+32];
	fma.rn.f32 	%f142, %f134, %f138, %f133;
	fma.rn.f32 	%f143, %f135, %f139, %f142;
	fma.rn.f32 	%f144, %f136, %f140, %f143;
	fma.rn.f32 	%f145, %f137, %f141, %f144;
	ld.local.v4.f32 	{%f146, %f147, %f148, %f149}, [%rd96+48];
	ld.local.v4.f32 	{%f150, %f151, %f152, %f153}, [%rd97+48];
	fma.rn.f32 	%f154, %f146, %f150, %f145;
	fma.rn.f32 	%f155, %f147, %f151, %f154;
	fma.rn.f32 	%f156, %f148, %f152, %f155;
	fma.rn.f32 	%f833, %f149, %f153, %f156;
	add.s32 	%r365, %r365, 16;
	setp.eq.s32 	%p13, %r365, %r360;
	@%p13 bra 	$L__BB1_17;
	bra.uni 	$L__BB1_16;
$L__BB1_17:
	setp.eq.s32 	%p14, %r17, 0;
	@%p14 bra 	$L__BB1_26;
	and.b32  	%r20, %r172, 7;
	setp.lt.u32 	%p15, %r17, 8;
	@%p15 bra 	$L__BB1_20;
	mul.wide.u32 	%rd98, %r360, 4;
	add.s64 	%rd99, %rd8, %rd98;
	ld.local.f32 	%f158, [%rd99];
	add.s64 	%rd100, %rd9, %rd98;
	ld.local.f32 	%f159, [%rd100];
	fma.rn.f32 	%f160, %f158, %f159, %f833;
	ld.local.f32 	%f161, [%rd99+4];
	ld.local.f32 	%f162, [%rd100+4];
	fma.rn.f32 	%f163, %f161, %f162, %f160;
	ld.local.f32 	%f164, [%rd99+8];
	ld.local.f32 	%f165, [%rd100+8];
	fma.rn.f32 	%f166, %f164, %f165, %f163;
	ld.local.f32 	%f167, [%rd99+12];
	ld.local.f32 	%f168, [%rd100+12];
	fma.rn.f32 	%f169, %f167, %f168, %f166;
	ld.local.f32 	%f170, [%rd99+16];
	ld.local.f32 	%f171, [%rd100+16];
	fma.rn.f32 	%f172, %f170, %f171, %f169;
	ld.local.f32 	%f173, [%rd99+20];
	ld.local.f32 	%f174, [%rd100+20];
	fma.rn.f32 	%f175, %f173, %f174, %f172;
	ld.local.f32 	%f176, [%rd99+24];
	ld.local.f32 	%f177, [%rd100+24];
	fma.rn.f32 	%f178, %f176, %f177, %f175;
	ld.local.f32 	%f179, [%rd99+28];
	ld.local.f32 	%f180, [%rd100+28];
	fma.rn.f32 	%f833, %f179, %f180, %f178;
	add.s32 	%r360, %r360, 8;
$L__BB1_20:
	setp.eq.s32 	%p16, %r20, 0;
	@%p16 bra 	$L__BB1_26;
	and.b32  	%r23, %r172, 3;
	setp.lt.u32 	%p17, %r20, 4;
	@%p17 bra 	$L__BB1_23;
	mul.wide.u32 	%rd101, %r360, 4;
	add.s64 	%rd102, %rd8, %rd101;
	ld.local.f32 	%f182, [%rd102];
	add.s64 	%rd103, %rd9, %rd101;
	ld.local.f32 	%f183, [%rd103];
	fma.rn.f32 	%f184, %f182, %f183, %f833;
	ld.local.f32 	%f185, [%rd102+4];
	ld.local.f32 	%f186, [%rd103+4];
	fma.rn.f32 	%f187, %f185, %f186, %f184;
	ld.local.f32 	%f188, [%rd102+8];
	ld.local.f32 	%f189, [%rd103+8];
	fma.rn.f32 	%f190, %f188, %f189, %f187;
	ld.local.f32 	%f191, [%rd102+12];
	ld.local.f32 	%f192, [%rd103+12];
	fma.rn.f32 	%f833, %f191, %f192, %f190;
	add.s32 	%r360, %r360, 4;
$L__BB1_23:
	setp.eq.s32 	%p18, %r23, 0;
	@%p18 bra 	$L__BB1_26;
	mov.b32 	%r364, 0;
$L__BB1_25:
	.pragma "nounroll";
	mul.wide.u32 	%rd104, %r360, 4;
	add.s64 	%rd105, %rd8, %rd104;
	ld.local.f32 	%f193, [%rd105];
	add.s64 	%rd106, %rd9, %rd104;
	ld.local.f32 	%f194, [%rd106];
	fma.rn.f32 	%f833, %f193, %f194, %f833;
	add.s32 	%r360, %r360, 1;
	add.s32 	%r364, %r364, 1;
	setp.ne.s32 	%p19, %r364, %r23;
	@%p19 bra 	$L__BB1_25;
$L__BB1_26:
	setp.lt.s32 	%p20, %r172, 1;
	@%p20 bra 	$L__BB1_39;
	add.s32 	%r195, %r172, -1;
	and.b32  	%r30, %r172, 15;
	setp.lt.u32 	%p21, %r195, 15;
	mov.b32 	%r367, 0;
	@%p21 bra 	$L__BB1_30;
	and.b32  	%r367, %r172, 2147483632;
	mov.b32 	%r366, 0;
$L__BB1_29:
	.pragma "nounroll";
	mul.wide.u32 	%rd107, %r366, 4;
	add.s64 	%rd108, %rd10, %rd107;
	mov.f32 	%f195, 0f00000000;
	st.local.v4.f32 	[%rd108], {%f195, %f195, %f195, %f195};
	st.local.v4.f32 	[%rd108+16], {%f195, %f195, %f195, %f195};
	st.local.v4.f32 	[%rd108+32], {%f195, %f195, %f195, %f195};
	st.local.v4.f32 	[%rd108+48], {%f195, %f195, %f195, %f195};
	add.s32 	%r366, %r366, 16;
	setp.ne.s32 	%p22, %r366, %r367;
	@%p22 bra 	$L__BB1_29;
$L__BB1_30:
	setp.eq.s32 	%p23, %r30, 0;
	@%p23 bra 	$L__BB1_39;
	and.b32  	%r37, %r172, 7;
	setp.lt.u32 	%p24, %r30, 8;
	@%p24 bra 	$L__BB1_33;
	mul.wide.u32 	%rd109, %r367, 4;
	add.s64 	%rd110, %rd10, %rd109;
	mov.b32 	%r197, 0;
	st.local.u32 	[%rd110], %r197;
	st.local.u32 	[%rd110+4], %r197;
	st.local.u32 	[%rd110+8], %r197;
	st.local.u32 	[%rd110+12], %r197;
	st.local.u32 	[%rd110+16], %r197;
	st.local.u32 	[%rd110+20], %r197;
	st.local.u32 	[%rd110+24], %r197;
	st.local.u32 	[%rd110+28], %r197;
	add.s32 	%r367, %r367, 8;
$L__BB1_33:
	setp.eq.s32 	%p25, %r37, 0;
	@%p25 bra 	$L__BB1_39;
	and.b32  	%r40, %r172, 3;
	setp.lt.u32 	%p26, %r37, 4;
	@%p26 bra 	$L__BB1_36;
	mul.wide.u32 	%rd111, %r367, 4;
	add.s64 	%rd112, %rd10, %rd111;
	mov.b32 	%r198, 0;
	st.local.u32 	[%rd112], %r198;
	st.local.u32 	[%rd112+4], %r198;
	st.local.u32 	[%rd112+8], %r198;
	st.local.u32 	[%rd112+12], %r198;
	add.s32 	%r367, %r367, 4;
$L__BB1_36:
	setp.eq.s32 	%p27, %r40, 0;
	@%p27 bra 	$L__BB1_39;
	mov.b32 	%r371, 0;
$L__BB1_38:
	.pragma "nounroll";
	mul.wide.u32 	%rd113, %r367, 4;
	add.s64 	%rd114, %rd10, %rd113;
	mov.b32 	%r200, 0;
	st.local.u32 	[%rd114], %r200;
	add.s32 	%r367, %r367, 1;
	add.s32 	%r371, %r371, 1;
	setp.ne.s32 	%p28, %r371, %r40;
	@%p28 bra 	$L__BB1_38;
$L__BB1_39:
	add.s32 	%r201, %r171, %r173;
	add.s32 	%r202, %r201, -1;
	div.s32 	%r47, %r202, %r173;
	setp.lt.s32 	%p29, %r47, 1;
	@%p29 bra 	$L__BB1_80;
	mul.lo.s32 	%r204, %r173, %r3;
	shl.b32 	%r205, %r204, 2;
	mov.u32 	%r206, smem;
	add.s32 	%r48, %r206, %r205;
	add.s32 	%r49, %r48, %r205;
	add.s32 	%r50, %r49, %r4;
	mul.lo.s32 	%r51, %r173, %r1;
	add.s32 	%r52, %r172, -1;
	and.b32  	%r53, %r172, 15;
	add.s32 	%r54, %r53, -1;
	and.b32  	%r55, %r172, 7;
	add.s32 	%r56, %r55, -1;
	and.b32  	%r57, %r172, 2147483632;
	and.b32  	%r58, %r172, 3;
	neg.s32 	%r59, %r57;
	shl.b32 	%r60, %r3, 2;
	cvta.to.global.u64 	%rd13, %rd35;
	cvta.to.global.u64 	%rd14, %rd36;
	mov.b32 	%r372, 0;
	mov.b16 	%rs25, 0;
	cvt.u16.u32 	%rs12, %r173;
	add.s64 	%rd17, %rd7, 32;
	mov.u16 	%rs26, %rs25;
	mov.u16 	%rs27, %rs25;
$L__BB1_41:
	mul.lo.s16 	%rs13, %rs27, %rs12;
	mul.lo.s32 	%r66, %r173, %r372;
	add.s32 	%r207, %r173, %r66;
	min.s32 	%r67, %r171, %r207;
	cvt.u16.u32 	%rs14, %r67;
	sub.s16 	%rs15, %rs14, %rs13;
	cvt.u32.u16 	%r208, %rs15;
	and.b32  	%r68, %r208, 7;
	add.s32 	%r69, %r68, -1;
	sub.s32 	%r70, %r67, %r66;
	mul.lo.s32 	%r71, %r70, %r172;
	setp.ge.s32 	%p30, %r1, %r71;
	@%p30 bra 	$L__BB1_46;
	mov.u32 	%r373, %r1;
$L__BB1_43:
	div.s32 	%r73, %r373, %r172;
	setp.ge.s32 	%p31, %r73, %r70;
	@%p31 bra 	$L__BB1_45;
	rem.s32 	%r209, %r373, %r172;
	add.s32 	%r210, %r73, %r66;
	mad.lo.s32 	%r211, %r210, %r172, %r209;
	cvt.s64.s32 	%rd115, %r211;
	add.s64 	%rd116, %rd115, %rd12;
	shl.b64 	%rd117, %rd116, 2;
	add.s64 	%rd118, %rd13, %rd117;
	ld.global.f32 	%f196, [%rd118];
	mad.lo.s32 	%r212, %r73, %r3, %r209;
	shl.b32 	%r213, %r212, 2;
	mov.u32 	%r214, smem;
	add.s32 	%r215, %r214, %r213;
	st.shared.f32 	[%r215], %f196;
	add.s64 	%rd119, %rd14, %rd117;
	ld.global.f32 	%f197, [%rd119];
	add.s32 	%r216, %r48, %r213;
	st.shared.f32 	[%r216], %f197;
$L__BB1_45:
	mov.u32 	%r217, %ntid.x;
	add.s32 	%r373, %r373, %r217;
	setp.lt.s32 	%p32, %r373, %r71;
	@%p32 bra 	$L__BB1_43;
$L__BB1_46:
	bar.sync 	0;
	setp.lt.s32 	%p33, %r70, 1;
	@%p33 bra 	$L__BB1_63;
	mov.b32 	%r374, 0;
$L__BB1_48:
	setp.lt.s32 	%p34, %r172, 1;
	mov.f32 	%f842, 0f00000000;
	@%p34 bra 	$L__BB1_62;
	setp.lt.u32 	%p35, %r52, 15;
	mul.lo.s32 	%r76, %r374, %r3;
	mov.f32 	%f842, 0f00000000;
	mov.b32 	%r378, 0;
	@%p35 bra 	$L__BB1_52;
	mov.u32 	%r220, smem;
	mad.lo.s32 	%r221, %r60, %r374, %r220;
	add.s32 	%r375, %r221, 32;
	mov.f32 	%f842, 0f00000000;
	mov.u64 	%rd209, %rd17;
	mov.u32 	%r376, %r59;
$L__BB1_51:
	.pragma "nounroll";
	ld.local.v4.f32 	{%f202, %f203, %f204, %f205}, [%rd209+-32];
	ld.shared.f32 	%f206, [%r375+-32];
	fma.rn.f32 	%f207, %f202, %f206, %f842;
	ld.shared.f32 	%f208, [%r375+-28];
	fma.rn.f32 	%f209, %f203, %f208, %f207;
	ld.shared.f32 	%f210, [%r375+-24];
	fma.rn.f32 	%f211, %f204, %f210, %f209;
	ld.shared.f32 	%f212, [%r375+-20];
	fma.rn.f32 	%f213, %f205, %f212, %f211;
	ld.local.v4.f32 	{%f214, %f215, %f216, %f217}, [%rd209+-16];
	ld.shared.f32 	%f218, [%r375+-16];
	fma.rn.f32 	%f219, %f214, %f218, %f213;
	ld.shared.f32 	%f220, [%r375+-12];
	fma.rn.f32 	%f221, %f215, %f220, %f219;
	ld.shared.f32 	%f222, [%r375+-8];
	fma.rn.f32 	%f223, %f216, %f222, %f221;
	ld.shared.f32 	%f224, [%r375+-4];
	fma.rn.f32 	%f225, %f217, %f224, %f223;
	ld.local.v4.f32 	{%f226, %f227, %f228, %f229}, [%rd209];
	ld.shared.f32 	%f230, [%r375];
	fma.rn.f32 	%f231, %f226, %f230, %f225;
	ld.shared.f32 	%f232, [%r375+4];
	fma.rn.f32 	%f233, %f227, %f232, %f231;
	ld.shared.f32 	%f234, [%r375+8];
	fma.rn.f32 	%f235, %f228, %f234, %f233;
	ld.shared.f32 	%f236, [%r375+12];
	fma.rn.f32 	%f237, %f229, %f236, %f235;
	ld.local.v4.f32 	{%f238, %f239, %f240, %f241}, [%rd209+16];
	ld.shared.f32 	%f242, [%r375+16];
	fma.rn.f32 	%f243, %f238, %f242, %f237;
	ld.shared.f32 	%f244, [%r375+20];
	fma.rn.f32 	%f245, %f239, %f244, %f243;
	ld.shared.f32 	%f246, [%r375+24];
	fma.rn.f32 	%f247, %f240, %f246, %f245;
	ld.shared.f32 	%f248, [%r375+28];
	fma.rn.f32 	%f842, %f241, %f248, %f247;
	add.s32 	%r376, %r376, 16;
	add.s64 	%rd209, %rd209, 64;
	add.s32 	%r375, %r375, 64;
	setp.ne.s32 	%p36, %r376, 0;
	mov.u32 	%r378, %r57;
	@%p36 bra 	$L__BB1_51;
$L__BB1_52:
	setp.eq.s32 	%p37, %r53, 0;
	@%p37 bra 	$L__BB1_62;
	setp.lt.u32 	%p38, %r54, 7;
	@%p38 bra 	$L__BB1_55;
	mul.wide.u32 	%rd120, %r378, 4;
	add.s64 	%rd121, %rd7, %rd120;
	ld.local.f32 	%f250, [%rd121];
	add.s32 	%r222, %r378, %r76;
	shl.b32 	%r223, %r222, 2;
	mov.u32 	%r224, smem;
	add.s32 	%r225, %r224, %r223;
	ld.shared.f32 	%f251, [%r225];
	fma.rn.f32 	%f252, %f250, %f251, %f842;
	ld.local.f32 	%f253, [%rd121+4];
	ld.shared.f32 	%f254, [%r225+4];
	fma.rn.f32 	%f255, %f253, %f254, %f252;
	ld.local.f32 	%f256, [%rd121+8];
	ld.shared.f32 	%f257, [%r225+8];
	fma.rn.f32 	%f258, %f256, %f257, %f255;
	ld.local.f32 	%f259, [%rd121+12];
	ld.shared.f32 	%f260, [%r225+12];
	fma.rn.f32 	%f261, %f259, %f260, %f258;
	ld.local.f32 	%f262, [%rd121+16];
	ld.shared.f32 	%f263, [%r225+16];
	fma.rn.f32 	%f264, %f262, %f263, %f261;
	ld.local.f32 	%f265, [%rd121+20];
	ld.shared.f32 	%f266, [%r225+20];
	fma.rn.f32 	%f267, %f265, %f266, %f264;
	ld.local.f32 	%f268, [%rd121+24];
	ld.shared.f32 	%f269, [%r225+24];
	fma.rn.f32 	%f270, %f268, %f269, %f267;
	ld.local.f32 	%f271, [%rd121+28];
	ld.shared.f32 	%f272, [%r225+28];
	fma.rn.f32 	%f842, %f271, %f272, %f270;
	add.s32 	%r378, %r378, 8;
$L__BB1_55:
	setp.eq.s32 	%p39, %r55, 0;
	@%p39 bra 	$L__BB1_62;
	setp.lt.u32 	%p40, %r56, 3;
	@%p40 bra 	$L__BB1_58;
	mul.wide.u32 	%rd122, %r378, 4;
	add.s64 	%rd123, %rd7, %rd122;
	ld.local.f32 	%f274, [%rd123];
	add.s32 	%r226, %r378, %r76;
	shl.b32 	%r227, %r226, 2;
	mov.u32 	%r228, smem;
	add.s32 	%r229, %r228, %r227;
	ld.shared.f32 	%f275, [%r229];
	fma.rn.f32 	%f276, %f274, %f275, %f842;
	ld.local.f32 	%f277, [%rd123+4];
	ld.shared.f32 	%f278, [%r229+4];
	fma.rn.f32 	%f279, %f277, %f278, %f276;
	ld.local.f32 	%f280, [%rd123+8];
	ld.shared.f32 	%f281, [%r229+8];
	fma.rn.f32 	%f282, %f280, %f281, %f279;
	ld.local.f32 	%f283, [%rd123+12];
	ld.shared.f32 	%f284, [%r229+12];
	fma.rn.f32 	%f842, %f283, %f284, %f282;
	add.s32 	%r378, %r378, 4;
$L__BB1_58:
	setp.eq.s32 	%p41, %r58, 0;
	@%p41 bra 	$L__BB1_62;
	setp.eq.s32 	%p42, %r58, 1;
	mul.wide.u32 	%rd124, %r378, 4;
	add.s64 	%rd20, %rd7, %rd124;
	ld.local.f32 	%f285, [%rd20];
	add.s32 	%r230, %r378, %r76;
	shl.b32 	%r231, %r230, 2;
	mov.u32 	%r232, smem;
	add.s32 	%r87, %r232, %r231;
	ld.shared.f32 	%f286, [%r87];
	fma.rn.f32 	%f842, %f285, %f286, %f842;
	@%p42 bra 	$L__BB1_62;
	setp.eq.s32 	%p43, %r58, 2;
	ld.local.f32 	%f287, [%rd20+4];
	ld.shared.f32 	%f288, [%r87+4];
	fma.rn.f32 	%f842, %f287, %f288, %f842;
	@%p43 bra 	$L__BB1_62;
	ld.local.f32 	%f289, [%rd20+8];
	ld.shared.f32 	%f290, [%r87+8];
	fma.rn.f32 	%f842, %f289, %f290, %f842;
$L__BB1_62:
	setp.ne.s16 	%p44, %rs8, 0;
	mul.f32 	%f291, %f60, %f842;
	add.s32 	%r233, %r374, %r66;
	setp.gt.s32 	%p45, %r233, %r2;
	selp.f32 	%f292, 0fFF800000, %f291, %p45;
	selp.f32 	%f293, %f292, %f291, %p44;
	sub.f32 	%f294, %f293, %f2;
	fma.rn.f32 	%f295, %f294, 0f3BBB989D, 0f3F000000;
	cvt.sat.f32.f32 	%f296, %f295;
	mov.f32 	%f297, 0f4B400001;
	mov.f32 	%f298, 0f437C0000;
	fma.rm.f32 	%f299, %f296, %f298, %f297;
	add.f32 	%f300, %f299, 0fCB40007F;
	neg.f32 	%f301, %f300;
	fma.rn.f32 	%f302, %f294, 0f3FB8AA3B, %f301;
	fma.rn.f32 	%f303, %f294, 0f32A57060, %f302;
	mov.b32 	%r234, %f299;
	shl.b32 	%r235, %r234, 23;
	mov.b32 	%f304, %r235;
	ex2.approx.ftz.f32 	%f305, %f303;
	mul.f32 	%f306, %f305, %f304;
	div.rn.f32 	%f307, %f306, %f1;
	add.s32 	%r236, %r374, %r51;
	shl.b32 	%r237, %r236, 2;
	add.s32 	%r238, %r49, %r237;
	st.shared.f32 	[%r238], %f307;
	add.s32 	%r374, %r374, 1;
	setp.lt.s32 	%p46, %r374, %r70;
	@%p46 bra 	$L__BB1_48;
$L__BB1_63:
	bar.sync 	0;
	@%p33 bra 	$L__BB1_105;
	setp.lt.s32 	%p48, %r172, 1;
	@%p48 bra 	$L__BB1_94;
	mov.b32 	%r380, 0;
$L__BB1_66:
	setp.lt.u32 	%p57, %r52, 15;
	mul.lo.s32 	%r90, %r380, %r3;
	mov.f32 	%f850, 0f00000000;
	mov.b32 	%r383, 0;
	@%p57 bra 	$L__BB1_69;
	mov.f32 	%f850, 0f00000000;
	mov.b32 	%r381, 0;
$L__BB1_68:
	.pragma "nounroll";
	mul.wide.u32 	%rd125, %r381, 4;
	add.s64 	%rd126, %rd8, %rd125;
	ld.local.v4.f32 	{%f311, %f312, %f313, %f314}, [%rd126];
	add.s32 	%r263, %r381, %r90;
	shl.b32 	%r264, %r263, 2;
	add.s32 	%r265, %r48, %r264;
	ld.shared.f32 	%f315, [%r265];
	fma.rn.f32 	%f316, %f311, %f315, %f850;
	ld.shared.f32 	%f317, [%r265+4];
	fma.rn.f32 	%f318, %f312, %f317, %f316;
	ld.shared.f32 	%f319, [%r265+8];
	fma.rn.f32 	%f320, %f313, %f319, %f318;
	ld.shared.f32 	%f321, [%r265+12];
	fma.rn.f32 	%f322, %f314, %f321, %f320;
	ld.local.v4.f32 	{%f323, %f324, %f325, %f326}, [%rd126+16];
	ld.shared.f32 	%f327, [%r265+16];
	fma.rn.f32 	%f328, %f323, %f327, %f322;
	ld.shared.f32 	%f329, [%r265+20];
	fma.rn.f32 	%f330, %f324, %f329, %f328;
	ld.shared.f32 	%f331, [%r265+24];
	fma.rn.f32 	%f332, %f325, %f331, %f330;
	ld.shared.f32 	%f333, [%r265+28];
	fma.rn.f32 	%f334, %f326, %f333, %f332;
	ld.local.v4.f32 	{%f335, %f336, %f337, %f338}, [%rd126+32];
	ld.shared.f32 	%f339, [%r265+32];
	fma.rn.f32 	%f340, %f335, %f339, %f334;
	ld.shared.f32 	%f341, [%r265+36];
	fma.rn.f32 	%f342, %f336, %f341, %f340;
	ld.shared.f32 	%f343, [%r265+40];
	fma.rn.f32 	%f344, %f337, %f343, %f342;
	ld.shared.f32 	%f345, [%r265+44];
	fma.rn.f32 	%f346, %f338, %f345, %f344;
	ld.local.v4.f32 	{%f347, %f348, %f349, %f350}, [%rd126+48];
	ld.shared.f32 	%f351, [%r265+48];
	fma.rn.f32 	%f352, %f347, %f351, %f346;
	ld.shared.f32 	%f353, [%r265+52];
	fma.rn.f32 	%f354, %f348, %f353, %f352;
	ld.shared.f32 	%f355, [%r265+56];
	fma.rn.f32 	%f356, %f349, %f355, %f354;
	ld.shared.f32 	%f357, [%r265+60];
	fma.rn.f32 	%f850, %f350, %f357, %f356;
	add.s32 	%r381, %r381, 16;
	setp.ne.s32 	%p58, %r381, %r57;
	mov.u32 	%r383, %r57;
	@%p58 bra 	$L__BB1_68;
$L__BB1_69:
	setp.eq.s32 	%p59, %r53, 0;
	@%p59 bra 	$L__BB1_79;
	setp.lt.u32 	%p60, %r54, 7;
	@%p60 bra 	$L__BB1_72;
	mul.wide.u32 	%rd127, %r383, 4;
	add.s64 	%rd128, %rd8, %rd127;
	ld.local.f32 	%f359, [%rd128];
	add.s32 	%r266, %r383, %r90;
	shl.b32 	%r267, %r266, 2;
	add.s32 	%r268, %r48, %r267;
	ld.shared.f32 	%f360, [%r268];
	fma.rn.f32 	%f361, %f359, %f360, %f850;
	ld.local.f32 	%f362, [%rd128+4];
	ld.shared.f32 	%f363, [%r268+4];
	fma.rn.f32 	%f364, %f362, %f363, %f361;
	ld.local.f32 	%f365, [%rd128+8];
	ld.shared.f32 	%f366, [%r268+8];
	fma.rn.f32 	%f367, %f365, %f366, %f364;
	ld.local.f32 	%f368, [%rd128+12];
	ld.shared.f32 	%f369, [%r268+12];
	fma.rn.f32 	%f370, %f368, %f369, %f367;
	ld.local.f32 	%f371, [%rd128+16];
	ld.shared.f32 	%f372, [%r268+16];
	fma.rn.f32 	%f373, %f371, %f372, %f370;
	ld.local.f32 	%f374, [%rd128+20];
	ld.shared.f32 	%f375, [%r268+20];
	fma.rn.f32 	%f376, %f374, %f375, %f373;
	ld.local.f32 	%f377, [%rd128+24];
	ld.shared.f32 	%f378, [%r268+24];
	fma.rn.f32 	%f379, %f377, %f378, %f376;
	ld.local.f32 	%f380, [%rd128+28];
	ld.shared.f32 	%f381, [%r268+28];
	fma.rn.f32 	%f850, %f380, %f381, %f379;
	add.s32 	%r383, %r383, 8;
$L__BB1_72:
	setp.eq.s32 	%p61, %r55, 0;
	@%p61 bra 	$L__BB1_79;
	setp.lt.u32 	%p62, %r56, 3;
	@%p62 bra 	$L__BB1_75;
	mul.wide.u32 	%rd129, %r383, 4;
	add.s64 	%rd130, %rd8, %rd129;
	ld.local.f32 	%f383, [%rd130];
	add.s32 	%r269, %r383, %r90;
	shl.b32 	%r270, %r269, 2;
	add.s32 	%r271, %r48, %r270;
	ld.shared.f32 	%f384, [%r271];
	fma.rn.f32 	%f385, %f383, %f384, %f850;
	ld.local.f32 	%f386, [%rd130+4];
	ld.shared.f32 	%f387, [%r271+4];
	fma.rn.f32 	%f388, %f386, %f387, %f385;
	ld.local.f32 	%f389, [%rd130+8];
	ld.shared.f32 	%f390, [%r271+8];
	fma.rn.f32 	%f391, %f389, %f390, %f388;
	ld.local.f32 	%f392, [%rd130+12];
	ld.shared.f32 	%f393, [%r271+12];
	fma.rn.f32 	%f850, %f392, %f393, %f391;
	add.s32 	%r383, %r383, 4;
$L__BB1_75:
	setp.eq.s32 	%p63, %r58, 0;
	@%p63 bra 	$L__BB1_79;
	setp.eq.s32 	%p64, %r58, 1;
	mul.wide.u32 	%rd131, %r383, 4;
	add.s64 	%rd21, %rd8, %rd131;
	ld.local.f32 	%f394, [%rd21];
	add.s32 	%r272, %r383, %r90;
	shl.b32 	%r273, %r272, 2;
	add.s32 	%r98, %r48, %r273;
	ld.shared.f32 	%f395, [%r98];
	fma.rn.f32 	%f850, %f394, %f395, %f850;
	@%p64 bra 	$L__BB1_79;
	setp.eq.s32 	%p65, %r58, 2;
	ld.local.f32 	%f396, [%rd21+4];
	ld.shared.f32 	%f397, [%r98+4];
	fma.rn.f32 	%f850, %f396, %f397, %f850;
	@%p65 bra 	$L__BB1_79;
	ld.local.f32 	%f398, [%rd21+8];
	ld.shared.f32 	%f399, [%r98+8];
	fma.rn.f32 	%f850, %f398, %f399, %f850;
$L__BB1_79:
	add.s32 	%r274, %r380, %r51;
	shl.b32 	%r275, %r274, 2;
	add.s32 	%r276, %r50, %r275;
	st.shared.f32 	[%r276], %f850;
	add.s32 	%r380, %r380, 1;
	setp.lt.s32 	%p66, %r380, %r70;
	@%p66 bra 	$L__BB1_66;
	bra.uni 	$L__BB1_105;
$L__BB1_80:
	setp.lt.s32 	%p107, %r172, 1;
	@%p107 bra 	$L__BB1_93;
	mul.lo.s32 	%r61, %r2, %r172;
	add.s32 	%r353, %r172, -1;
	and.b32  	%r62, %r172, 15;
	setp.lt.u32 	%p108, %r353, 15;
	mov.b32 	%r408, 0;
	@%p108 bra 	$L__BB1_84;
	and.b32  	%r408, %r172, 2147483632;
	neg.s32 	%r407, %r408;
	add.s64 	%rd210, %rd10, 32;
	add.s64 	%rd16, %rd6, 32;
	mov.u32 	%r406, %r61;
$L__BB1_83:
	.pragma "nounroll";
	cvt.s64.s32 	%rd188, %r406;
	add.s64 	%rd189, %rd12, %rd188;
	shl.b64 	%rd190, %rd189, 2;
	add.s64 	%rd191, %rd16, %rd190;
	ld.local.v4.f32 	{%f797, %f798, %f799, %f800}, [%rd210+-32];
	st.global.f32 	[%rd191+-32], %f797;
	st.global.f32 	[%rd191+-28], %f798;
	st.global.f32 	[%rd191+-24], %f799;
	st.global.f32 	[%rd191+-20], %f800;
	ld.local.v4.f32 	{%f801, %f802, %f803, %f804}, [%rd210+-16];
	st.global.f32 	[%rd191+-16], %f801;
	st.global.f32 	[%rd191+-12], %f802;
	st.global.f32 	[%rd191+-8], %f803;
	st.global.f32 	[%rd191+-4], %f804;
	ld.local.v4.f32 	{%f805, %f806, %f807, %f808}, [%rd210];
	st.global.f32 	[%rd191], %f805;
	st.global.f32 	[%rd191+4], %f806;
	st.global.f32 	[%rd191+8], %f807;
	st.global.f32 	[%rd191+12], %f808;
	ld.local.v4.f32 	{%f809, %f810, %f811, %f812}, [%rd210+16];
	st.global.f32 	[%rd191+16], %f809;
	st.global.f32 	[%rd191+20], %f810;
	st.global.f32 	[%rd191+24], %f811;
	st.global.f32 	[%rd191+28], %f812;
	add.s32 	%r407, %r407, 16;
	add.s64 	%rd210, %rd210, 64;
	add.s32 	%r406, %r406, 16;
	setp.ne.s32 	%p109, %r407, 0;
	@%p109 bra 	$L__BB1_83;
$L__BB1_84:
	setp.eq.s32 	%p110, %r62, 0;
	@%p110 bra 	$L__BB1_93;
	and.b32  	%r158, %r172, 7;
	setp.lt.u32 	%p111, %r62, 8;
	@%p111 bra 	$L__BB1_87;
	mul.wide.u32 	%rd192, %r408, 4;
	add.s64 	%rd193, %rd10, %rd192;
	ld.local.f32 	%f813, [%rd193];
	add.s32 	%r354, %r408, %r61;
	cvt.s64.s32 	%rd194, %r354;
	add.s64 	%rd195, %rd194, %rd12;
	shl.b64 	%rd196, %rd195, 2;
	add.s64 	%rd197, %rd6, %rd196;
	st.global.f32 	[%rd197], %f813;
	ld.local.f32 	%f814, [%rd193+4];
	st.global.f32 	[%rd197+4], %f814;
	ld.local.f32 	%f815, [%rd193+8];
	st.global.f32 	[%rd197+8], %f815;
	ld.local.f32 	%f816, [%rd193+12];
	st.global.f32 	[%rd197+12], %f816;
	ld.local.f32 	%f817, [%rd193+16];
	st.global.f32 	[%rd197+16], %f817;
	ld.local.f32 	%f818, [%rd193+20];
	st.global.f32 	[%rd197+20], %f818;
	ld.local.f32 	%f819, [%rd193+24];
	st.global.f32 	[%rd197+24], %f819;
	ld.local.f32 	%f820, [%rd193+28];
	st.global.f32 	[%rd197+28], %f820;
	add.s32 	%r408, %r408, 8;
$L__BB1_87:
	setp.eq.s32 	%p112, %r158, 0;
	@%p112 bra 	$L__BB1_93;
	and.b32  	%r161, %r172, 3;
	setp.lt.u32 	%p113, %r158, 4;
	@%p113 bra 	$L__BB1_90;
	mul.wide.u32 	%rd198, %r408, 4;
	add.s64 	%rd199, %rd10, %rd198;
	ld.local.f32 	%f821, [%rd199];
	add.s32 	%r355, %r408, %r61;
	cvt.s64.s32 	%rd200, %r355;
	add.s64 	%rd201, %rd200, %rd12;
	shl.b64 	%rd202, %rd201, 2;
	add.s64 	%rd203, %rd6, %rd202;
	st.global.f32 	[%rd203], %f821;
	ld.local.f32 	%f822, [%rd199+4];
	st.global.f32 	[%rd203+4], %f822;
	ld.local.f32 	%f823, [%rd199+8];
	st.global.f32 	[%rd203+8], %f823;
	ld.local.f32 	%f824, [%rd199+12];
	st.global.f32 	[%rd203+12], %f824;
	add.s32 	%r408, %r408, 4;
$L__BB1_90:
	setp.eq.s32 	%p114, %r161, 0;
	@%p114 bra 	$L__BB1_93;
	add.s32 	%r412, %r408, %r61;
	mul.wide.u32 	%rd204, %r408, 4;
	add.s64 	%rd211, %rd10, %rd204;
	neg.s32 	%r411, %r161;
$L__BB1_92:
	.pragma "nounroll";
	cvt.s64.s32 	%rd205, %r412;
	add.s64 	%rd206, %rd12, %rd205;
	shl.b64 	%rd207, %rd206, 2;
	add.s64 	%rd208, %rd6, %rd207;
	ld.local.f32 	%f825, [%rd211];
	st.global.f32 	[%rd208], %f825;
	add.s32 	%r412, %r412, 1;
	add.s64 	%rd211, %rd211, 4;
	add.s32 	%r411, %r411, 1;
	setp.ne.s32 	%p115, %r411, 0;
	@%p115 bra 	$L__BB1_92;
$L__BB1_93:
	ret;
$L__BB1_94:
	sub.s32 	%r240, %r66, %r67;
	setp.gt.u32 	%p49, %r240, -8;
	mov.b32 	%r387, 0;
	@%p49 bra 	$L__BB1_97;
	and.b32  	%r387, %r70, 2147483640;
	mov.b32 	%r385, 0;
$L__BB1_96:
	.pragma "nounroll";
	add.s32 	%r242, %r385, %r51;
	shl.b32 	%r243, %r242, 2;
	add.s32 	%r244, %r50, %r243;
	mov.b32 	%r245, 0;
	st.shared.u32 	[%r244], %r245;
	st.shared.u32 	[%r244+4], %r245;
	st.shared.u32 	[%r244+8], %r245;
	st.shared.u32 	[%r244+12], %r245;
	st.shared.u32 	[%r244+16], %r245;
	st.shared.u32 	[%r244+20], %r245;
	st.shared.u32 	[%r244+24], %r245;
	st.shared.u32 	[%r244+28], %r245;
	add.s32 	%r385, %r385, 8;
	setp.ne.s32 	%p50, %r385, %r387;
	@%p50 bra 	$L__BB1_96;
$L__BB1_97:
	and.b32  	%r246, %r70, 7;
	setp.eq.s32 	%p51, %r246, 0;
	@%p51 bra 	$L__BB1_105;
	setp.lt.u32 	%p52, %r69, 3;
	@%p52 bra 	$L__BB1_100;
	add.s32 	%r247, %r387, %r51;
	shl.b32 	%r248, %r247, 2;
	add.s32 	%r249, %r50, %r248;
	mov.b32 	%r250, 0;
	st.shared.u32 	[%r249], %r250;
	st.shared.u32 	[%r249+4], %r250;
	st.shared.u32 	[%r249+8], %r250;
	st.shared.u32 	[%r249+12], %r250;
	add.s32 	%r387, %r387, 4;
$L__BB1_100:
	and.b32  	%r251, %r68, 3;
	setp.eq.s32 	%p53, %r251, 0;
	@%p53 bra 	$L__BB1_105;
	cvt.u16.u32 	%rs16, %r67;
	cvt.u16.u32 	%rs17, %r173;
	mul.lo.s16 	%rs18, %rs26, %rs17;
	sub.s16 	%rs4, %rs16, %rs18;
	and.b16  	%rs19, %rs4, 3;
	setp.eq.s16 	%p54, %rs19, 1;
	@%p54 bra 	$L__BB1_103;
	add.s32 	%r252, %r387, %r51;
	shl.b32 	%r253, %r252, 2;
	add.s32 	%r254, %r50, %r253;
	mov.b32 	%r255, 0;
	st.shared.u32 	[%r254], %r255;
	st.shared.u32 	[%r254+4], %r255;
	add.s32 	%r387, %r387, 2;
$L__BB1_103:
	and.b16  	%rs20, %rs4, 1;
	setp.eq.b16 	%p55, %rs20, 1;
	not.pred 	%p56, %p55;
	@%p56 bra 	$L__BB1_105;
	add.s32 	%r256, %r387, %r51;
	shl.b32 	%r257, %r256, 2;
	add.s32 	%r258, %r50, %r257;
	mov.b32 	%r259, 0;
	st.shared.u32 	[%r258], %r259;
$L__BB1_105:
	bar.sync 	0;
	@%p33 bra 	$L__BB1_113;
	and.b32  	%r108, %r70, 3;
	sub.s32 	%r278, %r66, %r67;
	setp.gt.u32 	%p68, %r278, -4;
	mov.b32 	%r389, 0;
	@%p68 bra 	$L__BB1_109;
	and.b32  	%r389, %r70, 2147483644;
	mov.b32 	%r390, 0;
$L__BB1_108:
	add.s32 	%r280, %r390, %r51;
	shl.b32 	%r281, %r280, 2;
	add.s32 	%r282, %r49, %r281;
	ld.shared.f32 	%f400, [%r282];
	add.s32 	%r283, %r50, %r281;
	ld.shared.f32 	%f401, [%r283];
	sub.f32 	%f402, %f401, %f833;
	mul.f32 	%f403, %f400, %f402;
	mul.wide.u32 	%rd132, %r390, 4;
	add.s64 	%rd133, %rd11, %rd132;
	ld.shared.f32 	%f404, [%r282+4];
	ld.shared.f32 	%f405, [%r283+4];
	sub.f32 	%f406, %f405, %f833;
	mul.f32 	%f407, %f404, %f406;
	ld.shared.f32 	%f408, [%r282+8];
	ld.shared.f32 	%f409, [%r283+8];
	sub.f32 	%f410, %f409, %f833;
	mul.f32 	%f411, %f408, %f410;
	ld.shared.f32 	%f412, [%r282+12];
	ld.shared.f32 	%f413, [%r283+12];
	sub.f32 	%f414, %f413, %f833;
	mul.f32 	%f415, %f412, %f414;
	st.local.v4.f32 	[%rd133], {%f403, %f407, %f411, %f415};
	add.s32 	%r390, %r390, 4;
	setp.eq.s32 	%p69, %r390, %r389;
	@%p69 bra 	$L__BB1_109;
	bra.uni 	$L__BB1_108;
$L__BB1_109:
	setp.eq.s32 	%p70, %r108, 0;
	@%p70 bra 	$L__BB1_113;
	add.s32 	%r284, %r389, %r51;
	shl.b32 	%r285, %r284, 2;
	add.s32 	%r111, %r49, %r285;
	ld.shared.f32 	%f416, [%r111];
	add.s32 	%r112, %r50, %r285;
	ld.shared.f32 	%f417, [%r112];
	sub.f32 	%f418, %f417, %f833;
	mul.f32 	%f419, %f416, %f418;
	mul.wide.u32 	%rd134, %r389, 4;
	add.s64 	%rd22, %rd11, %rd134;
	st.local.f32 	[%rd22], %f419;
	setp.eq.s32 	%p71, %r108, 1;
	@%p71 bra 	$L__BB1_113;
	ld.shared.f32 	%f420, [%r111+4];
	ld.shared.f32 	%f421, [%r112+4];
	sub.f32 	%f422, %f421, %f833;
	mul.f32 	%f423, %f420, %f422;
	st.local.f32 	[%rd22+4], %f423;
	setp.eq.s32 	%p72, %r108, 2;
	@%p72 bra 	$L__BB1_113;
	ld.shared.f32 	%f424, [%r111+8];
	ld.shared.f32 	%f425, [%r112+8];
	sub.f32 	%f426, %f425, %f833;
	mul.f32 	%f427, %f424, %f426;
	st.local.f32 	[%rd22+8], %f427;
$L__BB1_113:
	setp.lt.s32 	%p73, %r172, 1;
	@%p73 bra 	$L__BB1_131;
	cvt.u16.u32 	%rs21, %r67;
	cvt.u16.u32 	%rs22, %r173;
	mul.lo.s16 	%rs23, %rs25, %rs22;
	sub.s16 	%rs24, %rs21, %rs23;
	cvt.u32.u16 	%r287, %rs24;
	and.b32  	%r288, %r287, 15;
	and.b32  	%r113, %r70, 15;
	sub.s32 	%r114, %r66, %r67;
	and.b32  	%r115, %r70, -16;
	and.b32  	%r116, %r287, 7;
	and.b32  	%r117, %r68, 3;
	add.s32 	%r118, %r288, -1;
	mov.b32 	%r396, 0;
$L__BB1_115:
	@%p33 bra 	$L__BB1_130;
	setp.gt.u32 	%p75, %r114, -16;
	mul.wide.u32 	%rd135, %r396, 4;
	add.s64 	%rd25, %rd10, %rd135;
	ld.local.f32 	%f858, [%rd25];
	mov.b32 	%r399, 0;
	@%p75 bra 	$L__BB1_119;
	mov.b32 	%r397, 0;
$L__BB1_118:
	.pragma "nounroll";
	mul.wide.u32 	%rd136, %r397, 4;
	add.s64 	%rd137, %rd11, %rd136;
	ld.local.v4.f32 	{%f429, %f430, %f431, %f432}, [%rd137];
	mad.lo.s32 	%r291, %r397, %r3, %r396;
	shl.b32 	%r292, %r291, 2;
	mov.u32 	%r293, smem;
	add.s32 	%r294, %r293, %r292;
	ld.shared.f32 	%f433, [%r294];
	mul.f32 	%f434, %f429, %f433;
	fma.rn.f32 	%f435, %f60, %f434, %f858;
	add.s32 	%r295, %r294, %r60;
	ld.shared.f32 	%f436, [%r295];
	mul.f32 	%f437, %f430, %f436;
	fma.rn.f32 	%f438, %f60, %f437, %f435;
	add.s32 	%r296, %r295, %r60;
	ld.shared.f32 	%f439, [%r296];
	mul.f32 	%f440, %f431, %f439;
	fma.rn.f32 	%f441, %f60, %f440, %f438;
	add.s32 	%r297, %r296, %r60;
	ld.shared.f32 	%f442, [%r297];
	mul.f32 	%f443, %f432, %f442;
	fma.rn.f32 	%f444, %f60, %f443, %f441;
	ld.local.v4.f32 	{%f445, %f446, %f447, %f448}, [%rd137+16];
	add.s32 	%r298, %r297, %r60;
	ld.shared.f32 	%f449, [%r298];
	mul.f32 	%f450, %f445, %f449;
	fma.rn.f32 	%f451, %f60, %f450, %f444;
	add.s32 	%r299, %r298, %r60;
	ld.shared.f32 	%f452, [%r299];
	mul.f32 	%f453, %f446, %f452;
	fma.rn.f32 	%f454, %f60, %f453, %f451;
	add.s32 	%r300, %r299, %r60;
	ld.shared.f32 	%f455, [%r300];
	mul.f32 	%f456, %f447, %f455;
	fma.rn.f32 	%f457, %f60, %f456, %f454;
	add.s32 	%r301, %r300, %r60;
	ld.shared.f32 	%f458, [%r301];
	mul.f32 	%f459, %f448, %f458;
	fma.rn.f32 	%f460, %f60, %f459, %f457;
	ld.local.v4.f32 	{%f461, %f462, %f463, %f464}, [%rd137+32];
	add.s32 	%r302, %r301, %r60;
	ld.shared.f32 	%f465, [%r302];
	mul.f32 	%f466, %f461, %f465;
	fma.rn.f32 	%f467, %f60, %f466, %f460;
	add.s32 	%r303, %r302, %r60;
	ld.shared.f32 	%f468, [%r303];
	mul.f32 	%f469, %f462, %f468;
	fma.rn.f32 	%f470, %f60, %f469, %f467;
	add.s32 	%r304, %r303, %r60;
	ld.shared.f32 	%f471, [%r304];
	mul.f32 	%f472, %f463, %f471;
	fma.rn.f32 	%f473, %f60, %f472, %f470;
	add.s32 	%r305, %r304, %r60;
	ld.shared.f32 	%f474, [%r305];
	mul.f32 	%f475, %f464, %f474;
	fma.rn.f32 	%f476, %f60, %f475, %f473;
	ld.local.v4.f32 	{%f477, %f478, %f479, %f480}, [%rd137+48];
	add.s32 	%r306, %r305, %r60;
	ld.shared.f32 	%f481, [%r306];
	mul.f32 	%f482, %f477, %f481;
	fma.rn.f32 	%f483, %f60, %f482, %f476;
	add.s32 	%r307, %r306, %r60;
	ld.shared.f32 	%f484, [%r307];
	mul.f32 	%f485, %f478, %f484;
	fma.rn.f32 	%f486, %f60, %f485, %f483;
	add.s32 	%r308, %r307, %r60;
	ld.shared.f32 	%f487, [%r308];
	mul.f32 	%f488, %f479, %f487;
	fma.rn.f32 	%f489, %f60, %f488, %f486;
	add.s32 	%r309, %r308, %r60;
	ld.shared.f32 	%f490, [%r309];
	mul.f32 	%f491, %f480, %f490;
	fma.rn.f32 	%f858, %f60, %f491, %f489;
	add.s32 	%r397, %r397, 16;
	setp.ne.s32 	%p76, %r397, %r115;
	mov.u32 	%r399, %r115;
	@%p76 bra 	$L__BB1_118;
$L__BB1_119:
	setp.eq.s32 	%p77, %r113, 0;
	@%p77 bra 	$L__BB1_129;
	setp.lt.u32 	%p78, %r118, 7;
	@%p78 bra 	$L__BB1_122;
	mul.wide.u32 	%rd138, %r399, 4;
	add.s64 	%rd139, %rd11, %rd138;
	ld.local.f32 	%f493, [%rd139];
	mad.lo.s32 	%r310, %r399, %r3, %r396;
	shl.b32 	%r311, %r310, 2;
	mov.u32 	%r312, smem;
	add.s32 	%r313, %r312, %r311;
	ld.shared.f32 	%f494, [%r313];
	mul.f32 	%f495, %f493, %f494;
	fma.rn.f32 	%f496, %f60, %f495, %f858;
	ld.local.f32 	%f497, [%rd139+4];
	add.s32 	%r314, %r313, %r60;
	ld.shared.f32 	%f498, [%r314];
	mul.f32 	%f499, %f497, %f498;
	fma.rn.f32 	%f500, %f60, %f499, %f496;
	ld.local.f32 	%f501, [%rd139+8];
	add.s32 	%r315, %r314, %r60;
	ld.shared.f32 	%f502, [%r315];
	mul.f32 	%f503, %f501, %f502;
	fma.rn.f32 	%f504, %f60, %f503, %f500;
	ld.local.f32 	%f505, [%rd139+12];
	add.s32 	%r316, %r315, %r60;
	ld.shared.f32 	%f506, [%r316];
	mul.f32 	%f507, %f505, %f506;
	fma.rn.f32 	%f508, %f60, %f507, %f504;
	ld.local.f32 	%f509, [%rd139+16];
	add.s32 	%r317, %r316, %r60;
	ld.shared.f32 	%f510, [%r317];
	mul.f32 	%f511, %f509, %f510;
	fma.rn.f32 	%f512, %f60, %f511, %f508;
	ld.local.f32 	%f513, [%rd139+20];
	add.s32 	%r318, %r317, %r60;
	ld.shared.f32 	%f514, [%r318];
	mul.f32 	%f515, %f513, %f514;
	fma.rn.f32 	%f516, %f60, %f515, %f512;
	ld.local.f32 	%f517, [%rd139+24];
	add.s32 	%r319, %r318, %r60;
	ld.shared.f32 	%f518, [%r319];
	mul.f32 	%f519, %f517, %f518;
	fma.rn.f32 	%f520, %f60, %f519, %f516;
	ld.local.f32 	%f521, [%rd139+28];
	add.s32 	%r320, %r319, %r60;
	ld.shared.f32 	%f522, [%r320];
	mul.f32 	%f523, %f521, %f522;
	fma.rn.f32 	%f858, %f60, %f523, %f520;
	add.s32 	%r399, %r399, 8;
$L__BB1_122:
	setp.eq.s32 	%p79, %r116, 0;
	@%p79 bra 	$L__BB1_129;
	setp.lt.u32 	%p80, %r69, 3;
	@%p80 bra 	$L__BB1_125;
	mul.wide.u32 	%rd140, %r399, 4;
	add.s64 	%rd141, %rd11, %rd140;
	ld.local.f32 	%f525, [%rd141];
	mad.lo.s32 	%r321, %r399, %r3, %r396;
	shl.b32 	%r322, %r321, 2;
	mov.u32 	%r323, smem;
	add.s32 	%r324, %r323, %r322;
	ld.shared.f32 	%f526, [%r324];
	mul.f32 	%f527, %f525, %f526;
	fma.rn.f32 	%f528, %f60, %f527, %f858;
	ld.local.f32 	%f529, [%rd141+4];
	add.s32 	%r325, %r324, %r60;
	ld.shared.f32 	%f530, [%r325];
	mul.f32 	%f531, %f529, %f530;
	fma.rn.f32 	%f532, %f60, %f531, %f528;
	ld.local.f32 	%f533, [%rd141+8];
	add.s32 	%r326, %r325, %r60;
	ld.shared.f32 	%f534, [%r326];
	mul.f32 	%f535, %f533, %f534;
	fma.rn.f32 	%f536, %f60, %f535, %f532;
	ld.local.f32 	%f537, [%rd141+12];
	add.s32 	%r327, %r326, %r60;
	ld.shared.f32 	%f538, [%r327];
	mul.f32 	%f539, %f537, %f538;
	fma.rn.f32 	%f858, %f60, %f539, %f536;
	add.s32 	%r399, %r399, 4;
$L__BB1_125:
	setp.eq.s32 	%p81, %r117, 0;
	@%p81 bra 	$L__BB1_129;
	setp.eq.s32 	%p82, %r117, 1;
	mul.wide.u32 	%rd142, %r399, 4;
	add.s64 	%rd26, %rd11, %rd142;
	ld.local.f32 	%f540, [%rd26];
	mad.lo.s32 	%r328, %r399, %r3, %r396;
	shl.b32 	%r329, %r328, 2;
	mov.u32 	%r330, smem;
	add.s32 	%r139, %r330, %r329;
	ld.shared.f32 	%f541, [%r139];
	mul.f32 	%f542, %f540, %f541;
	fma.rn.f32 	%f858, %f60, %f542, %f858;
	@%p82 bra 	$L__BB1_129;
	setp.eq.s32 	%p83, %r117, 2;
	ld.local.f32 	%f543, [%rd26+4];
	add.s32 	%r140, %r139, %r60;
	ld.shared.f32 	%f544, [%r140];
	mul.f32 	%f545, %f543, %f544;
	fma.rn.f32 	%f858, %f60, %f545, %f858;
	@%p83 bra 	$L__BB1_129;
	ld.local.f32 	%f546, [%rd26+8];
	add.s32 	%r331, %r140, %r60;
	ld.shared.f32 	%f547, [%r331];
	mul.f32 	%f548, %f546, %f547;
	fma.rn.f32 	%f858, %f60, %f548, %f858;
$L__BB1_129:
	st.local.f32 	[%rd25], %f858;
$L__BB1_130:
	add.s32 	%r396, %r396, 1;
	setp.eq.s32 	%p84, %r396, %r172;
	@%p84 bra 	$L__BB1_131;
	bra.uni 	$L__BB1_115;
$L__BB1_131:
	min.s32 	%r332, %r70, %r172;
	setp.lt.s32 	%p85, %r332, 1;
	@%p85 bra 	$L__BB1_162;
	mov.b32 	%r391, 0;
$L__BB1_133:
	setp.lt.u32 	%p86, %r52, 15;
	add.s32 	%r335, %r391, %r51;
	shl.b32 	%r336, %r335, 2;
	add.s32 	%r337, %r49, %r336;
	ld.shared.f32 	%f44, [%r337];
	add.s32 	%r338, %r391, %r66;
	mul.lo.s32 	%r122, %r338, %r172;
	mov.b32 	%r394, 0;
	@%p86 bra 	$L__BB1_136;
	mov.b32 	%r392, 0;
$L__BB1_135:
	.pragma "nounroll";
	add.s32 	%r340, %r392, %r122;
	cvt.s64.s32 	%rd143, %r340;
	add.s64 	%rd144, %rd143, %rd12;
	shl.b64 	%rd145, %rd144, 2;
	add.s64 	%rd146, %rd4, %rd145;
	mul.wide.u32 	%rd147, %r392, 4;
	add.s64 	%rd148, %rd8, %rd147;
	ld.local.f32 	%f549, [%rd148];
	mul.f32 	%f550, %f44, %f549;
	atom.global.add.f32 	%f551, [%rd146], %f550;
	ld.local.f32 	%f552, [%rd148+4];
	mul.f32 	%f553, %f44, %f552;
	atom.global.add.f32 	%f554, [%rd146+4], %f553;
	ld.local.f32 	%f555, [%rd148+8];
	mul.f32 	%f556, %f44, %f555;
	atom.global.add.f32 	%f557, [%rd146+8], %f556;
	ld.local.f32 	%f558, [%rd148+12];
	mul.f32 	%f559, %f44, %f558;
	atom.global.add.f32 	%f560, [%rd146+12], %f559;
	ld.local.f32 	%f561, [%rd148+16];
	mul.f32 	%f562, %f44, %f561;
	atom.global.add.f32 	%f563, [%rd146+16], %f562;
	ld.local.f32 	%f564, [%rd148+20];
	mul.f32 	%f565, %f44, %f564;
	atom.global.add.f32 	%f566, [%rd146+20], %f565;
	ld.local.f32 	%f567, [%rd148+24];
	mul.f32 	%f568, %f44, %f567;
	atom.global.add.f32 	%f569, [%rd146+24], %f568;
	ld.local.f32 	%f570, [%rd148+28];
	mul.f32 	%f571, %f44, %f570;
	atom.global.add.f32 	%f572, [%rd146+28], %f571;
	ld.local.f32 	%f573, [%rd148+32];
	mul.f32 	%f574, %f44, %f573;
	atom.global.add.f32 	%f575, [%rd146+32], %f574;
	ld.local.f32 	%f576, [%rd148+36];
	mul.f32 	%f577, %f44, %f576;
	atom.global.add.f32 	%f578, [%rd146+36], %f577;
	ld.local.f32 	%f579, [%rd148+40];
	mul.f32 	%f580, %f44, %f579;
	atom.global.add.f32 	%f581, [%rd146+40], %f580;
	ld.local.f32 	%f582, [%rd148+44];
	mul.f32 	%f583, %f44, %f582;
	atom.global.add.f32 	%f584, [%rd146+44], %f583;
	ld.local.f32 	%f585, [%rd148+48];
	mul.f32 	%f586, %f44, %f585;
	atom.global.add.f32 	%f587, [%rd146+48], %f586;
	ld.local.f32 	%f588, [%rd148+52];
	mul.f32 	%f589, %f44, %f588;
	atom.global.add.f32 	%f590, [%rd146+52], %f589;
	ld.local.f32 	%f591, [%rd148+56];
	mul.f32 	%f592, %f44, %f591;
	atom.global.add.f32 	%f593, [%rd146+56], %f592;
	ld.local.f32 	%f594, [%rd148+60];
	mul.f32 	%f595, %f44, %f594;
	atom.global.add.f32 	%f596, [%rd146+60], %f595;
	add.s32 	%r392, %r392, 16;
	setp.ne.s32 	%p87, %r392, %r57;
	mov.u32 	%r394, %r57;
	@%p87 bra 	$L__BB1_135;
$L__BB1_136:
	setp.eq.s32 	%p88, %r53, 0;
	@%p88 bra 	$L__BB1_146;
	setp.lt.u32 	%p89, %r54, 7;
	@%p89 bra 	$L__BB1_139;
	add.s32 	%r341, %r394, %r122;
	cvt.s64.s32 	%rd149, %r341;
	add.s64 	%rd150, %rd149, %rd12;
	shl.b64 	%rd151, %rd150, 2;
	add.s64 	%rd152, %rd4, %rd151;
	mul.wide.u32 	%rd153, %r394, 4;
	add.s64 	%rd154, %rd8, %rd153;
	ld.local.f32 	%f597, [%rd154];
	mul.f32 	%f598, %f44, %f597;
	atom.global.add.f32 	%f599, [%rd152], %f598;
	ld.local.f32 	%f600, [%rd154+4];
	mul.f32 	%f601, %f44, %f600;
	atom.global.add.f32 	%f602, [%rd152+4], %f601;
	ld.local.f32 	%f603, [%rd154+8];
	mul.f32 	%f604, %f44, %f603;
	atom.global.add.f32 	%f605, [%rd152+8], %f604;
	ld.local.f32 	%f606, [%rd154+12];
	mul.f32 	%f607, %f44, %f606;
	atom.global.add.f32 	%f608, [%rd152+12], %f607;
	ld.local.f32 	%f609, [%rd154+16];
	mul.f32 	%f610, %f44, %f609;
	atom.global.add.f32 	%f611, [%rd152+16], %f610;
	ld.local.f32 	%f612, [%rd154+20];
	mul.f32 	%f613, %f44, %f612;
	atom.global.add.f32 	%f614, [%rd152+20], %f613;
	ld.local.f32 	%f615, [%rd154+24];
	mul.f32 	%f616, %f44, %f615;
	atom.global.add.f32 	%f617, [%rd152+24], %f616;
	ld.local.f32 	%f618, [%rd154+28];
	mul.f32 	%f619, %f44, %f618;
	atom.global.add.f32 	%f620, [%rd152+28], %f619;
	add.s32 	%r394, %r394, 8;
$L__BB1_139:
	setp.eq.s32 	%p90, %r55, 0;
	@%p90 bra 	$L__BB1_146;
	setp.lt.u32 	%p91, %r56, 3;
	@%p91 bra 	$L__BB1_142;
	add.s32 	%r342, %r394, %r122;
	cvt.s64.s32 	%rd155, %r342;
	add.s64 	%rd156, %rd155, %rd12;
	shl.b64 	%rd157, %rd156, 2;
	add.s64 	%rd158, %rd4, %rd157;
	mul.wide.u32 	%rd159, %r394, 4;
	add.s64 	%rd160, %rd8, %rd159;
	ld.local.f32 	%f621, [%rd160];
	mul.f32 	%f622, %f44, %f621;
	atom.global.add.f32 	%f623, [%rd158], %f622;
	ld.local.f32 	%f624, [%rd160+4];
	mul.f32 	%f625, %f44, %f624;
	atom.global.add.f32 	%f626, [%rd158+4], %f625;
	ld.local.f32 	%f627, [%rd160+8];
	mul.f32 	%f628, %f44, %f627;
	atom.global.add.f32 	%f629, [%rd158+8], %f628;
	ld.local.f32 	%f630, [%rd160+12];
	mul.f32 	%f631, %f44, %f630;
	atom.global.add.f32 	%f632, [%rd158+12], %f631;
	add.s32 	%r394, %r394, 4;
$L__BB1_142:
	setp.eq.s32 	%p92, %r58, 0;
	@%p92 bra 	$L__BB1_146;
	setp.eq.s32 	%p93, %r58, 1;
	add.s32 	%r343, %r394, %r122;
	cvt.s64.s32 	%rd161, %r343;
	add.s64 	%rd162, %rd161, %rd12;
	shl.b64 	%rd163, %rd162, 2;
	add.s64 	%rd23, %rd4, %rd163;
	mul.wide.u32 	%rd164, %r394, 4;
	add.s64 	%rd24, %rd8, %rd164;
	ld.local.f32 	%f633, [%rd24];
	mul.f32 	%f634, %f44, %f633;
	atom.global.add.f32 	%f635, [%rd23], %f634;
	@%p93 bra 	$L__BB1_146;
	setp.eq.s32 	%p94, %r58, 2;
	ld.local.f32 	%f636, [%rd24+4];
	mul.f32 	%f637, %f44, %f636;
	atom.global.add.f32 	%f638, [%rd23+4], %f637;
	@%p94 bra 	$L__BB1_146;
	ld.local.f32 	%f639, [%rd24+8];
	mul.f32 	%f640, %f44, %f639;
	atom.global.add.f32 	%f641, [%rd23+8], %f640;
$L__BB1_146:
	add.s32 	%r391, %r391, 1;
	setp.lt.s32 	%p95, %r391, %r70;
	@%p95 bra 	$L__BB1_133;
	mov.b32 	%r401, 0;
$L__BB1_148:
	add.s32 	%r346, %r401, %r66;
	mul.lo.s32 	%r143, %r346, %r172;
	mul.wide.u32 	%rd165, %r401, 4;
	add.s64 	%rd27, %rd11, %rd165;
	mov.b32 	%r404, 0;
	@%p86 bra 	$L__BB1_151;
	mov.b32 	%r402, 0;
$L__BB1_150:
	.pragma "nounroll";
	add.s32 	%r348, %r402, %r143;
	cvt.s64.s32 	%rd166, %r348;
	add.s64 	%rd167, %rd166, %rd12;
	shl.b64 	%rd168, %rd167, 2;
	add.s64 	%rd169, %rd5, %rd168;
	ld.local.f32 	%f642, [%rd27];
	mul.wide.u32 	%rd170, %r402, 4;
	add.s64 	%rd171, %rd7, %rd170;
	ld.local.f32 	%f643, [%rd171];
	mul.f32 	%f644, %f642, %f643;
	mul.f32 	%f645, %f60, %f644;
	atom.global.add.f32 	%f646, [%rd169], %f645;
	ld.local.f32 	%f647, [%rd27];
	ld.local.f32 	%f648, [%rd171+4];
	mul.f32 	%f649, %f647, %f648;
	mul.f32 	%f650, %f60, %f649;
	atom.global.add.f32 	%f651, [%rd169+4], %f650;
	ld.local.f32 	%f652, [%rd27];
	ld.local.f32 	%f653, [%rd171+8];
	mul.f32 	%f654, %f652, %f653;
	mul.f32 	%f655, %f60, %f654;
	atom.global.add.f32 	%f656, [%rd169+8], %f655;
	ld.local.f32 	%f657, [%rd27];
	ld.local.f32 	%f658, [%rd171+12];
	mul.f32 	%f659, %f657, %f658;
	mul.f32 	%f660, %f60, %f659;
	atom.global.add.f32 	%f661, [%rd169+12], %f660;
	ld.local.f32 	%f662, [%rd27];
	ld.local.f32 	%f663, [%rd171+16];
	mul.f32 	%f664, %f662, %f663;
	mul.f32 	%f665, %f60, %f664;
	atom.global.add.f32 	%f666, [%rd169+16], %f665;
	ld.local.f32 	%f667, [%rd27];
	ld.local.f32 	%f668, [%rd171+20];
	mul.f32 	%f669, %f667, %f668;
	mul.f32 	%f670, %f60, %f669;
	atom.global.add.f32 	%f671, [%rd169+20], %f670;
	ld.local.f32 	%f672, [%rd27];
	ld.local.f32 	%f673, [%rd171+24];
	mul.f32 	%f674, %f672, %f673;
	mul.f32 	%f675, %f60, %f674;
	atom.global.add.f32 	%f676, [%rd169+24], %f675;
	ld.local.f32 	%f677, [%rd27];
	ld.local.f32 	%f678, [%rd171+28];
	mul.f32 	%f679, %f677, %f678;
	mul.f32 	%f680, %f60, %f679;
	atom.global.add.f32 	%f681, [%rd169+28], %f680;
	ld.local.f32 	%f682, [%rd27];
	ld.local.f32 	%f683, [%rd171+32];
	mul.f32 	%f684, %f682, %f683;
	mul.f32 	%f685, %f60, %f684;
	atom.global.add.f32 	%f686, [%rd169+32], %f685;
	ld.local.f32 	%f687, [%rd27];
	ld.local.f32 	%f688, [%rd171+36];
	mul.f32 	%f689, %f687, %f688;
	mul.f32 	%f690, %f60, %f689;
	atom.global.add.f32 	%f691, [%rd169+36], %f690;
	ld.local.f32 	%f692, [%rd27];
	ld.local.f32 	%f693, [%rd171+40];
	mul.f32 	%f694, %f692, %f693;
	mul.f32 	%f695, %f60, %f694;
	atom.global.add.f32 	%f696, [%rd169+40], %f695;
	ld.local.f32 	%f697, [%rd27];
	ld.local.f32 	%f698, [%rd171+44];
	mul.f32 	%f699, %f697, %f698;
	mul.f32 	%f700, %f60, %f699;
	atom.global.add.f32 	%f701, [%rd169+44], %f700;
	ld.local.f32 	%f702, [%rd27];
	ld.local.f32 	%f703, [%rd171+48];
	mul.f32 	%f704, %f702, %f703;
	mul.f32 	%f705, %f60, %f704;
	atom.global.add.f32 	%f706, [%rd169+48], %f705;
	ld.local.f32 	%f707, [%rd27];
	ld.local.f32 	%f708, [%rd171+52];
	mul.f32 	%f709, %f707, %f708;
	mul.f32 	%f710, %f60, %f709;
	atom.global.add.f32 	%f711, [%rd169+52], %f710;
	ld.local.f32 	%f712, [%rd27];
	ld.local.f32 	%f713, [%rd171+56];
	mul.f32 	%f714, %f712, %f713;
	mul.f32 	%f715, %f60, %f714;
	atom.global.add.f32 	%f716, [%rd169+56], %f715;
	ld.local.f32 	%f717, [%rd27];
	ld.local.f32 	%f718, [%rd171+60];
	mul.f32 	%f719, %f717, %f718;
	mul.f32 	%f720, %f60, %f719;
	atom.global.add.f32 	%f721, [%rd169+60], %f720;
	add.s32 	%r402, %r402, 16;
	setp.ne.s32 	%p97, %r402, %r57;
	mov.u32 	%r404, %r57;
	@%p97 bra 	$L__BB1_150;
$L__BB1_151:
	@%p88 bra 	$L__BB1_161;
	setp.lt.u32 	%p99, %r54, 7;
	@%p99 bra 	$L__BB1_154;
	add.s32 	%r349, %r404, %r143;
	cvt.s64.s32 	%rd172, %r349;
	add.s64 	%rd173, %rd172, %rd12;
	shl.b64 	%rd174, %rd173, 2;
	add.s64 	%rd175, %rd5, %rd174;
	ld.local.f32 	%f722, [%rd27];
	mul.wide.u32 	%rd176, %r404, 4;
	add.s64 	%rd177, %rd7, %rd176;
	ld.local.f32 	%f723, [%rd177];
	mul.f32 	%f724, %f722, %f723;
	mul.f32 	%f725, %f60, %f724;
	atom.global.add.f32 	%f726, [%rd175], %f725;
	ld.local.f32 	%f727, [%rd27];
	ld.local.f32 	%f728, [%rd177+4];
	mul.f32 	%f729, %f727, %f728;
	mul.f32 	%f730, %f60, %f729;
	atom.global.add.f32 	%f731, [%rd175+4], %f730;
	ld.local.f32 	%f732, [%rd27];
	ld.local.f32 	%f733, [%rd177+8];
	mul.f32 	%f734, %f732, %f733;
	mul.f32 	%f735, %f60, %f734;
	atom.global.add.f32 	%f736, [%rd175+8], %f735;
	ld.local.f32 	%f737, [%rd27];
	ld.local.f32 	%f738, [%rd177+12];
	mul.f32 	%f739, %f737, %f738;
	mul.f32 	%f740, %f60, %f739;
	atom.global.add.f32 	%f741, [%rd175+12], %f740;
	ld.local.f32 	%f742, [%rd27];
	ld.local.f32 	%f743, [%rd177+16];
	mul.f32 	%f744, %f742, %f743;
	mul.f32 	%f745, %f60, %f744;
	atom.global.add.f32 	%f746, [%rd175+16], %f745;
	ld.local.f32 	%f747, [%rd27];
	ld.local.f32 	%f748, [%rd177+20];
	mul.f32 	%f749, %f747, %f748;
	mul.f32 	%f750, %f60, %f749;
	atom.global.add.f32 	%f751, [%rd175+20], %f750;
	ld.local.f32 	%f752, [%rd27];
	ld.local.f32 	%f753, [%rd177+24];
	mul.f32 	%f754, %f752, %f753;
	mul.f32 	%f755, %f60, %f754;
	atom.global.add.f32 	%f756, [%rd175+24], %f755;
	ld.local.f32 	%f757, [%rd27];
	ld.local.f32 	%f758, [%rd177+28];
	mul.f32 	%f759, %f757, %f758;
	mul.f32 	%f760, %f60, %f759;
	atom.global.add.f32 	%f761, [%rd175+28], %f760;
	add.s32 	%r404, %r404, 8;
$L__BB1_154:
	setp.eq.s32 	%p100, %r55, 0;
	@%p100 bra 	$L__BB1_161;
	setp.lt.u32 	%p101, %r56, 3;
	@%p101 bra 	$L__BB1_157;
	add.s32 	%r350, %r404, %r143;
	cvt.s64.s32 	%rd178, %r350;
	add.s64 	%rd179, %rd178, %rd12;
	shl.b64 	%rd180, %rd179, 2;
	add.s64 	%rd181, %rd5, %rd180;
	ld.local.f32 	%f762, [%rd27];
	mul.wide.u32 	%rd182, %r404, 4;
	add.s64 	%rd183, %rd7, %rd182;
	ld.local.f32 	%f763, [%rd183];
	mul.f32 	%f764, %f762, %f763;
	mul.f32 	%f765, %f60, %f764;
	atom.global.add.f32 	%f766, [%rd181], %f765;
	ld.local.f32 	%f767, [%rd27];
	ld.local.f32 	%f768, [%rd183+4];
	mul.f32 	%f769, %f767, %f768;
	mul.f32 	%f770, %f60, %f769;
	atom.global.add.f32 	%f771, [%rd181+4], %f770;
	ld.local.f32 	%f772, [%rd27];
	ld.local.f32 	%f773, [%rd183+8];
	mul.f32 	%f774, %f772, %f773;
	mul.f32 	%f775, %f60, %f774;
	atom.global.add.f32 	%f776, [%rd181+8], %f775;
	ld.local.f32 	%f777, [%rd27];
	ld.local.f32 	%f778, [%rd183+12];
	mul.f32 	%f779, %f777, %f778;
	mul.f32 	%f780, %f60, %f779;
	atom.global.add.f32 	%f781, [%rd181+12], %f780;
	add.s32 	%r404, %r404, 4;
$L__BB1_157:
	setp.eq.s32 	%p102, %r58, 0;
	@%p102 bra 	$L__BB1_161;
	setp.eq.s32 	%p103, %r58, 1;
	add.s32 	%r351, %r404, %r143;
	cvt.s64.s32 	%rd184, %r351;
	add.s64 	%rd185, %rd184, %rd12;
	shl.b64 	%rd186, %rd185, 2;
	add.s64 	%rd28, %rd5, %rd186;
	ld.local.f32 	%f782, [%rd27];
	mul.wide.u32 	%rd187, %r404, 4;
	add.s64 	%rd29, %rd7, %rd187;
	ld.local.f32 	%f783, [%rd29];
	mul.f32 	%f784, %f782, %f783;
	mul.f32 	%f785, %f60, %f784;
	atom.global.add.f32 	%f786, [%rd28], %f785;
	@%p103 bra 	$L__BB1_161;
	setp.eq.s32 	%p104, %r58, 2;
	ld.local.f32 	%f787, [%rd27];
	ld.local.f32 	%f788, [%rd29+4];
	mul.f32 	%f789, %f787, %f788;
	mul.f32 	%f790, %f60, %f789;
	atom.global.add.f32 	%f791, [%rd28+4], %f790;
	@%p104 bra 	$L__BB1_161;
	ld.local.f32 	%f792, [%rd27];
	ld.local.f32 	%f793, [%rd29+8];
	mul.f32 	%f794, %f792, %f793;
	mul.f32 	%f795, %f60, %f794;
	atom.global.add.f32 	%f796, [%rd28+8], %f795;
$L__BB1_161:
	add.s32 	%r401, %r401, 1;
	setp.lt.s32 	%p105, %r401, %r70;
	@%p105 bra 	$L__BB1_148;
$L__BB1_162:
	bar.sync 	0;
	add.s32 	%r372, %r372, 1;
	setp.eq.s32 	%p106, %r372, %r47;
	add.s16 	%rs27, %rs27, 1;
	add.s16 	%rs26, %rs26, 1;
	add.s16 	%rs25, %rs25, 1;
	@%p106 bra 	$L__BB1_80;
	bra.uni 	$L__BB1_41;

}


// ===== COMPILED SASS (sm_100) =====

	.target	sm_100

	.elftype	@"ET_EXEC"


//--------------------- .note.nv.tkinfo           --------------------------
	.section	.note.nv.tkinfo,"",@"SHT_NOTE"
	.sectionflags	@"SHF_NOTE_NV_TKINFO"
	.tkinfo
        /*0018*/ 	.word	0x00000002
        /*0030*/ 	.string	""
        /*0030*/ 	.string	"ptxas"
        /*0030*/ 	.string	"Cuda compilation tools, release 13.0, V13.0.88"
        /*0030*/ 	.string	"Build cuda_13.0.r13.0/compiler.36424714_0"
        /*0030*/ 	.string	"-arch sm_100 -m 64 "



//--------------------- .note.nv.cuinfo           --------------------------
	.section	.note.nv.cuinfo,"",@"SHT_NOTE"
	.sectionflags	@"SHF_NOTE_NV_CUINFO"
        /*0018*/ 	.short	0x0002
        /*001a*/ 	.short	0x0064
        /*001c*/ 	.short	0x0082
	.zero		2


//--------------------- .nv.info                  --------------------------
	.section	.nv.info,"",@"SHT_CUDA_INFO"
	.align	4


	//----- nvinfo : EIATTR_REGCOUNT
	.align		4
        /*0000*/ 	.byte	0x04, 0x2f
        /*0002*/ 	.short	(.L_1 - .L_0)
	.align		4
.L_0:
        /*0004*/ 	.word	index@(_Z15flash_atten_fwdPKfS0_S0_PfS1_S1_iiiiiifb)
        /*0008*/ 	.word	0x00000020


	//----- nvinfo : EIATTR_FRAME_SIZE
	.align		4
.L_1:
        /*000c*/ 	.byte	0x04, 0x11
        /*000e*/ 	.short	(.L_3 - .L_2)
	.align		4
.L_2:
        /*0010*/ 	.word	index@($__internal_1_$__cuda_sm3x_div_rn_noftz_f32_slowpath)
        /*0014*/ 	.word	0x00000200


	//----- nvinfo : EIATTR_FRAME_SIZE
	.align		4
.L_3:
        /*0018*/ 	.byte	0x04, 0x11
        /*001a*/ 	.short	(.L_5 - .L_4)
	.align		4
.L_4:
        /*001c*/ 	.word	index@(_Z15flash_atten_fwdPKfS0_S0_PfS1_S1_iiiiiifb)
        /*0020*/ 	.word	0x00000200


	//----- nvinfo : EIATTR_REGCOUNT
	.align		4
.L_5:
        /*0024*/ 	.byte	0x04, 0x2f
        /*0026*/ 	.short	(.L_7 - .L_6)
	.align		4
.L_6:
        /*0028*/ 	.word	index@(_Z31flash_attention_backward_kernelPKfS0_S0_S0_S0_S0_S0_PfS1_S1_iiiiiifb)
        /*002c*/ 	.word	0x00000028


	//----- nvinfo : EIATTR_FRAME_SIZE
	.align		4
.L_7:
        /*0030*/ 	.byte	0x04, 0x11
        /*0032*/ 	.short	(.L_9 - .L_8)
	.align		4
.L_8:
        /*0034*/ 	.word	index@($__internal_0_$__cuda_sm3x_div_rn_noftz_f32_slowpath)
        /*0038*/ 	.word	0x00000500


	//----- nvinfo : EIATTR_FRAME_SIZE
	.align		4
.L_9:
        /*003c*/ 	.byte	0x04, 0x11
        /*003e*/ 	.short	(.L_11 - .L_10)
	.align		4
.L_10:
        /*0040*/ 	.word	index@(_Z31flash_attention_backward_kernelPKfS0_S0_S0_S0_S0_S0_PfS1_S1_iiiiiifb)
        /*0044*/ 	.word	0x00000500


	//----- nvinfo : EIATTR_MIN_STACK_SIZE
	.align		4
.L_11:
        /*0048*/ 	.byte	0x04, 0x12
        /*004a*/ 	.short	(.L_13 - .L_12)
	.align		4
.L_12:
        /*004c*/ 	.word	index@(_Z31flash_attention_backward_kernelPKfS0_S0_S0_S0_S0_S0_PfS1_S1_iiiiiifb)
        /*0050*/ 	.word	0x00000500


	//----- nvinfo : EIATTR_MIN_STACK_SIZE
	.align		4
.L_13:
        /*0054*/ 	.byte	0x04, 0x12
        /*0056*/ 	.short	(.L_15 - .L_14)
	.align		4
.L_14:
        /*0058*/ 	.word	index@(_Z15flash_atten_fwdPKfS0_S0_PfS1_S1_iiiiiifb)
        /*005c*/ 	.word	0x00000200
.L_15:


//--------------------- .nv.compat                --------------------------
	.section	.nv.compat,"",@"SHT_CUDA_COMPAT_INFO"
	.align	4
        /*0000*/ 	.byte	0x02, 0x09, 0x00, 0x00, 0x02, 0x02, 0x01, 0x00, 0x02, 0x05, 0x05, 0x00, 0x03, 0x07, 0x01, 0x01
        /*0010*/ 	.byte	0x02, 0x03, 0x00, 0x00, 0x02, 0x06, 0x01, 0x00, 0x04, 0x0b, 0x08, 0x00, 0x01, 0x00, 0x00, 0x00
        /*0020*/ 	.byte	0x00, 0x00, 0x00, 0x00


//--------------------- .nv.info._Z31flash_attention_backward_kernelPKfS0_S0_S0_S0_S0_S0_PfS1_S1_iiiiiifb --------------------------
	.section	.nv.info._Z31flash_attention_backward_kernelPKfS0_S0_S0_S0_S0_S0_PfS1_S1_iiiiiifb,"",@"SHT_CUDA_INFO"
	.sectionflags	@""
	.align	4


	//----- nvinfo : EIATTR_CUDA_API_VERSION
	.align		4
        /*0000*/ 	.byte	0x04, 0x37
        /*0002*/ 	.short	(.L_17 - .L_16)
.L_16:
        /*0004*/ 	.word	0x00000082


	//----- nvinfo : EIATTR_KPARAM_INFO
	.align		4
.L_17:
        /*0008*/ 	.byte	0x04, 0x17
        /*000a*/ 	.short	(.L_19 - .L_18)
.L_18:
        /*000c*/ 	.word	0x00000000
        /*0010*/ 	.short	0x0011
        /*0012*/ 	.short	0x006c
        /*0014*/ 	.byte	0x00, 0xf0, 0x05, 0x00


	//----- nvinfo : EIATTR_KPARAM_INFO
	.align		4
.L_19:
        /*0018*/ 	.byte	0x04, 0x17
        /*001a*/ 	.short	(.L_21 - .L_20)
.L_20:
        /*001c*/ 	.word	0x00000000
        /*0020*/ 	.short	0x0010
        /*0022*/ 	.short	0x0068
        /*0024*/ 	.byte	0x00, 0xf0, 0x11, 0x00


	//----- nvinfo : EIATTR_KPARAM_INFO
	.align		4
.L_21:
        /*0028*/ 	.byte	0x04, 0x17
        /*002a*/ 	.short	(.L_23 - .L_22)
.L_22:
        /*002c*/ 	.word	0x00000000
        /*0030*/ 	.short	0x000f
        /*0032*/ 	.short	0x0064
        /*0034*/ 	.byte	0x00, 0xf0, 0x11, 0x00


	//----- nvinfo : EIATTR_KPARAM_INFO
	.align		4
.L_23:
        /*0038*/ 	.byte	0x04, 0x17
        /*003a*/ 	.short	(.L_25 - .L_24)
.L_24:
        /*003c*/ 	.word	0x00000000
        /*0040*/ 	.short	0x000e
        /*0042*/ 	.short	0x0060
        /*0044*/ 	.byte	0x00, 0xf0, 0x11, 0x00


	//----- nvinfo : EIATTR_KPARAM_INFO
	.align		4
.L_25:
        /*0048*/ 	.byte	0x04, 0x17
        /*004a*/ 	.short	(.L_27 - .L_26)
.L_26:
        /*004c*/ 	.word	0x00000000
        /*0050*/ 	.short	0x000d
        /*0052*/ 	.short	0x005c
        /*0054*/ 	.byte	0x00, 0xf0, 0x11, 0x00


	//----- nvinfo : EIATTR_KPARAM_INFO
	.align		4
.L_27:
        /*0058*/ 	.byte	0x04, 0x17
        /*005a*/ 	.short	(.L_29 - .L_28)
.L_28:
        /*005c*/ 	.word	0x00000000
        /*0060*/ 	.short	0x000c
        /*0062*/ 	.short	0x0058
        /*0064*/ 	.byte	0x00, 0xf0, 0x11, 0x00


	//----- nvinfo : EIATTR_KPARAM_INFO
	.align		4
.L_29:
        /*0068*/ 	.byte	0x04, 0x17
        /*006a*/ 	.short	(.L_31 - .L_30)
.L_30:
        /*006c*/ 	.word	0x00000000
        /*0070*/ 	.short	0x000b
        /*0072*/ 	.short	0x0054
        /*0074*/ 	.byte	0x00, 0xf0, 0x11, 0x00


	//----- nvinfo : EIATTR_KPARAM_INFO
	.align		4
.L_31:
        /*0078*/ 	.byte	0x04, 0x17
        /*007a*/ 	.short	(.L_33 - .L_32)
.L_32:
        /*007c*/ 	.word	0x00000000
        /*0080*/ 	.short	0x000a
        /*0082*/ 	.short	0x0050
        /*0084*/ 	.byte	0x00, 0xf0, 0x11, 0x00


	//----- nvinfo : EIATTR_KPARAM_INFO
	.align		4
.L_33:
        /*0088*/ 	.byte	0x04, 0x17
        /*008a*/ 	.short	(.L_35 - .L_34)
.L_34:
        /*008c*/ 	.word	0x00000000
        /*0090*/ 	.short	0x0009
        /*0092*/ 	.short	0x0048
        /*0094*/ 	.byte	0x00, 0xf5, 0x21, 0x00


	//----- nvinfo : EIATTR_KPARAM_INFO
	.align		4
.L_35:
        /*0098*/ 	.byte	0x04, 0x17
        /*009a*/ 	.short	(.L_37 - .L_36)
.L_36:
        /*009c*/ 	.word	0x00000000
        /*00a0*/ 	.short	0x0008
        /*00a2*/ 	.short	0x0040
        /*00a4*/ 	.byte	0x00, 0xf5, 0x21, 0x00


	//----- nvinfo : EIATTR_KPARAM_INFO
	.align		4
.L_37:
        /*00a8*/ 	.byte	0x04, 0x17
        /*00aa*/ 	.short	(.L_39 - .L_38)
.L_38:
        /*00ac*/ 	.word	0x00000000
        /*00b0*/ 	.short	0x0007
        /*00b2*/ 	.short	0x0038
        /*00b4*/ 	.byte	0x00, 0xf5, 0x21, 0x00


	//----- nvinfo : EIATTR_KPARAM_INFO
	.align		4
.L_39:
        /*00b8*/ 	.byte	0x04, 0x17
        /*00ba*/ 	.short	(.L_41 - .L_40)
.L_40:
        /*00bc*/ 	.word	0x00000000
        /*00c0*/ 	.short	0x0006
        /*00c2*/ 	.short	0x0030
        /*00c4*/ 	.byte	0x00, 0xf5, 0x21, 0x00


	//----- nvinfo : EIATTR_KPARAM_INFO
	.align		4
.L_41:
        /*00c8*/ 	.byte	0x04, 0x17
        /*00ca*/ 	.short	(.L_43 - .L_42)
.L_42:
        /*00cc*/ 	.word	0x00000000
        /*00d0*/ 	.short	0x0005
        /*00d2*/ 	.short	0x0028
        /*00d4*/ 	.byte	0x00, 0xf5, 0x21, 0x00


	//----- nvinfo : EIATTR_KPARAM_INFO
	.align		4
.L_43:
        /*00d8*/ 	.byte	0x04, 0x17
        /*00da*/ 	.short	(.L_45 - .L_44)
.L_44:
        /*00dc*/ 	.word	0x00000000
        /*00e0*/ 	.short	0x0004
        /*00e2*/ 	.short	0x0020
        /*00e4*/ 	.byte	0x00, 0xf5, 0x21, 0x00


	//----- nvinfo : EIATTR_KPARAM_INFO
	.align		4
.L_45:
        /*00e8*/ 	.byte	0x04, 0x17
        /*00ea*/ 	.short	(.L_47 - .L_46)
.L_46:
        /*00ec*/ 	.word	0x00000000
        /*00f0*/ 	.short	0x0003
        /*00f2*/ 	.short	0x0018
        /*00f4*/ 	.byte	0x00, 0xf5, 0x21, 0x00


	//----- nvinfo : EIATTR_KPARAM_INFO
	.align		4
.L_47:
        /*00f8*/ 	.byte	0x04, 0x17
        /*00fa*/ 	.short	(.L_49 - .L_48)
.L_48:
        /*00fc*/ 	.word	0x00000000
        /*0100*/ 	.short	0x0002
        /*0102*/ 	.short	0x0010
        /*0104*/ 	.byte	0x00, 0xf5, 0x21, 0x00


	//----- nvinfo : EIATTR_KPARAM_INFO
	.align		4
.L_49:
        /*0108*/ 	.byte	0x04, 0x17
        /*010a*/ 	.short	(.L_51 - .L_50)
.L_50:
        /*010c*/ 	.word	0x00000000
        /*0110*/ 	.short	0x0001
        /*0112*/ 	.short	0x0008
        /*0114*/ 	.byte	0x00, 0xf5, 0x21, 0x00


	//----- nvinfo : EIATTR_KPARAM_INFO
	.align		4
.L_51:
        /*0118*/ 	.byte	0x04, 0x17
        /*011a*/ 	.short	(.L_53 - .L_52)
.L_52:
        /*011c*/ 	.word	0x00000000
        /*0120*/ 	.short	0x0000
        /*0122*/ 	.short	0x0000
        /*0124*/ 	.byte	0x00, 0xf5, 0x21, 0x00


	//----- nvinfo : EIATTR_SPARSE_MMA_MASK
	.align		4
.L_53:
        /*0128*/ 	.byte	0x03, 0x50
        /*012a*/ 	.short	0x0000


	//----- nvinfo : EIATTR_MAXREG_COUNT
	.align		4
        /*012c*/ 	.byte	0x03, 0x1b
        /*012e*/ 	.short	0x00ff


	//----- nvinfo : EIATTR_NUM_BARRIERS
	.align		4
        /*0130*/ 	.byte	0x02, 0x4c
        /*0132*/ 	.byte	0x01
	.zero		1


	//----- nvinfo : EIATTR_MERCURY_ISA_VERSION
	.align		4
        /*0134*/ 	.byte	0x03, 0x5f
        /*0136*/ 	.short	0x0101


	//----- nvinfo : EIATTR_VRC_CTA_INIT_COUNT
	.align		4
        /*0138*/ 	.byte	0x02, 0x4a
	.zero		1
	.zero		1


	//----- nvinfo : EIATTR_EXIT_INSTR_OFFSETS
	.align		4
        /*013c*/ 	.byte	0x04, 0x1c
        /*013e*/ 	.short	(.L_55 - .L_54)


	//   ....[0]....
.L_54:
        /*0140*/ 	.word	0x000000a0


	//   ....[1]....
        /*0144*/ 	.word	0x000064d0


	//   ....[2]....
        /*0148*/ 	.word	0x000067a0


	//   ....[3]....
        /*014c*/ 	.word	0x00006910


	//   ....[4]....
        /*0150*/ 	.word	0x00006a30


	//   ....[5]....
        /*0154*/ 	.word	0x00006b30


	//----- nvinfo : EIATTR_CRS_STACK_SIZE
	.align		4
.L_55:
        /*0158*/ 	.byte	0x04, 0x1e
        /*015a*/ 	.short	(.L_57 - .L_56)
.L_56:
        /*015c*/ 	.word	0x00000000


	//----- nvinfo : EIATTR_CBANK_PARAM_SIZE
	.align		4
.L_57:
        /*0160*/ 	.byte	0x03, 0x19
        /*0162*/ 	.short	0x006d


	//----- nvinfo : EIATTR_PARAM_CBANK
	.align		4
        /*0164*/ 	.byte	0x04, 0x0a
        /*0166*/ 	.short	(.L_59 - .L_58)
	.align		4
.L_58:
        /*0168*/ 	.word	index@(.nv.constant0._Z31flash_attention_backward_kernelPKfS0_S0_S0_S0_S0_S0_PfS1_S1_iiiiiifb)
        /*016c*/ 	.short	0x0380
        /*016e*/ 	.short	0x006d


	//----- nvinfo : EIATTR_SW_WAR
	.align		4
.L_59:
        /*0170*/ 	.byte	0x04, 0x36
        /*0172*/ 	.short	(.L_61 - .L_60)
.L_60:
        /*0174*/ 	.word	0x00000008
.L_61:


//--------------------- .nv.info._Z15flash_atten_fwdPKfS0_S0_PfS1_S1_iiiiiifb --------------------------
	.section	.nv.info._Z15flash_atten_fwdPKfS0_S0_PfS1_S1_iiiiiifb,"",@"SHT_CUDA_INFO"
	.sectionflags	@""
	.align	4


	//----- nvinfo : EIATTR_CUDA_API_VERSION
	.align		4
        /*0000*/ 	.byte	0x04, 0x37
        /*0002*/ 	.short	(.L_63 - .L_62)
.L_62:
        /*0004*/ 	.word	0x00000082


	//----- nvinfo : EIATTR_KPARAM_INFO
	.align		4
.L_63:
        /*0008*/ 	.byte	0x04, 0x17
        /*000a*/ 	.short	(.L_65 - .L_64)
.L_64:
        /*000c*/ 	.word	0x00000000
        /*0010*/ 	.short	0x000d
        /*0012*/ 	.short	0x004c
        /*0014*/ 	.byte	0x00, 0xf0, 0x05, 0x00


	//----- nvinfo : EIATTR_KPARAM_INFO
	.align		4
.L_65:
        /*0018*/ 	.byte	0x04, 0x17
        /*001a*/ 	.short	(.L_67 - .L_66)
.L_66:
        /*001c*/ 	.word	0x00000000
        /*0020*/ 	.short	0x000c
        /*0022*/ 	.short	0x0048
        /*0024*/ 	.byte	0x00, 0xf0, 0x11, 0x00


	//----- nvinfo : EIATTR_KPARAM_INFO
	.align		4
.L_67:
        /*0028*/ 	.byte	0x04, 0x17
        /*002a*/ 	.short	(.L_69 - .L_68)
.L_68:
        /*002c*/ 	.word	0x00000000
        /*0030*/ 	.short	0x000b
        /*0032*/ 	.short	0x0044
        /*0034*/ 	.byte	0x00, 0xf0, 0x11, 0x00


	//----- nvinfo : EIATTR_KPARAM_INFO
	.align		4
.L_69:
        /*0038*/ 	.byte	0x04, 0x17
        /*003a*/ 	.short	(.L_71 - .L_70)
.L_70:
        /*003c*/ 	.word	0x00000000
        /*0040*/ 	.short	0x000a
        /*0042*/ 	.short	0x0040
        /*0044*/ 	.byte	0x00, 0xf0, 0x11, 0x00


	//----- nvinfo : EIATTR_KPARAM_INFO
	.align		4
.L_71:
        /*0048*/ 	.byte	0x04, 0x17
        /*004a*/ 	.short	(.L_73 - .L_72)
.L_72:
        /*004c*/ 	.word	0x00000000
        /*0050*/ 	.short	0x0009
        /*0052*/ 	.short	0x003c
        /*0054*/ 	.byte	0x00, 0xf0, 0x11, 0x00


	//----- nvinfo : EIATTR_KPARAM_INFO
	.align		4
.L_73:
        /*0058*/ 	.byte	0x04, 0x17
        /*005a*/ 	.short	(.L_75 - .L_74)
.L_74:
        /*005c*/ 	.word	0x00000000
        /*0060*/ 	.short	0x0008
        /*0062*/ 	.short	0x0038
        /*0064*/ 	.byte	0x00, 0xf0, 0x11, 0x00


	//----- nvinfo : EIATTR_KPARAM_INFO
	.align		4
.L_75:
        /*0068*/ 	.byte	0x04, 0x17
        /*006a*/ 	.short	(.L_77 - .L_76)
.L_76:
        /*006c*/ 	.word	0x00000000
        /*0070*/ 	.short	0x0007
        /*0072*/ 	.short	0x0034
        /*0074*/ 	.byte	0x00, 0xf0, 0x11, 0x00


	//----- nvinfo : EIATTR_KPARAM_INFO
	.align		4
.L_77:
        /*0078*/ 	.byte	0x04, 0x17
        /*007a*/ 	.short	(.L_79 - .L_78)
.L_78:
        /*007c*/ 	.word	0x00000000
        /*0080*/ 	.short	0x0006
        /*0082*/ 	.short	0x0030
        /*0084*/ 	.byte	0x00, 0xf0, 0x11, 0x00


	//----- nvinfo : EIATTR_KPARAM_INFO
	.align		4
.L_79:
        /*0088*/ 	.byte	0x04, 0x17
        /*008a*/ 	.short	(.L_81 - .L_80)
.L_80:
        /*008c*/ 	.word	0x00000000
        /*0090*/ 	.short	0x0005
        /*0092*/ 	.short	0x0028
        /*0094*/ 	.byte	0x00, 0xf5, 0x21, 0x00


	//----- nvinfo : EIATTR_KPARAM_INFO
	.align		4
.L_81:
        /*0098*/ 	.byte	0x04, 0x17
        /*009a*/ 	.short	(.L_83 - .L_82)
.L_82:
        /*009c*/ 	.word	0x00000000
        /*00a0*/ 	.short	0x0004
        /*00a2*/ 	.short	0x0020
        /*00a4*/ 	.byte	0x00, 0xf5, 0x21, 0x00


	//----- nvinfo : EIATTR_KPARAM_INFO
	.align		4
.L_83:
        /*00a8*/ 	.byte	0x04, 0x17
        /*00aa*/ 	.short	(.L_85 - .L_84)
.L_84:
        /*00ac*/ 	.word	0x00000000
        /*00b0*/ 	.short	0x0003
        /*00b2*/ 	.short	0x0018
        /*00b4*/ 	.byte	0x00, 0xf5, 0x21, 0x00


	//----- nvinfo : EIATTR_KPARAM_INFO
	.align		4
.L_85:
        /*00b8*/ 	.byte	0x04, 0x17
        /*00ba*/ 	.short	(.L_87 - .L_86)
.L_86:
        /*00bc*/ 	.word	0x00000000
        /*00c0*/ 	.short	0x0002
        /*00c2*/ 	.short	0x0010
        /*00c4*/ 	.byte	0x00, 0xf5, 0x21, 0x00


	//----- nvinfo : EIATTR_KPARAM_INFO
	.align		4
.L_87:
        /*00c8*/ 	.byte	0x04, 0x17
        /*00ca*/ 	.short	(.L_89 - .L_88)
.L_88:
        /*00cc*/ 	.word	0x00000000
        /*00d0*/ 	.short	0x0001
        /*00d2*/ 	.short	0x0008
        /*00d4*/ 	.byte	0x00, 0xf5, 0x21, 0x00


	//----- nvinfo : EIATTR_KPARAM_INFO
	.align		4
.L_89:
        /*00d8*/ 	.byte	0x04, 0x17
        /*00da*/ 	.short	(.L_91 - .L_90)
.L_90:
        /*00dc*/ 	.word	0x00000000
        /*00e0*/ 	.short	0x0000
        /*00e2*/ 	.short	0x0000
        /*00e4*/ 	.byte	0x00, 0xf5, 0x21, 0x00


	//----- nvinfo : EIATTR_SPARSE_MMA_MASK
	.align		4
.L_91:
        /*00e8*/ 	.byte	0x03, 0x50
        /*00ea*/ 	.short	0x0000


	//----- nvinfo : EIATTR_MAXREG_COUNT
	.align		4
        /*00ec*/ 	.byte	0x03, 0x1b
        /*00ee*/ 	.short	0x00ff


	//----- nvinfo : EIATTR_NUM_BARRIERS
	.align		4
        /*00f0*/ 	.byte	0x02, 0x4c
        /*00f2*/ 	.byte	0x01
	.zero		1


	//----- nvinfo : EIATTR_MERCURY_ISA_VERSION
	.align		4
        /*00f4*/ 	.byte	0x03, 0x5f
        /*00f6*/ 	.short	0x0101


	//----- nvinfo : EIATTR_VRC_CTA_INIT_COUNT
	.align		4
        /*00f8*/ 	.byte	0x02, 0x4a
	.zero		1
	.zero		1


	//----- nvinfo : EIATTR_EXIT_INSTR_OFFSETS
	.align		4
        /*00fc*/ 	.byte	0x04, 0x1c
        /*00fe*/ 	.short	(.L_93 - .L_92)


	//   ....[0]....
.L_92:
        /*0100*/ 	.word	0x00000090


	//   ....[1]....
        /*0104*/ 	.word	0x00004c20


	//----- nvinfo : EIATTR_CRS_STACK_SIZE
	.align		4
.L_93:
        /*0108*/ 	.byte	0x04, 0x1e
        /*010a*/ 	.short	(.L_95 - .L_94)
.L_94:
        /*010c*/ 	.word	0x00000000


	//----- nvinfo : EIATTR_CBANK_PARAM_SIZE
	.align		4
.L_95:
        /*0110*/ 	.byte	0x03, 0x19
        /*0112*/ 	.short	0x004d


	//----- nvinfo : EIATTR_PARAM_CBANK
	.align		4
        /*0114*/ 	.byte	0x04, 0x0a
        /*0116*/ 	.short	(.L_97 - .L_96)
	.align		4
.L_96:
        /*0118*/ 	.word	index@(.nv.constant0._Z15flash_atten_fwdPKfS0_S0_PfS1_S1_iiiiiifb)
        /*011c*/ 	.short	0x0380
        /*011e*/ 	.short	0x004d


	//----- nvinfo : EIATTR_SW_WAR
	.align		4
.L_97:
        /*0120*/ 	.byte	0x04, 0x36
        /*0122*/ 	.short	(.L_99 - .L_98)
.L_98:
        /*0124*/ 	.word	0x00000008
.L_99:


//--------------------- .nv.callgraph             --------------------------
	.section	.nv.callgraph,"",@"SHT_CUDA_CALLGRAPH"
	.align	4
	.sectionentsize	8
	.align		4
        /*0000*/ 	.word	0x00000000
	.align		4
        /*0004*/ 	.word	0xffffffff
	.align		4
        /*0008*/ 	.word	0x00000000
	.align		4
        /*000c*/ 	.word	0xfffffffe
	.align		4
        /*0010*/ 	.word	0x00000000
	.align		4
        /*0014*/ 	.word	0xfffffffd
	.align		4
        /*0018*/ 	.word	0x00000000
	.align		4
        /*001c*/ 	.word	0xfffffffc


//--------------------- .text._Z31flash_attention_backward_kernelPKfS0_S0_S0_S0_S0_S0_PfS1_S1_iiiiiifb --------------------------
	.section	.text._Z31flash_attention_backward_kernelPKfS0_S0_S0_S0_S0_S0_PfS1_S1_iiiiiifb,"ax",@progbits
	.align	128
        .global         _Z31flash_attention_backward_kernelPKfS0_S0_S0_S0_S0_S0_PfS1_S1_iiiiiifb
        .type           _Z31flash_attention_backward_kernelPKfS0_S0_S0_S0_S0_S0_PfS1_S1_iiiiiifb,@function
        .size           _Z31flash_attention_backward_kernelPKfS0_S0_S0_S0_S0_S0_PfS1_S1_iiiiiifb,(.L_x_181 - _Z31flash_attention_backward_kernelPKfS0_S0_S0_S0_S0_S0_PfS1_S1_iiiiiifb)
        .other          _Z31flash_attention_backward_kernelPKfS0_S0_S0_S0_S0_S0_PfS1_S1_iiiiiifb,@"STO_CUDA_ENTRY STV_DEFAULT"
_Z31flash_attention_backward_kernelPKfS0_S0_S0_S0_S0_S0_PfS1_S1_iiiiiifb:
.text._Z31flash_attention_backward_kernelPKfS0_S0_S0_S0_S0_S0_PfS1_S1_iiiiiifb:
[----:B------:R-:W0:Y:S01]  /*0000*/  LDC R1, c[0x0][0x37c] ;  /* 0x0000df00ff017b82 */ /* 0x000e220000000800 */
[----:B------:R-:W1:Y:S07]  /*0010*/  S2R R3, SR_TID.X ;  /* 0x0000000000037919 */ /* 0x000e6e0000002100 */
[----:B------:R-:W1:Y:S01]  /*0020*/  S2UR UR4, SR_CTAID.Z ;  /* 0x00000000000479c3 */ /* 0x000e620000002700 */
[----:B------:R-:W2:Y:S01]  /*0030*/  LDCU UR6, c[0x0][0x3d8] ;  /* 0x00007b00ff0677ac */ /* 0x000ea20008000800 */
[----:B0-----:R-:W-:-:S04]  /*0040*/  IADD3 R1, PT, PT, R1, -0x500, RZ ;  /* 0xfffffb0001017810 */ /* 0x001fc80007ffe0ff */
[C---:B------:R-:W-:Y:S02]  /*0050*/  R2UR UR20, R1.reuse ;  /* 0x00000000011472ca */ /* 0x040fe400000e0000 */
[----:B------:R-:W1:Y:S01]  /*0060*/  LDC R30, c[0x0][0x3e4] ;  /* 0x0000f900ff1e7b82 */ /* 0x000e620000000800 */
[----:B------:R-:W-:Y:S01]  /*0070*/  R2UR UR21, R1 ;  /* 0x00000000011572ca */ /* 0x000fe200000e0000 */
[----:B-1----:R-:W-:-:S05]  /*0080*/  IMAD R28, R30, UR4, R3 ;  /* 0x000000041e1c7c24 */ /* 0x002fca000f8e0203 */
[----:B--2---:R-:W-:-:S13]  /*0090*/  ISETP.GE.AND P0, PT, R28, UR6, PT ;  /* 0x000000061c007c0c */ /* 0x004fda000bf06270 */
[----:B------:R-:W-:Y:S05]  /*00a0*/  @P0 EXIT ;  /* 0x000000000000094d */ /* 0x000fea0003800000 */
[----:B------:R-:W-:Y:S01]  /*00b0*/  S2UR UR4, SR_CTAID.Y ;  /* 0x00000000000479c3 */ /* 0x000fe20000002600 */
[----:B------:R-:W0:Y:S01]  /*00c0*/  LDCU UR9, c[0x0][0x3dc] ;  /* 0x00007b80ff0977ac */ /* 0x000e220008000800 */
[----:B------:R-:W-:Y:S01]  /*00d0*/  IADD3 R0, PT, PT, R1, 0x100, RZ ;  /* 0x0000010001007810 */ /* 0x000fe20007ffe0ff */
[----:B------:R-:W1:Y:S05]  /*00e0*/  LDCU UR7, c[0x0][0x3d4] ;  /* 0x00007a80ff0777ac */ /* 0x000e6a0008000800 */
[----:B------:R-:W1:Y:S01]  /*00f0*/  S2UR UR5, SR_CTAID.X ;  /* 0x00000000000579c3 */ /* 0x000e620000002500 */
[----:B------:R-:W2:Y:S01]  /*0100*/  LDCU.64 UR16, c[0x0][0x358] ;  /* 0x00006b00ff1077ac */ /* 0x000ea20008000a00 */
[----:B0-----:R-:W-:-:S02]  /*0110*/  UISETP.GE.AND UP0, UPT, UR9, 0x1, UPT ;  /* 0x000000010900788c */ /* 0x001fc4000bf06270 */
[----:B-1----:R-:W-:Y:S02]  /*0120*/  UIMAD UR4, UR5, UR7, UR4 ;  /* 0x00000007050472a4 */ /* 0x002fe4000f8e0204 */
[----:B------:R-:W-:Y:S02]  /*0130*/  UIADD3 UR7, UPT, UPT, UR9, -0x1, URZ ;  /* 0xffffffff09077890 */ /* 0x000fe4000fffe0ff */
[----:B------:R-:W-:-:S04]  /*0140*/  UIMAD UR4, UR4, UR6, URZ ;  /* 0x00000006040472a4 */ /* 0x000fc8000f8e02ff */
[----:B------:R-:W-:-:S04]  /*0150*/  UIMAD UR19, UR4, UR9, URZ ;  /* 0x00000009041372a4 */ /* 0x000fc8000f8e02ff */
[----:B------:R-:W-:Y:S01]  /*0160*/  USHF.R.S32.HI UR10, URZ, 0x1f, UR19 ;  /* 0x0000001fff0a7899 */ /* 0x000fe20008011413 */
[----:B--2---:R-:W-:Y:S11]  /*0170*/  BRA.U !UP0, `(.L_x_0) ;  /* 0x0000000908607547 */ /* 0x004ff6000b800000 */
[----:B------:R-:W-:Y:S01]  /*0180*/  UISETP.GE.U32.AND UP1, UPT, UR7, 0x7, UPT ;  /* 0x000000070700788c */ /* 0x000fe2000bf26070 */
[----:B------:R-:W-:Y:S01]  /*0190*/  HFMA2 R21, -RZ, RZ, 0, 0 ;  /* 0x00000000ff157431 */ /* 0x000fe200000001ff */
[----:B------:R-:W-:-:S04]  /*01a0*/  ULOP3.LUT UR5, UR9, 0x7, URZ, 0xc0, !UPT ;  /* 0x0000000709057892 */ /* 0x000fc8000f8ec0ff */
[----:B------:R-:W-:-:S03]  /*01b0*/  UISETP.NE.AND UP2, UPT, UR5, URZ, UPT ;  /* 0x000000ff0500728c */ /* 0x000fc6000bf45270 */
[----:B------:R-:W-:Y:S08]  /*01c0*/  BRA.U !UP1, `(.L_x_1) ;  /* 0x0000000109c87547 */ /* 0x000ff0000b800000 */
[----:B------:R-:W-:Y:S01]  /*01d0*/  ULOP3.LUT UR8, UR9, 0x7ffffff8, URZ, 0xc0, !UPT ;  /* 0x7ffffff809087892 */ /* 0x000fe2000f8ec0ff */
[----:B------:R-:W-:Y:S01]  /*01e0*/  MOV R3, RZ ;  /* 0x000000ff00037202 */ /* 0x000fe20000000f00 */
[----:B------:R-:W0:Y:S04]  /*01f0*/  LDCU.64 UR22, c[0x0][0x3a0] ;  /* 0x00007400ff1677ac */ /* 0x000e280008000a00 */
[----:B------:R-:W-:Y:S01]  /*0200*/  MOV R21, UR8 ;  /* 0x0000000800157c02 */ /* 0x000fe20008000f00 */
[----:B------:R-:W1:Y:S06]  /*0210*/  LDCU.128 UR12, c[0x0][0x380] ;  /* 0x00007000ff0c77ac */ /* 0x000e6c0008000c00 */
.L_x_2:
[----:B----4-:R-:W-:-:S05]  /*0220*/  IMAD R2, R28, UR9, R3 ;  /* 0x000000091c027c24 */ /* 0x010fca000f8e0203 */
[----:B------:R-:W-:-:S04]  /*0230*/  IADD3 R4, P0, PT, R2, UR19, RZ ;  /* 0x0000001302047c10 */ /* 0x000fc8000ff1e0ff */
[----:B------:R-:W-:Y:S01]  /*0240*/  LEA.HI.X.SX32 R5, R2, UR10, 0x1, P0 ;  /* 0x0000000a02057c11 */ /* 0x000fe200080f0eff */
[----:B------:R-:W-:-:S03]  /*0250*/  IMAD.SHL.U32 R22, R4, 0x4, RZ ;  /* 0x0000000404167824 */ /* 0x000fc600078e00ff */
[----:B------:R-:W-:Y:S02]  /*0260*/  SHF.L.U64.HI R4, R4, 0x2, R5 ;  /* 0x0000000204047819 */ /* 0x000fe40000010205 */
[----:B-1----:R-:W-:-:S04]  /*0270*/  IADD3 R8, P0, PT, R22, UR14, RZ ;  /* 0x0000000e16087c10 */ /* 0x002fc8000ff1e0ff */
[----:B------:R-:W-:-:S05]  /*0280*/  IADD3.X R9, PT, PT, R4, UR15, RZ, P0, !PT ;  /* 0x0000000f04097c10 */ /* 0x000fca00087fe4ff */
[----:B------:R-:W2:Y:S04]  /*0290*/  LDG.E R12, desc[UR16][R8.64] ;  /* 0x00000010080c7981 */ /* 0x000ea8000c1e1900 */
[----:B------:R-:W2:Y:S04]  /*02a0*/  LDG.E R13, desc[UR16][R8.64+0x4] ;  /* 0x00000410080d7981 */ /* 0x000ea8000c1e1900 */
[----:B------:R-:W2:Y:S04]  /*02b0*/  LDG.E R14, desc[UR16][R8.64+0x8] ;  /* 0x00000810080e7981 */ /* 0x000ea8000c1e1900 */
[----:B------:R-:W2:Y:S04]  /*02c0*/  LDG.E R15, desc[UR16][R8.64+0xc] ;  /* 0x00000c10080f7981 */ /* 0x000ea8000c1e1900 */
[----:B------:R-:W3:Y:S04]  /*02d0*/  LDG.E R16, desc[UR16][R8.64+0x10] ;  /* 0x0000101008107981 */ /* 0x000ee8000c1e1900 */
[----:B------:R-:W3:Y:S04]  /*02e0*/  LDG.E R17, desc[UR16][R8.64+0x14] ;  /* 0x0000141008117981 */ /* 0x000ee8000c1e1900 */
[----:B------:R-:W3:Y:S04]  /*02f0*/  LDG.E R18, desc[UR16][R8.64+0x18] ;  /* 0x0000181008127981 */ /* 0x000ee8000c1e1900 */
[----:B------:R-:W3:Y:S01]  /*0300*/  LDG.E R19, desc[UR16][R8.64+0x1c] ;  /* 0x00001c1008137981 */ /* 0x000ee2000c1e1900 */
[----:B------:R-:W-:-:S02]  /*0310*/  IADD3 R24, P0, PT, R22, UR12, RZ ;  /* 0x0000000c16187c10 */ /* 0x000fc4000ff1e0ff */
[----:B0-----:R-:W-:Y:S02]  /*0320*/  IADD3 R22, P1, PT, R22, UR22, RZ ;  /* 0x0000001616167c10 */ /* 0x001fe4000ff3e0ff */
[----:B------:R-:W-:Y:S02]  /*0330*/  LEA R2, R3, UR21, 0x2 ;  /* 0x0000001503027c11 */ /* 0x000fe4000f8e10ff */
[C---:B------:R-:W-:Y:S02]  /*0340*/  IADD3.X R25, PT, PT, R4.reuse, UR13, RZ, P0, !PT ;  /* 0x0000000d04197c10 */ /* 0x040fe400087fe4ff */
[----:B------:R-:W-:-:S03]  /*0350*/  IADD3.X R23, PT, PT, R4, UR23, RZ, P1, !PT ;  /* 0x0000001704177c10 */ /* 0x000fc60008ffe4ff */
[----:B------:R-:W4:Y:S04]  /*0360*/  LDG.E R4, desc[UR16][R24.64] ;  /* 0x0000001018047981 */ /* 0x000f28000c1e1900 */
[----:B------:R-:W4:Y:S04]  /*0370*/  LDG.E R5, desc[UR16][R24.64+0x4] ;  /* 0x0000041018057981 */ /* 0x000f28000c1e1900 */
[----:B------:R-:W4:Y:S04]  /*0380*/  LDG.E R6, desc[UR16][R24.64+0x8] ;  /* 0x0000081018067981 */ /* 0x000f28000c1e1900 */
[----:B------:R-:W4:Y:S04]  /*0390*/  LDG.E R7, desc[UR16][R24.64+0xc] ;  /* 0x00000c1018077981 */ /* 0x000f28000c1e1900 */
[----:B------:R-:W5:Y:S04]  /*03a0*/  LDG.E R8, desc[UR16][R24.64+0x10] ;  /* 0x0000101018087981 */ /* 0x000f68000c1e1900 */
[----:B------:R-:W5:Y:S04]  /*03b0*/  LDG.E R9, desc[UR16][R24.64+0x14] ;  /* 0x0000141018097981 */ /* 0x000f68000c1e1900 */
[----:B------:R-:W5:Y:S04]  /*03c0*/  LDG.E R10, desc[UR16][R24.64+0x18] ;  /* 0x00001810180a7981 */ /* 0x000f68000c1e1900 */
[----:B------:R-:W5:Y:S04]  /*03d0*/  LDG.E R11, desc[UR16][R24.64+0x1c] ;  /* 0x00001c10180b7981 */ /* 0x000f68000c1e1900 */
[----:B--2---:R0:W-:Y:S04]  /*03e0*/  STL.128 [R2], R12 ;  /* 0x0000000c02007387 */ /* 0x0041e80000100c00 */
[----:B---3--:R1:W-:Y:S04]  /*03f0*/  STL.128 [R2+0x10], R16 ;  /* 0x0000101002007387 */ /* 0x0083e80000100c00 */
[----:B0-----:R-:W2:Y:S04]  /*0400*/  LDG.E R12, desc[UR16][R22.64] ;  /* 0x00000010160c7981 */ /* 0x001ea8000c1e1900 */
[----:B------:R-:W2:Y:S04]  /*0410*/  LDG.E R13, desc[UR16][R22.64+0x4] ;  /* 0x00000410160d7981 */ /* 0x000ea8000c1e1900 */
[----:B------:R-:W2:Y:S04]  /*0420*/  LDG.E R14, desc[UR16][R22.64+0x8] ;  /* 0x00000810160e7981 */ /* 0x000ea8000c1e1900 */
[----:B------:R-:W2:Y:S04]  /*0430*/  LDG.E R15, desc[UR16][R22.64+0xc] ;  /* 0x00000c10160f7981 */ /* 0x000ea8000c1e1900 */
[----:B-1----:R-:W3:Y:S04]  /*0440*/  LDG.E R16, desc[UR16][R22.64+0x10] ;  /* 0x0000101016107981 */ /* 0x002ee8000c1e1900 */
[----:B------:R-:W3:Y:S04]  /*0450*/  LDG.E R17, desc[UR16][R22.64+0x14] ;  /* 0x0000141016117981 */ /* 0x000ee8000c1e1900 */
[----:B------:R-:W3:Y:S04]  /*0460*/  LDG.E R18, desc[UR16][R22.64+0x18] ;  /* 0x0000181016127981 */ /* 0x000ee8000c1e1900 */
[----:B------:R-:W3:Y:S01]  /*0470*/  LDG.E R19, desc[UR16][R22.64+0x1c] ;  /* 0x00001c1016137981 */ /* 0x000ee2000c1e1900 */
[----:B------:R-:W-:-:S03]  /*0480*/  IADD3 R3, PT, PT, R3, 0x8, RZ ;  /* 0x0000000803037810 */ /* 0x000fc60007ffe0ff */
[----:B----4-:R4:W-:Y:S04]  /*0490*/  STL.128 [R2+0x100], R4 ;  /* 0x0001000402007387 */ /* 0x0109e80000100c00 */
[----:B-----5:R4:W-:Y:S01]  /*04a0*/  STL.128 [R2+0x110], R8 ;  /* 0x0001100802007387 */ /* 0x0209e20000100c00 */
[----:B------:R-:W-:-:S03]  /*04b0*/  ISETP.NE.AND P0, PT, R3, R21, PT ;  /* 0x000000150300720c */ /* 0x000fc60003f05270 */
[----:B--2---:R4:W-:Y:S04]  /*04c0*/  STL.128 [R2+0x200], R12 ;  /* 0x0002000c02007387 */ /* 0x0049e80000100c00 */
[----:B---3--:R4:W-:Y:S06]  /*04d0*/  STL.128 [R2+0x210], R16 ;  /* 0x0002101002007387 */ /* 0x0089ec0000100c00 */
[----:B------:R-:W-:Y:S05]  /*04e0*/  @P0 BRA `(.L_x_2) ;  /* 0xfffffffc004c0947 */ /* 0x000fea000383ffff */
.L_x_1:
[----:B------:R-:W-:Y:S05]  /*04f0*/  BRA.U !UP2, `(.L_x_0) ;  /* 0x000000050a807547 */ /* 0x000fea000b800000 */
[----:B------:R-:W-:Y:S02]  /*0500*/  UISETP.GE.U32.AND UP1, UPT, UR5, 0x4, UPT ;  /* 0x000000040500788c */ /* 0x000fe4000bf26070 */
[----:B------:R-:W-:-:S04]  /*0510*/  ULOP3.LUT UR8, UR9, 0x3, URZ, 0xc0, !UPT ;  /* 0x0000000309087892 */ /* 0x000fc8000f8ec0ff */
[----:B------:R-:W-:-:S03]  /*0520*/  UISETP.NE.AND UP2, UPT, UR8, URZ, UPT ;  /* 0x000000ff0800728c */ /* 0x000fc6000bf45270 */
[----:B------:R-:W-:Y:S08]  /*0530*/  BRA.U !UP1, `(.L_x_3) ;  /* 0x00000001099c7547 */ /* 0x000ff0000b800000 */
[----:B------:R-:W0:Y:S01]  /*0540*/  LDCU.128 UR12, c[0x0][0x380] ;  /* 0x00007000ff0c77ac */ /* 0x000e220008000c00 */
[----:B----4-:R-:W-:Y:S01]  /*0550*/  IMAD R2, R28, UR9, R21 ;  /* 0x000000091c027c24 */ /* 0x010fe2000f8e0215 */
[----:B------:R-:W1:Y:S04]  /*0560*/  LDCU.64 UR22, c[0x0][0x3a0] ;  /* 0x00007400ff1677ac */ /* 0x000e680008000a00 */
[----:B------:R-:W-:-:S04]  /*0570*/  IADD3 R3, P0, PT, R2, UR19, RZ ;  /* 0x0000001302037c10 */ /* 0x000fc8000ff1e0ff */
[----:B------:R-:W-:Y:S02]  /*0580*/  LEA.HI.X.SX32 R4, R2, UR10, 0x1, P0 ;  /* 0x0000000a02047c11 */ /* 0x000fe400080f0eff */
[C---:B------:R-:W-:Y:S02]  /*0590*/  SHF.L.U32 R2, R3.reuse, 0x2, RZ ;  /* 0x0000000203027819 */ /* 0x040fe400000006ff */
[----:B------:R-:W-:Y:S02]  /*05a0*/  SHF.L.U64.HI R3, R3, 0x2, R4 ;  /* 0x0000000203037819 */ /* 0x000fe40000010204 */
[C---:B0-----:R-:W-:Y:S02]  /*05b0*/  IADD3 R6, P0, PT, R2.reuse, UR14, RZ ;  /* 0x0000000e02067c10 */ /* 0x041fe4000ff1e0ff */
[----:B------:R-:W-:Y:S02]  /*05c0*/  IADD3 R4, P1, PT, R2, UR12, RZ ;  /* 0x0000000c02047c10 */ /* 0x000fe4000ff3e0ff */
[----:B------:R-:W-:-:S02]  /*05d0*/  IADD3.X R7, PT, PT, R3, UR15, RZ, P0, !PT ;  /* 0x0000000f03077c10 */ /* 0x000fc400087fe4ff */
[----:B-1----:R-:W-:Y:S02]  /*05e0*/  IADD3 R2, P0, PT, R2, UR22, RZ ;  /* 0x0000001602027c10 */ /* 0x002fe4000ff1e0ff */
[C---:B------:R-:W-:Y:S01]  /*05f0*/  IADD3.X R5, PT, PT, R3.reuse, UR13, RZ, P1, !PT ;  /* 0x0000000d03057c10 */ /* 0x040fe20008ffe4ff */
[----:B------:R-:W2:Y:S01]  /*0600*/  LDG.E R8, desc[UR16][R6.64] ;  /* 0x0000001006087981 */ /* 0x000ea2000c1e1900 */
[----:B------:R-:W-:-:S03]  /*0610*/  IADD3.X R3, PT, PT, R3, UR23, RZ, P0, !PT ;  /* 0x0000001703037c10 */ /* 0x000fc600087fe4ff */
[----:B------:R-:W3:Y:S04]  /*0620*/  LDG.E R14, desc[UR16][R6.64+0x4] ;  /* 0x00000410060e7981 */ /* 0x000ee8000c1e1900 */
[----:B------:R-:W4:Y:S04]  /*0630*/  LDG.E R20, desc[UR16][R6.64+0x8] ;  /* 0x0000081006147981 */ /* 0x000f28000c1e1900 */
[----:B------:R-:W5:Y:S04]  /*0640*/  LDG.E R26, desc[UR16][R6.64+0xc] ;  /* 0x00000c10061a7981 */ /* 0x000f68000c1e1900 */
[----:B------:R-:W5:Y:S04]  /*0650*/  LDG.E R10, desc[UR16][R4.64] ;  /* 0x00000010040a7981 */ /* 0x000f68000c1e1900 */
[----:B------:R-:W5:Y:S04]  /*0660*/  LDG.E R16, desc[UR16][R4.64+0x4] ;  /* 0x0000041004107981 */ /* 0x000f68000c1e1900 */
[----:B------:R-:W5:Y:S04]  /*0670*/  LDG.E R22, desc[UR16][R4.64+0x8] ;  /* 0x0000081004167981 */ /* 0x000f68000c1e1900 */
[----:B------:R-:W5:Y:S04]  /*0680*/  LDG.E R32, desc[UR16][R4.64+0xc] ;  /* 0x00000c1004207981 */ /* 0x000f68000c1e1900 */
[----:B------:R-:W5:Y:S04]  /*0690*/  LDG.E R12, desc[UR16][R2.64] ;  /* 0x00000010020c7981 */ /* 0x000f68000c1e1900 */
[----:B------:R-:W5:Y:S04]  /*06a0*/  LDG.E R18, desc[UR16][R2.64+0x4] ;  /* 0x0000041002127981 */ /* 0x000f68000c1e1900 */
[----:B------:R-:W5:Y:S04]  /*06b0*/  LDG.E R24, desc[UR16][R2.64+0x8] ;  /* 0x0000081002187981 */ /* 0x000f68000c1e1900 */
[----:B------:R-:W5:Y:S01]  /*06c0*/  LDG.E R34, desc[UR16][R2.64+0xc] ;  /* 0x00000c1002227981 */ /* 0x000f62000c1e1900 */
[----:B------:R-:W-:-:S02]  /*06d0*/  LEA R9, R21, UR21, 0x2 ;  /* 0x0000001515097c11 */ /* 0x000fc4000f8e10ff */
[----:B------:R-:W-:-:S03]  /*06e0*/  IADD3 R21, PT, PT, R21, 0x4, RZ ;  /* 0x0000000415157810 */ /* 0x000fc60007ffe0ff */
[----:B--2---:R0:W-:Y:S04]  /*06f0*/  STL [R9], R8 ;  /* 0x0000000809007387 */ /* 0x0041e80000100800 */
[----:B---3--:R0:W-:Y:S04]  /*0700*/  STL [R9+0x4], R14 ;  /* 0x0000040e09007387 */ /* 0x0081e80000100800 */
[----:B----4-:R0:W-:Y:S04]  /*0710*/  STL [R9+0x8], R20 ;  /* 0x0000081409007387 */ /* 0x0101e80000100800 */
[----:B-----5:R0:W-:Y:S04]  /*0720*/  STL [R9+0xc], R26 ;  /* 0x00000c1a09007387 */ /* 0x0201e80000100800 */
[----:B------:R0:W-:Y:S04]  /*0730*/  STL [R9+0x100], R10 ;  /* 0x0001000a09007387 */ /* 0x0001e80000100800 */
[----:B------:R0:W-:Y:S04]  /*0740*/  STL [R9+0x104], R16 ;  /* 0x0001041009007387 */ /* 0x0001e80000100800 */
[----:B------:R0:W-:Y:S04]  /*0750*/  STL [R9+0x108], R22 ;  /* 0x0001081609007387 */ /* 0x0001e80000100800 */
[----:B------:R0:W-:Y:S04]  /*0760*/  STL [R9+0x10c], R32 ;  /* 0x00010c2009007387 */ /* 0x0001e80000100800 */
[----:B------:R0:W-:Y:S04]  /*0770*/  STL [R9+0x200], R12 ;  /* 0x0002000c09007387 */ /* 0x0001e80000100800 */
[----:B------:R0:W-:Y:S04]  /*0780*/  STL [R9+0x204], R18 ;  /* 0x0002041209007387 */ /* 0x0001e80000100800 */
[----:B------:R0:W-:Y:S04]  /*0790*/  STL [R9+0x208], R24 ;  /* 0x0002081809007387 */ /* 0x0001e80000100800 */
[----:B------:R0:W-:Y:S02]  /*07a0*/  STL [R9+0x20c], R34 ;  /* 0x00020c2209007387 */ /* 0x0001e40000100800 */
.L_x_3:
[----:B------:R-:W-:Y:S05]  /*07b0*/  BRA.U !UP2, `(.L_x_0) ;  /* 0x000000010ad07547 */ /* 0x000fea000b800000 */
[----:B------:R-:W-:Y:S02]  /*07c0*/  UISETP.NE.AND UP1, UPT, UR8, 0x1, UPT ;  /* 0x000000010800788c */ /* 0x000fe4000bf25270 */
[----:B------:R-:W-:-:S04]  /*07d0*/  ULOP3.LUT UR5, UR9, 0x1, URZ, 0xc0, !UPT ;  /* 0x0000000109057892 */ /* 0x000fc8000f8ec0ff */
[----:B------:R-:W-:-:S03]  /*07e0*/  UISETP.NE.U32.AND UP2, UPT, UR5, 0x1, UPT ;  /* 0x000000010500788c */ /* 0x000fc6000bf45070 */
[----:B------:R-:W-:Y:S08]  /*07f0*/  BRA.U !UP1, `(.L_x_4) ;  /* 0x00000001096c7547 */ /* 0x000ff0000b800000 */
[----:B------:R-:W1:Y:S01]  /*0800*/  LDCU.128 UR12, c[0x0][0x380] ;  /* 0x00007000ff0c77ac */ /* 0x000e620008000c00 */
[----:B----4-:R-:W-:Y:S01]  /*0810*/  IMAD R2, R28, UR9, R21 ;  /* 0x000000091c027c24 */ /* 0x010fe2000f8e0215 */
[----:B------:R-:W2:Y:S04]  /*0820*/  LDCU.64 UR22, c[0x0][0x3a0] ;  /* 0x00007400ff1677ac */ /* 0x000ea80008000a00 */
[----:B------:R-:W-:-:S04]  /*0830*/  IADD3 R3, P0, PT, R2, UR19, RZ ;  /* 0x0000001302037c10 */ /* 0x000fc8000ff1e0ff */
[----:B------:R-:W-:Y:S02]  /*0840*/  LEA.HI.X.SX32 R2, R2, UR10, 0x1, P0 ;  /* 0x0000000a02027c11 */ /* 0x000fe400080f0eff */
[C---:B------:R-:W-:Y:S02]  /*0850*/  SHF.L.U32 R6, R3.reuse, 0x2, RZ ;  /* 0x0000000203067819 */ /* 0x040fe400000006ff */
[----:B------:R-:W-:Y:S02]  /*0860*/  SHF.L.U64.HI R7, R3, 0x2, R2 ;  /* 0x0000000203077819 */ /* 0x000fe40000010202 */
[C---:B-1----:R-:W-:Y:S02]  /*0870*/  IADD3 R2, P0, PT, R6.reuse, UR14, RZ ;  /* 0x0000000e06027c10 */ /* 0x042fe4000ff1e0ff */
[C---:B------:R-:W-:Y:S02]  /*0880*/  IADD3 R4, P1, PT, R6.reuse, UR12, RZ ;  /* 0x0000000c06047c10 */ /* 0x040fe4000ff3e0ff */
[----:B--2---:R-:W-:-:S02]  /*0890*/  IADD3 R6, P2, PT, R6, UR22, RZ ;  /* 0x0000001606067c10 */ /* 0x004fc4000ff5e0ff */
[C---:B------:R-:W-:Y:S02]  /*08a0*/  IADD3.X R3, PT, PT, R7.reuse, UR15, RZ, P0, !PT ;  /* 0x0000000f07037c10 */ /* 0x040fe400087fe4ff */
[C---:B------:R-:W-:Y:S02]  /*08b0*/  IADD3.X R5, PT, PT, R7.reuse, UR13, RZ, P1, !PT ;  /* 0x0000000d07057c10 */ /* 0x040fe40008ffe4ff */
[----:B------:R-:W-:Y:S01]  /*08c0*/  IADD3.X R7, PT, PT, R7, UR23, RZ, P2, !PT ;  /* 0x0000001707077c10 */ /* 0x000fe200097fe4ff */
[----:B0-----:R-:W2:Y:S04]  /*08d0*/  LDG.E R8, desc[UR16][R2.64] ;  /* 0x0000001002087981 */ /* 0x001ea8000c1e1900 */
[----:B------:R-:W3:Y:S04]  /*08e0*/  LDG.E R14, desc[UR16][R2.64+0x4] ;  /* 0x00000410020e7981 */ /* 0x000ee8000c1e1900 */
[----:B------:R-:W4:Y:S04]  /*08f0*/  LDG.E R10, desc[UR16][R4.64] ;  /* 0x00000010040a7981 */ /* 0x000f28000c1e1900 */
        /* <DEDUP_REMOVED lines=10> */
[----:B------:R1:W-:Y:S02]  /*09a0*/  STL [R9+0x204], R18 ;  /* 0x0002041209007387 */ /* 0x0003e40000100800 */
.L_x_4:
[----:B------:R-:W-:Y:S05]  /*09b0*/  BRA.U UP2, `(.L_x_0) ;  /* 0x0000000102507547 */ /* 0x000fea000b800000 */
[----:B------:R-:W2:Y:S01]  /*09c0*/  LDCU.128 UR12, c[0x0][0x380] ;  /* 0x00007000ff0c77ac */ /* 0x000ea20008000c00 */
[----:B----4-:R-:W-:Y:S01]  /*09d0*/  IMAD R2, R28, UR9, R21 ;  /* 0x000000091c027c24 */ /* 0x010fe2000f8e0215 */
[----:B------:R-:W3:Y:S04]  /*09e0*/  LDCU.64 UR22, c[0x0][0x3a0] ;  /* 0x00007400ff1677ac */ /* 0x000ee80008000a00 */
[----:B------:R-:W-:-:S04]  /*09f0*/  IADD3 R7, P0, PT, R2, UR19, RZ ;  /* 0x0000001302077c10 */ /* 0x000fc8000ff1e0ff */
[----:B------:R-:W-:Y:S01]  /*0a00*/  LEA.HI.X.SX32 R2, R2, UR10, 0x1, P0 ;  /* 0x0000000a02027c11 */ /* 0x000fe200080f0eff */
[----:B------:R-:W-:-:S03]  /*0a10*/  IMAD.SHL.U32 R6, R7, 0x4, RZ ;  /* 0x0000000407067824 */ /* 0x000fc600078e00ff */
[----:B------:R-:W-:Y:S02]  /*0a20*/  SHF.L.U64.HI R7, R7, 0x2, R2 ;  /* 0x0000000207077819 */ /* 0x000fe40000010202 */
[C---:B--2---:R-:W-:Y:S02]  /*0a30*/  IADD3 R2, P0, PT, R6.reuse, UR14, RZ ;  /* 0x0000000e06027c10 */ /* 0x044fe4000ff1e0ff */
[C---:B------:R-:W-:Y:S02]  /*0a40*/  IADD3 R4, P1, PT, R6.reuse, UR12, RZ ;  /* 0x0000000c06047c10 */ /* 0x040fe4000ff3e0ff */
[----:B---3--:R-:W-:Y:S02]  /*0a50*/  IADD3 R6, P2, PT, R6, UR22, RZ ;  /* 0x0000001606067c10 */ /* 0x008fe4000ff5e0ff */
[C---:B------:R-:W-:Y:S02]  /*0a60*/  IADD3.X R3, PT, PT, R7.reuse, UR15, RZ, P0, !PT ;  /* 0x0000000f07037c10 */ /* 0x040fe400087fe4ff */
[----:B------:R-:W-:-:S02]  /*0a70*/  IADD3.X R5, PT, PT, R7, UR13, RZ, P1, !PT ;  /* 0x0000000d07057c10 */ /* 0x000fc40008ffe4ff */
[----:B------:R-:W-:Y:S01]  /*0a80*/  IADD3.X R7, PT, PT, R7, UR23, RZ, P2, !PT ;  /* 0x0000001707077c10 */ /* 0x000fe200097fe4ff */
[----:B------:R-:W2:Y:S04]  /*0a90*/  LDG.E R2, desc[UR16][R2.64] ;  /* 0x0000001002027981 */ /* 0x000ea8000c1e1900 */
[----:B------:R-:W3:Y:S04]  /*0aa0*/  LDG.E R4, desc[UR16][R4.64] ;  /* 0x0000001004047981 */ /* 0x000ee8000c1e1900 */
[----:B------:R-:W4:Y:S01]  /*0ab0*/  LDG.E R6, desc[UR16][R6.64] ;  /* 0x0000001006067981 */ /* 0x000f22000c1e1900 */
[----:B------:R-:W-:-:S05]  /*0ac0*/  LEA R21, R21, UR21, 0x2 ;  /* 0x0000001515157c11 */ /* 0x000fca000f8e10ff */
[----:B--2---:R2:W-:Y:S04]  /*0ad0*/  STL [R21], R2 ;  /* 0x0000000215007387 */ /* 0x0045e80000100800 */
[----:B---3--:R2:W-:Y:S04]  /*0ae0*/  STL [R21+0x100], R4 ;  /* 0x0001000415007387 */ /* 0x0085e80000100800 */
[----:B----4-:R2:W-:Y:S02]  /*0af0*/  STL [R21+0x200], R6 ;  /* 0x0002000615007387 */ /* 0x0105e40000100800 */
.L_x_0:
[----:B--2-4-:R-:W2:Y:S01]  /*0b00*/  LDC.64 R4, c[0x0][0x3a8] ;  /* 0x0000ea00ff047b82 */ /* 0x014ea20000000a00 */
[----:B------:R-:W-:-:S07]  /*0b10*/  IADD3 R3, PT, PT, R28, UR4, RZ ;  /* 0x000000041c037c10 */ /* 0x000fce000fffe0ff */
[----:B------:R-:W3:Y:S01]  /*0b20*/  LDC.64 R6, c[0x0][0x3b0] ;  /* 0x0000ec00ff067b82 */ /* 0x000ee20000000a00 */
[----:B--2---:R-:W-:-:S04]  /*0b30*/  IMAD.WIDE R4, R3, 0x4, R4 ;  /* 0x0000000403047825 */ /* 0x004fc800078e0204 */
[----:B---3--:R-:W-:Y:S02]  /*0b40*/  IMAD.WIDE R6, R3, 0x4, R6 ;  /* 0x0000000403067825 */ /* 0x008fe400078e0206 */
[----:B------:R2:W5:Y:S04]  /*0b50*/  LDG.E R3, desc[UR16][R4.64] ;  /* 0x0000001004037981 */ /* 0x000568000c1e1900 */
[----:B------:R2:W5:Y:S01]  /*0b60*/  LDG.E R2, desc[UR16][R6.64] ;  /* 0x0000001006027981 */ /* 0x000562000c1e1900 */
[----:B------:R-:W-:Y:S01]  /*0b70*/  MOV R29, RZ ;  /* 0x000000ff001d7202 */ /* 0x000fe20000000f00 */
[----:B------:R-:W-:Y:S06]  /*0b80*/  BRA.U !UP0, `(.L_x_5) ;  /* 0x0000000508847547 */ /* 0x000fec000b800000 */
[----:B------:R-:W-:Y:S01]  /*0b90*/  UISETP.GE.U32.AND UP1, UPT, UR7, 0xf, UPT ;  /* 0x0000000f0700788c */ /* 0x000fe2000bf26070 */
[----:B------:R-:W-:Y:S01]  /*0ba0*/  HFMA2 R29, -RZ, RZ, 0, 0 ;  /* 0x00000000ff1d7431 */ /* 0x000fe200000001ff */
[----:B------:R-:W-:Y:S01]  /*0bb0*/  ULOP3.LUT UR8, UR9, 0xf, URZ, 0xc0, !UPT ;  /* 0x0000000f09087892 */ /* 0x000fe2000f8ec0ff */
[----:B------:R-:W-:-:S03]  /*0bc0*/  UMOV UR4, URZ ;  /* 0x000000ff00047c82 */ /* 0x000fc60008000000 */
[----:B------:R-:W-:-:S03]  /*0bd0*/  UISETP.NE.AND UP2, UPT, UR8, URZ, UPT ;  /* 0x000000ff0800728c */ /* 0x000fc6000bf45270 */
[----:B------:R-:W-:Y:S08]  /*0be0*/  BRA.U !UP1, `(.L_x_6) ;  /* 0x00000001097c7547 */ /* 0x000ff0000b800000 */
[----:B------:R-:W-:Y:S01]  /*0bf0*/  MOV R29, RZ ;  /* 0x000000ff001d7202 */ /* 0x000fe20000000f00 */
[----:B------:R-:W-:Y:S01]  /*0c00*/  ULOP3.LUT UR4, UR9, 0x7ffffff0, URZ, 0xc0, !UPT ;  /* 0x7ffffff009047892 */ /* 0x000fe2000f8ec0ff */
[----:B------:R-:W-:-:S11]  /*0c10*/  UMOV UR5, URZ ;  /* 0x000000ff00057c82 */ /* 0x000fd60008000000 */
.L_x_7:
[----:B------:R-:W-:-:S09]  /*0c20*/  ULEA UR10, UR5, UR21, 0x2 ;  /* 0x00000015050a7291 */ /* 0x000fd2000f8e10ff */
[----:B0-----:R-:W3:Y:S04]  /*0c30*/  LDL.128 R20, [UR10+0x100] ;  /* 0x0001000aff147983 */ /* 0x001ee80008100c00 */
[----:B------:R-:W3:Y:S04]  /*0c40*/  LDL.128 R24, [UR10+0x200] ;  /* 0x0002000aff187983 */ /* 0x000ee80008100c00 */
[----:B--2---:R-:W2:Y:S04]  /*0c50*/  LDL.128 R4, [UR10+0x110] ;  /* 0x0001100aff047983 */ /* 0x004ea80008100c00 */
[----:B-1----:R-:W2:Y:S04]  /*0c60*/  LDL.128 R8, [UR10+0x210] ;  /* 0x0002100aff087983 */ /* 0x002ea80008100c00 */
[----:B------:R-:W4:Y:S04]  /*0c70*/  LDL.128 R12, [UR10+0x120] ;  /* 0x0001200aff0c7983 */ /* 0x000f280008100c00 */
[----:B------:R-:W4:Y:S01]  /*0c80*/  LDL.128 R16, [UR10+0x220] ;  /* 0x0002200aff107983 */ /* 0x000f220008100c00 */
[----:B---3--:R-:W-:-:S04]  /*0c90*/  FFMA R20, R20, R24, R29 ;  /* 0x0000001814147223 */ /* 0x008fc8000000001d */
[----:B------:R-:W-:-:S04]  /*0ca0*/  FFMA R21, R21, R25, R20 ;  /* 0x0000001915157223 */ /* 0x000fc80000000014 */
[----:B------:R-:W-:-:S04]  /*0cb0*/  FFMA R22, R22, R26, R21 ;  /* 0x0000001a16167223 */ /* 0x000fc80000000015 */
[----:B------:R-:W-:Y:S02]  /*0cc0*/  FFMA R23, R23, R27, R22 ;  /* 0x0000001b17177223 */ /* 0x000fe40000000016 */
[----:B------:R-:W3:Y:S02]  /*0cd0*/  LDL.128 R24, [UR10+0x230] ;  /* 0x0002300aff187983 */ /* 0x000ee40008100c00 */
[----:B--2---:R-:W-:Y:S02]  /*0ce0*/  FFMA R4, R4, R8, R23 ;  /* 0x0000000804047223 */ /* 0x004fe40000000017 */
[----:B------:R-:W3:Y:S02]  /*0cf0*/  LDL.128 R20, [UR10+0x130] ;  /* 0x0001300aff147983 */ /* 0x000ee40008100c00 */
[----:B------:R-:W-:-:S04]  /*0d00*/  FFMA R5, R5, R9, R4 ;  /* 0x0000000905057223 */ /* 0x000fc80000000004 */
[----:B------:R-:W-:-:S04]  /*0d10*/  FFMA R6, R6, R10, R5 ;  /* 0x0000000a06067223 */ /* 0x000fc80000000005 */
[----:B------:R-:W-:-:S04]  /*0d20*/  FFMA R7, R7, R11, R6 ;  /* 0x0000000b07077223 */ /* 0x000fc80000000006 */
[----:B----4-:R-:W-:-:S04]  /*0d30*/  FFMA R12, R12, R16, R7 ;  /* 0x000000100c0c7223 */ /* 0x010fc80000000007 */
[----:B------:R-:W-:-:S04]  /*0d40*/  FFMA R13, R13, R17, R12 ;  /* 0x000000110d0d7223 */ /* 0x000fc8000000000c */
[----:B------:R-:W-:Y:S01]  /*0d50*/  FFMA R14, R14, R18, R13 ;  /* 0x000000120e0e7223 */ /* 0x000fe2000000000d */
[----:B------:R-:W-:-:S03]  /*0d60*/  UIADD3 UR5, UPT, UPT, UR5, 0x10, URZ ;  /* 0x0000001005057890 */ /* 0x000fc6000fffe0ff */
[----:B------:R-:W-:Y:S01]  /*0d70*/  FFMA R15, R15, R19, R14 ;  /* 0x000000130f0f7223 */ /* 0x000fe2000000000e */
[----:B------:R-:W-:-:S03]  /*0d80*/  UISETP.NE.AND UP1, UPT, UR5, UR4, UPT ;  /* 0x000000040500728c */ /* 0x000fc6000bf25270 */
[----:B---3--:R-:W-:-:S04]  /*0d90*/  FFMA R20, R20, R24, R15 ;  /* 0x0000001814147223 */ /* 0x008fc8000000000f */
[----:B------:R-:W-:-:S04]  /*0da0*/  FFMA R21, R21, R25, R20 ;  /* 0x0000001915157223 */ /* 0x000fc80000000014 */
[----:B------:R-:W-:-:S04]  /*0db0*/  FFMA R22, R22, R26, R21 ;  /* 0x0000001a16167223 */ /* 0x000fc80000000015 */
[----:B------:R-:W-:Y:S01]  /*0dc0*/  FFMA R29, R23, R27, R22 ;  /* 0x0000001b171d7223 */ /* 0x000fe20000000016 */
[----:B------:R-:W-:Y:S06]  /*0dd0*/  BRA.U UP1, `(.L_x_7) ;  /* 0xfffffffd01907547 */ /* 0x000fec000b83ffff */
.L_x_6:
[----:B------:R-:W-:Y:S05]  /*0de0*/  BRA.U !UP2, `(.L_x_5) ;  /* 0x000000010aec7547 */ /* 0x000fea000b800000 */
[----:B------:R-:W-:Y:S02]  /*0df0*/  UISETP.GE.U32.AND UP1, UPT, UR8, 0x8, UPT ;  /* 0x000000080800788c */ /* 0x000fe4000bf26070 */
[----:B------:R-:W-:-:S04]  /*0e00*/  ULOP3.LUT UR10, UR9, 0x7, URZ, 0xc0, !UPT ;  /* 0x00000007090a7892 */ /* 0x000fc8000f8ec0ff */
[----:B------:R-:W-:-:S03]  /*0e10*/  UISETP.NE.AND UP2, UPT, UR10, URZ, UPT ;  /* 0x000000ff0a00728c */ /* 0x000fc6000bf45270 */
[----:B------:R-:W-:Y:S08]  /*0e20*/  BRA.U !UP1, `(.L_x_8) ;  /* 0x0000000109687547 */ /* 0x000ff0000b800000 */
[----:B------:R-:W-:-:S09]  /*0e30*/  ULEA UR5, UR4, UR21, 0x2 ;  /* 0x0000001504057291 */ /* 0x000fd2000f8e10ff */
[----:B--2---:R-:W2:Y:S04]  /*0e40*/  LDL R4, [UR5+0x100] ;  /* 0x00010005ff047983 */ /* 0x004ea80008100800 */
[----:B------:R-:W2:Y:S04]  /*0e50*/  LDL R5, [UR5+0x200] ;  /* 0x00020005ff057983 */ /* 0x000ea80008100800 */
[----:B------:R-:W3:Y:S04]  /*0e60*/  LDL R7, [UR5+0x104] ;  /* 0x00010405ff077983 */ /* 0x000ee80008100800 */
[----:B------:R-:W3:Y:S04]  /*0e70*/  LDL R6, [UR5+0x204] ;  /* 0x00020405ff067983 */ /* 0x000ee80008100800 */
[----:B01----:R-:W4:Y:S04]  /*0e80*/  LDL R9, [UR5+0x108] ;  /* 0x00010805ff097983 */ /* 0x003f280008100800 */
[----:B------:R-:W4:Y:S04]  /*0e90*/  LDL R8, [UR5+0x208] ;  /* 0x00020805ff087983 */ /* 0x000f280008100800 */
        /* <DEDUP_REMOVED lines=9> */
[----:B------:R-:W4:Y:S01]  /*0f30*/  LDL R18, [UR5+0x21c] ;  /* 0x00021c05ff127983 */ /* 0x000f220008100800 */
[----:B------:R-:W-:Y:S01]  /*0f40*/  UIADD3 UR4, UPT, UPT, UR4, 0x8, URZ ;  /* 0x0000000804047890 */ /* 0x000fe2000fffe0ff */
[----:B--2---:R-:W-:-:S04]  /*0f50*/  FFMA R4, R4, R5, R29 ;  /* 0x0000000504047223 */ /* 0x004fc8000000001d */
[----:B---3--:R-:W-:-:S04]  /*0f60*/  FFMA R4, R7, R6, R4 ;  /* 0x0000000607047223 */ /* 0x008fc80000000004 */
[----:B----4-:R-:W-:-:S04]  /*0f70*/  FFMA R4, R9, R8, R4 ;  /* 0x0000000809047223 */ /* 0x010fc80000000004 */
[----:B------:R-:W-:-:S04]  /*0f80*/  FFMA R4, R11, R10, R4 ;  /* 0x0000000a0b047223 */ /* 0x000fc80000000004 */
[----:B------:R-:W-:-:S04]  /*0f90*/  FFMA R4, R13, R12, R4 ;  /* 0x0000000c0d047223 */ /* 0x000fc80000000004 */
[----:B------:R-:W-:-:S04]  /*0fa0*/  FFMA R4, R15, R14, R4 ;  /* 0x0000000e0f047223 */ /* 0x000fc80000000004 */
[----:B------:R-:W-:-:S04]  /*0fb0*/  FFMA R4, R17, R16, R4 ;  /* 0x0000001011047223 */ /* 0x000fc80000000004 */
[----:B------:R-:W-:-:S07]  /*0fc0*/  FFMA R29, R19, R18, R4 ;  /* 0x00000012131d7223 */ /* 0x000fce0000000004 */
.L_x_8:
        /* <DEDUP_REMOVED lines=13> */
[----:B------:R-:W4:Y:S01]  /*10a0*/  LDL R10, [UR5+0x20c] ;  /* 0x00020c05ff0a7983 */ /* 0x000f220008100800 */
[----:B------:R-:W-:Y:S01]  /*10b0*/  UIADD3 UR4, UPT, UPT, UR4, 0x4, URZ ;  /* 0x0000000404047890 */ /* 0x000fe2000fffe0ff */
[----:B--2---:R-:W-:-:S04]  /*10c0*/  FFMA R4, R4, R5, R29 ;  /* 0x0000000504047223 */ /* 0x004fc8000000001d */
[----:B---3--:R-:W-:-:S04]  /*10d0*/  FFMA R4, R7, R6, R4 ;  /* 0x0000000607047223 */ /* 0x008fc80000000004 */
[----:B----4-:R-:W-:-:S04]  /*10e0*/  FFMA R4, R9, R8, R4 ;  /* 0x0000000809047223 */ /* 0x010fc80000000004 */
[----:B------:R-:W-:-:S07]  /*10f0*/  FFMA R29, R11, R10, R4 ;  /* 0x0000000a0b1d7223 */ /* 0x000fce0000000004 */
.L_x_9:
[----:B------:R-:W-:Y:S05]  /*1100*/  BRA.U !UP2, `(.L_x_5) ;  /* 0x000000010a247547 */ /* 0x000fea000b800000 */
[----:B------:R-:W-:-:S05]  /*1110*/  UMOV UR5, URZ ;  /* 0x000000ff00057c82 */ /* 0x000fca0008000000 */
.L_x_10:
[----:B------:R-:W-:-:S09]  /*1120*/  ULEA UR8, UR4, UR21, 0x2 ;  /* 0x0000001504087291 */ /* 0x000fd2000f8e10ff */
[----:B--2---:R-:W2:Y:S04]  /*1130*/  LDL R4, [UR8+0x100] ;  /* 0x00010008ff047983 */ /* 0x004ea80008100800 */
[----:B------:R-:W2:Y:S01]  /*1140*/  LDL R5, [UR8+0x200] ;  /* 0x00020008ff057983 */ /* 0x000ea20008100800 */
[----:B------:R-:W-:Y:S02]  /*1150*/  UIADD3 UR5, UPT, UPT, UR5, 0x1, URZ ;  /* 0x0000000105057890 */ /* 0x000fe4000fffe0ff */
[----:B------:R-:W-:Y:S02]  /*1160*/  UIADD3 UR4, UPT, UPT, UR4, 0x1, URZ ;  /* 0x0000000104047890 */ /* 0x000fe4000fffe0ff */
[----:B------:R-:W-:Y:S01]  /*1170*/  UISETP.NE.AND UP1, UPT, UR5, UR11, UPT ;  /* 0x0000000b0500728c */ /* 0x000fe2000bf25270 */
[----:B--2---:R-:W-:-:S08]  /*1180*/  FFMA R29, R4, R5, R29 ;  /* 0x00000005041d7223 */ /* 0x004fd0000000001d */
[----:B------:R-:W-:Y:S05]  /*1190*/  BRA.U UP1, `(.L_x_10) ;  /* 0xfffffffd01e07547 */ /* 0x000fea000b83ffff */
.L_x_5:
[----:B------:R-:W-:Y:S01]  /*11a0*/  UIADD3 UR22, UPT, UPT, UR20, 0x300, URZ ;  /* 0x0000030014167890 */ /* 0x000fe2000fffe0ff */
[----:B------:R-:W-:Y:S11]  /*11b0*/  BRA.U !UP0, `(.L_x_11) ;  /* 0x0000000108c47547 */ /* 0x000ff6000b800000 */
[----:B------:R-:W-:Y:S02]  /*11c0*/  UISETP.GE.U32.AND UP0, UPT, UR7, 0xf, UPT ;  /* 0x0000000f0700788c */ /* 0x000fe4000bf06070 */
[----:B------:R-:W-:Y:S01]  /*11d0*/  ULOP3.LUT UR8, UR9, 0xf, URZ, 0xc0, !UPT ;  /* 0x0000000f09087892 */ /* 0x000fe2000f8ec0ff */
[----:B------:R-:W-:-:S03]  /*11e0*/  UMOV UR4, URZ ;  /* 0x000000ff00047c82 */ /* 0x000fc60008000000 */
[----:B------:R-:W-:-:S03]  /*11f0*/  UISETP.NE.AND UP1, UPT, UR8, URZ, UPT ;  /* 0x000000ff0800728c */ /* 0x000fc6000bf25270 */
[----:B------:R-:W-:Y:S08]  /*1200*/  BRA.U !UP0, `(.L_x_12) ;  /* 0x0000000108287547 */ /* 0x000ff0000b800000 */
[----:B------:R-:W-:Y:S01]  /*1210*/  ULOP3.LUT UR4, UR9, 0x7ffffff0, URZ, 0xc0, !UPT ;  /* 0x7ffffff009047892 */ /* 0x000fe2000f8ec0ff */
[----:B------:R-:W-:-:S11]  /*1220*/  UMOV UR5, URZ ;  /* 0x000000ff00057c82 */ /* 0x000fd60008000000 */
.L_x_13:
[----:B------:R-:W-:Y:S02]  /*1230*/  ULEA UR7, UR5, UR22, 0x2 ;  /* 0x0000001605077291 */ /* 0x000fe4000f8e10ff */
[----:B------:R-:W-:-:S04]  /*1240*/  UIADD3 UR5, UPT, UPT, UR5, 0x10, URZ ;  /* 0x0000001005057890 */ /* 0x000fc8000fffe0ff */
[----:B------:R-:W-:-:S03]  /*1250*/  UISETP.NE.AND UP0, UPT, UR5, UR4, UPT ;  /* 0x000000040500728c */ /* 0x000fc6000bf05270 */
[----:B------:R-:W-:Y:S04]  /*1260*/  STL.128 [UR7], RZ ;  /* 0x000000ffff007987 */ /* 0x000fe80008100c07 */
[----:B------:R-:W-:Y:S04]  /*1270*/  STL.128 [UR7+0x10], RZ ;  /* 0x000010ffff007987 */ /* 0x000fe80008100c07 */
[----:B------:R-:W-:Y:S04]  /*1280*/  STL.128 [UR7+0x20], RZ ;  /* 0x000020ffff007987 */ /* 0x000fe80008100c07 */
[----:B------:R-:W-:Y:S01]  /*1290*/  STL.128 [UR7+0x30], RZ ;  /* 0x000030ffff007987 */ /* 0x000fe20008100c07 */
[----:B------:R-:W-:Y:S05]  /*12a0*/  BRA.U UP0, `(.L_x_13) ;  /* 0xfffffffd00e07547 */ /* 0x000fea000b83ffff */
.L_x_12:
[----:B------:R-:W-:Y:S05]  /*12b0*/  BRA.U !UP1, `(.L_x_11) ;  /* 0x0000000109847547 */ /* 0x000fea000b800000 */
[----:B------:R-:W-:Y:S02]  /*12c0*/  UISETP.GE.U32.AND UP0, UPT, UR8, 0x8, UPT ;  /* 0x000000080800788c */ /* 0x000fe4000bf06070 */
[----:B------:R-:W-:-:S04]  /*12d0*/  ULOP3.LUT UR7, UR9, 0x7, URZ, 0xc0, !UPT ;  /* 0x0000000709077892 */ /* 0x000fc8000f8ec0ff */
[----:B------:R-:W-:-:S03]  /*12e0*/  UISETP.NE.AND UP1, UPT, UR7, URZ, UPT ;  /* 0x000000ff0700728c */ /* 0x000fc6000bf25270 */
[----:B------:R-:W-:Y:S08]  /*12f0*/  BRA.U !UP0, `(.L_x_14) ;  /* 0x0000000108287547 */ /* 0x000ff0000b800000 */
[----:B------:R-:W-:Y:S02]  /*1300*/  ULEA UR5, UR4, UR22, 0x2 ;  /* 0x0000001604057291 */ /* 0x000fe4000f8e10ff */
[----:B------:R-:W-:-:S07]  /*1310*/  UIADD3 UR4, UPT, UPT, UR4, 0x8, URZ ;  /* 0x0000000804047890 */ /* 0x000fce000fffe0ff */
[----:B------:R-:W-:Y:S04]  /*1320*/  STL [UR5], RZ ;  /* 0x000000ffff007987 */ /* 0x000fe80008100805 */
[----:B------:R-:W-:Y:S04]  /*1330*/  STL [UR5+0x4], RZ ;  /* 0x000004ffff007987 */ /* 0x000fe80008100805 */
[----:B------:R-:W-:Y:S04]  /*1340*/  STL [UR5+0x8], RZ ;  /* 0x000008ffff007987 */ /* 0x000fe80008100805 */
[----:B------:R-:W-:Y:S04]  /*1350*/  STL [UR5+0xc], RZ ;  /* 0x00000cffff007987 */ /* 0x000fe80008100805 */
[----:B------:R-:W-:Y:S04]  /*1360*/  STL [UR5+0x10], RZ ;  /* 0x000010ffff007987 */ /* 0x000fe80008100805 */
[----:B------:R-:W-:Y:S04]  /*1370*/  STL [UR5+0x14], RZ ;  /* 0x000014ffff007987 */ /* 0x000fe80008100805 */
[----:B------:R-:W-:Y:S04]  /*1380*/  STL [UR5+0x18], RZ ;  /* 0x000018ffff007987 */ /* 0x000fe80008100805 */
[----:B------:R-:W-:Y:S01]  /*1390*/  STL [UR5+0x1c], RZ ;  /* 0x00001cffff007987 */ /* 0x000fe20008100805 */
.L_x_14:
[----:B------:R-:W-:Y:S05]  /*13a0*/  BRA.U !UP1, `(.L_x_11) ;  /* 0x0000000109487547 */ /* 0x000fea000b800000 */
[----:B------:R-:W-:Y:S02]  /*13b0*/  UISETP.GE.U32.AND UP0, UPT, UR7, 0x4, UPT ;  /* 0x000000040700788c */ /* 0x000fe4000bf06070 */
[----:B------:R-:W-:-:S04]  /*13c0*/  ULOP3.LUT UR8, UR9, 0x3, URZ, 0xc0, !UPT ;  /* 0x0000000309087892 */ /* 0x000fc8000f8ec0ff */
[----:B------:R-:W-:-:S05]  /*13d0*/  PLOP3.LUT P0, PT, PT, PT, UP0, 0x80, 0x8 ;  /* 0x000000000008781c */ /* 0x000fca0003f0f008 */
[----:B------:R-:W-:Y:S02]  /*13e0*/  @UP0 ULEA UR5, UR4, UR22, 0x2 ;  /* 0x0000001604050291 */ /* 0x000fe4000f8e10ff */
[----:B------:R-:W-:Y:S02]  /*13f0*/  @UP0 UIADD3 UR4, UPT, UPT, UR4, 0x4, URZ ;  /* 0x0000000404040890 */ /* 0x000fe4000fffe0ff */
[----:B------:R-:W-:-:S05]  /*1400*/  UISETP.NE.AND UP0, UPT, UR8, URZ, UPT ;  /* 0x000000ff0800728c */ /* 0x000fca000bf05270 */
[----:B------:R-:W-:Y:S04]  /*1410*/  @P0 STL [UR5], RZ ;  /* 0x000000ffff000987 */ /* 0x000fe80008100805 */
[----:B------:R-:W-:Y:S04]  /*1420*/  @P0 STL [UR5+0x4], RZ ;  /* 0x000004ffff000987 */ /* 0x000fe80008100805 */
[----:B------:R-:W-:Y:S04]  /*1430*/  @P0 STL [UR5+0x8], RZ ;  /* 0x000008ffff000987 */ /* 0x000fe80008100805 */
[----:B------:R-:W-:Y:S01]  /*1440*/  @P0 STL [UR5+0xc], RZ ;  /* 0x00000cffff000987 */ /* 0x000fe20008100805 */
[----:B------:R-:W-:Y:S05]  /*1450*/  BRA.U !UP0, `(.L_x_11) ;  /* 0x00000001081c7547 */ /* 0x000fea000b800000 */
[----:B------:R-:W-:-:S05]  /*1460*/  UMOV UR5, URZ ;  /* 0x000000ff00057c82 */ /* 0x000fca0008000000 */
.L_x_15:
[----:B------:R-:W-:Y:S02]  /*1470*/  ULEA UR7, UR4, UR22, 0x2 ;  /* 0x0000001604077291 */ /* 0x000fe4000f8e10ff */
[----:B------:R-:W-:Y:S02]  /*1480*/  UIADD3 UR5, UPT, UPT, UR5, 0x1, URZ ;  /* 0x0000000105057890 */ /* 0x000fe4000fffe0ff */
[----:B------:R-:W-:Y:S02]  /*1490*/  UIADD3 UR4, UPT, UPT, UR4, 0x1, URZ ;  /* 0x0000000104047890 */ /* 0x000fe4000fffe0ff */
[----:B------:R-:W-:-:S03]  /*14a0*/  UISETP.NE.AND UP0, UPT, UR5, UR8, UPT ;  /* 0x000000080500728c */ /* 0x000fc6000bf05270 */
[----:B------:R-:W-:Y:S06]  /*14b0*/  STL [UR7], RZ ;  /* 0x000000ffff007987 */ /* 0x000fec0008100807 */
[----:B------:R-:W-:Y:S05]  /*14c0*/  BRA.U UP0, `(.L_x_15) ;  /* 0xfffffffd00e87547 */ /* 0x000fea000b83ffff */
.L_x_11:
[----:B------:R-:W2:Y:S02]  /*14d0*/  LDCU UR11, c[0x0][0x3e0] ;  /* 0x00007c00ff0b77ac */ /* 0x000ea40008000800 */
[----:B--2---:R-:W-:Y:S01]  /*14e0*/  MOV R4, UR11 ;  /* 0x0000000b00047c02 */ /* 0x004fe20008000f00 */
[----:B------:R-:W-:-:S03]  /*14f0*/  UIADD3 UR4, UPT, UPT, UR6, -0x1, UR11 ;  /* 0xffffffff06047890 */ /* 0x000fc6000fffe00b */
[----:B------:R-:W-:-:S03]  /*1500*/  IABS R7, R4 ;  /* 0x0000000400077213 */ /* 0x000fc60000000000 */
[----:B01----:R-:W-:Y:S01]  /*1510*/  MOV R8, UR4 ;  /* 0x0000000400087c02 */ /* 0x003fe20008000f00 */
[----:B------:R-:W0:Y:S01]  /*1520*/  I2F.RP R6, R7 ;  /* 0x0000000700067306 */ /* 0x000e220000209400 */
[----:B------:R-:W-:-:S06]  /*1530*/  ULOP3.LUT UR4, UR4, UR11, URZ, 0x3c, !UPT ;  /* 0x0000000b04047292 */ /* 0x000fcc000f8e3cff */
[----:B------:R-:W-:Y:S01]  /*1540*/  ISETP.LE.AND P2, PT, RZ, UR4, PT ;  /* 0x00000004ff007c0c */ /* 0x000fe2000bf43270 */
[----:B0-----:R-:W0:Y:S02]  /*1550*/  MUFU.RCP R6, R6 ;  /* 0x0000000600067308 */ /* 0x001e240000001000 */
[----:B0-----:R-:W-:Y:S01]  /*1560*/  VIADD R4, R6, 0xffffffe ;  /* 0x0ffffffe06047836 */ /* 0x001fe20000000000 */
[----:B------:R-:W-:-:S05]  /*1570*/  IABS R6, R8 ;  /* 0x0000000800067213 */ /* 0x000fca0000000000 */
[----:B------:R0:W1:Y:S02]  /*1580*/  F2I.FTZ.U32.TRUNC.NTZ R5, R4 ;  /* 0x0000000400057305 */ /* 0x000064000021f000 */
[----:B0-----:R-:W-:Y:S01]  /*1590*/  HFMA2 R4, -RZ, RZ, 0, 0 ;  /* 0x00000000ff047431 */ /* 0x001fe200000001ff */
[----:B-1----:R-:W-:-:S05]  /*15a0*/  IADD3 R10, PT, PT, RZ, -R5, RZ ;  /* 0x80000005ff0a7210 */ /* 0x002fca0007ffe0ff */
[----:B------:R-:W-:-:S04]  /*15b0*/  IMAD R9, R10, R7, RZ ;  /* 0x000000070a097224 */ /* 0x000fc800078e02ff */
[----:B------:R-:W-:-:S06]  /*15c0*/  IMAD.HI.U32 R5, R5, R9, R4 ;  /* 0x0000000905057227 */ /* 0x000fcc00078e0004 */
[----:B------:R-:W-:-:S05]  /*15d0*/  IMAD.HI.U32 R20, R5, R6, RZ ;  /* 0x0000000605147227 */ /* 0x000fca00078e00ff */
[----:B------:R-:W-:-:S05]  /*15e0*/  IADD3 R4, PT, PT, -R20, RZ, RZ ;  /* 0x000000ff14047210 */ /* 0x000fca0007ffe1ff */
[----:B------:R-:W-:-:S05]  /*15f0*/  IMAD R4, R7, R4, R6 ;  /* 0x0000000407047224 */ /* 0x000fca00078e0206 */
[----:B------:R-:W-:-:S13]  /*1600*/  ISETP.GT.U32.AND P1, PT, R7, R4, PT ;  /* 0x000000040700720c */ /* 0x000fda0003f24070 */
[-C--:B------:R-:W-:Y:S01]  /*1610*/  @!P1 IADD3 R4, PT, PT, R4, -R7.reuse, RZ ;  /* 0x8000000704049210 */ /* 0x080fe20007ffe0ff */
[----:B------:R-:W-:Y:S01]  /*1620*/  @!P1 VIADD R20, R20, 0x1 ;  /* 0x0000000114149836 */ /* 0x000fe20000000000 */
[----:B------:R-:W-:Y:S02]  /*1630*/  ISETP.NE.AND P1, PT, RZ, UR11, PT ;  /* 0x0000000bff007c0c */ /* 0x000fe4000bf25270 */
[----:B------:R-:W-:-:S13]  /*1640*/  ISETP.GE.U32.AND P0, PT, R4, R7, PT ;  /* 0x000000070400720c */ /* 0x000fda0003f06070 */
[----:B------:R-:W-:-:S04]  /*1650*/  @P0 IADD3 R20, PT, PT, R20, 0x1, RZ ;  /* 0x0000000114140810 */ /* 0x000fc80007ffe0ff */
[----:B------:R-:W-:Y:S02]  /*1660*/  @!P2 IADD3 R20, PT, PT, -R20, RZ, RZ ;  /* 0x000000ff1414a210 */ /* 0x000fe40007ffe1ff */
[----:B------:R-:W-:-:S04]  /*1670*/  @!P1 LOP3.LUT R20, RZ, UR11, RZ, 0x33, !PT ;  /* 0x0000000bff149c12 */ /* 0x000fc8000f8e33ff */
[----:B------:R-:W-:-:S13]  /*1680*/  ISETP.GE.AND P0, PT, R20, 0x1, PT ;  /* 0x000000011400780c */ /* 0x000fda0003f06270 */
[----:B------:R-:W-:Y:S05]  /*1690*/  @!P0 BRA `(.L_x_16) ;  /* 0x0000004c00808947 */ /* 0x000fea0003800000 */
[----:B------:R-:W0:Y:S01]  /*16a0*/  S2UR UR5, SR_CgaCtaId ;  /* 0x00000000000579c3 */ /* 0x000e220000008800 */
[----:B------:R-:W-:Y:S01]  /*16b0*/  UIADD3 UR23, UPT, UPT, UR9, 0x1, URZ ;  /* 0x0000000109177890 */ /* 0x000fe2000fffe0ff */
[----:B------:R-:W-:Y:S01]  /*16c0*/  IMAD R25, R30, UR11, RZ ;  /* 0x0000000b1e197c24 */ /* 0x000fe2000f8e02ff */
[----:B------:R-:W-:Y:S01]  /*16d0*/  UMOV UR4, 0x400 ;  /* 0x0000040000047882 */ /* 0x000fe20000000000 */
[----:B------:R-:W-:Y:S01]  /*16e0*/  IADD3 R21, PT, PT, R1, 0x20, RZ ;  /* 0x0000002001157810 */ /* 0x000fe20007ffe0ff */
[----:B------:R-:W-:Y:S01]  /*16f0*/  UIMAD UR10, UR23, UR11, URZ ;  /* 0x0000000b170a72a4 */ /* 0x000fe2000f8e02ff */
[----:B------:R-:W-:Y:S01]  /*1700*/  PRMT R24, RZ, 0x7610, R24 ;  /* 0x00007610ff187816 */ /* 0x000fe20000000018 */
[----:B------:R-:W-:Y:S01]  /*1710*/  ULOP3.LUT UR28, UR9, 0xf, URZ, 0xc0, !UPT ;  /* 0x0000000f091c7892 */ /* 0x000fe2000f8ec0ff */
[----:B------:R-:W-:Y:S01]  /*1720*/  PRMT R23, RZ, 0x7610, R23 ;  /* 0x00007610ff177816 */ /* 0x000fe20000000017 */
[----:B------:R-:W-:Y:S01]  /*1730*/  ULOP3.LUT UR29, UR9, 0x7, URZ, 0xc0, !UPT ;  /* 0x00000007091d7892 */ /* 0x000fe2000f8ec0ff */
[----:B------:R-:W-:Y:S01]  /*1740*/  PRMT R22, RZ, 0x7610, R22 ;  /* 0x00007610ff167816 */ /* 0x000fe20000000016 */
[----:B------:R-:W-:-:S02]  /*1750*/  ULOP3.LUT UR7, UR9, 0x7ffffff0, URZ, 0xc0, !UPT ;  /* 0x7ffffff009077892 */ /* 0x000fc4000f8ec0ff */
[----:B------:R-:W-:Y:S02]  /*1760*/  ULOP3.LUT UR9, UR9, 0x3, URZ, 0xc0, !UPT ;  /* 0x0000000309097892 */ /* 0x000fe4000f8ec0ff */
[----:B------:R-:W-:Y:S02]  /*1770*/  UIADD3 UR30, UPT, UPT, UR20, 0x400, URZ ;  /* 0x00000400141e7890 */ /* 0x000fe4000fffe0ff */
[----:B------:R-:W-:Y:S02]  /*1780*/  USHF.L.U32 UR31, UR23, 0x2, URZ ;  /* 0x00000002171f7899 */ /* 0x000fe400080006ff */
[----:B0-----:R-:W-:-:S04]  /*1790*/  ULEA UR4, UR5, UR4, 0x18 ;  /* 0x0000000405047291 */ /* 0x001fc8000f8ec0ff */
[----:B------:R-:W-:-:S03]  /*17a0*/  ULEA UR8, UR10, UR4, 0x2 ;  /* 0x000000040a087291 */ /* 0x000fc6000f8e10ff */
[----:B------:R-:W-:Y:S01]  /*17b0*/  UMOV UR4, URZ ;  /* 0x000000ff00047c82 */ /* 0x000fe20008000000 */
[----:B------:R-:W-:-:S06]  /*17c0*/  ULEA UR10, UR10, UR8, 0x2 ;  /* 0x000000080a0a7291 */ /* 0x000fcc000f8e10ff */
[----:B------:R-:W-:-:S07]  /*17d0*/  LEA R25, R25, UR10, 0x2 ;  /* 0x0000000a19197c11 */ /* 0x000fce000f8e10ff */
.L_x_69:
[----:B0-----:R-:W0:Y:S01]  /*17e0*/  LDCU.U16 UR5, c[0x0][0x3e0] ;  /* 0x00007c00ff0577ac */ /* 0x001e220008000400 */
[----:B-1----:R-:W1:Y:S01]  /*17f0*/  S2R R17, SR_TID.X ;  /* 0x0000000000117919 */ /* 0x002e620000002100 */
[----:B--234-:R-:W-:Y:S01]  /*1800*/  PRMT R4, R22, 0x9910, RZ ;  /* 0x0000991016047816 */ /* 0x01cfe200000000ff */
[----:B------:R-:W-:Y:S01]  /*1810*/  BSSY.RECONVERGENT B0, `(.L_x_17) ;  /* 0x000005f000007945 */ /* 0x000fe20003800200 */
[----:B------:R-:W2:Y:S01]  /*1820*/  LDCU UR13, c[0x0][0x3e0] ;  /* 0x00007c00ff0d77ac */ /* 0x000ea20008000800 */
[----:B------:R-:W3:Y:S01]  /*1830*/  LDCU.64 UR14, c[0x0][0x3d8] ;  /* 0x00007b00ff0e77ac */ /* 0x000ee20008000a00 */
[----:B------:R-:W-:Y:S02]  /*1840*/  UIADD3 UR12, UPT, UPT, -UR4, URZ, URZ ;  /* 0x000000ff040c7290 */ /* 0x000fe4000fffe1ff */
[----:B------:R-:W-:Y:S01]  /*1850*/  UMOV UR11, UR4 ;  /* 0x00000004000b7c82 */ /* 0x000fe20008000000 */
[----:B------:R-:W4:Y:S01]  /*1860*/  LDCU.128 UR24, c[0x0][0x390] ;  /* 0x00007200ff1877ac */ /* 0x000f220008000c00 */
[----:B0-----:R-:W-:-:S02]  /*1870*/  UPRMT UR6, UR5, 0x9910, URZ ;  /* 0x0000991005067896 */ /* 0x001fc400080000ff */
[----:B--2---:R-:W-:Y:S02]  /*1880*/  UIMAD UR5, UR4, UR13, UR13 ;  /* 0x0000000d040572a4 */ /* 0x004fe4000f8e020d */
[----:B------:R-:W-:Y:S02]  /*1890*/  UIADD3 UR4, UPT, UPT, UR4, 0x1, URZ ;  /* 0x0000000104047890 */ /* 0x000fe4000fffe0ff */
[----:B------:R-:W-:Y:S01]  /*18a0*/  IMAD R4, R4, UR6, RZ ;  /* 0x0000000604047c24 */ /* 0x000fe2000f8e02ff */
[----:B---3--:R-:W-:-:S04]  /*18b0*/  UISETP.LT.AND UP0, UPT, UR5, UR14, UPT ;  /* 0x0000000e0500728c */ /* 0x008fc8000bf01270 */
[----:B------:R-:W-:Y:S01]  /*18c0*/  USEL UR5, UR5, UR14, UP0 ;  /* 0x0000000e05057287 */ /* 0x000fe20008000000 */
[----:B------:R-:W-:Y:S02]  /*18d0*/  IADD3 R4, PT, PT, RZ, -R4, RZ ;  /* 0x80000004ff047210 */ /* 0x000fe40007ffe0ff */
[----:B------:R-:W-:Y:S01]  /*18e0*/  ISETP.NE.AND P1, PT, R20, UR4, PT ;  /* 0x0000000414007c0c */ /* 0x000fe2000bf25270 */
[----:B------:R-:W-:Y:S01]  /*18f0*/  UIMAD UR12, UR13, UR12, UR5 ;  /* 0x0000000c0d0c72a4 */ /* 0x000fe2000f8e0205 */
[----:B------:R-:W-:-:S03]  /*1900*/  PRMT R18, R4, 0x7710, RZ ;  /* 0x0000771004127816 */ /* 0x000fc600000000ff */
[----:B------:R-:W-:Y:S01]  /*1910*/  UIMAD UR13, UR12, UR15, URZ ;  /* 0x0000000f0c0d72a4 */ /* 0x000fe2000f8e02ff */
[----:B------:R-:W-:-:S04]  /*1920*/  IADD3 R18, PT, PT, R18, UR5, RZ ;  /* 0x0000000512127c10 */ /* 0x000fc8000fffe0ff */
[----:B------:R-:W-:Y:S02]  /*1930*/  LOP3.LUT R18, R18, 0x7, RZ, 0xc0, !PT ;  /* 0x0000000712127812 */ /* 0x000fe400078ec0ff */
[----:B-1----:R-:W-:-:S03]  /*1940*/  ISETP.GE.AND P0, PT, R17, UR13, PT ;  /* 0x0000000d11007c0c */ /* 0x002fc6000bf06270 */
[----:B------:R-:W-:-:S10]  /*1950*/  VIADD R16, R18, 0xffffffff ;  /* 0xffffffff12107836 */ /* 0x000fd40000000000 */
[----:B----4-:R-:W-:Y:S05]  /*1960*/  @P0 BRA `(.L_x_18) ;  /* 0x0000000400240947 */ /* 0x010fea0003800000 */
[----:B------:R-:W-:Y:S02]  /*1970*/  IABS R10, UR15 ;  /* 0x0000000f000a7c13 */ /* 0x000fe40008000000 */
[----:B------:R-:W-:Y:S02]  /*1980*/  MOV R11, R17 ;  /* 0x00000011000b7202 */ /* 0x000fe40000000f00 */
[----:B------:R-:W0:Y:S08]  /*1990*/  I2F.RP R6, R10 ;  /* 0x0000000a00067306 */ /* 0x000e300000209400 */
[----:B0-----:R-:W0:Y:S02]  /*19a0*/  MUFU.RCP R6, R6 ;  /* 0x0000000600067308 */ /* 0x001e240000001000 */
[----:B0-----:R-:W-:-:S06]  /*19b0*/  IADD3 R4, PT, PT, R6, 0xffffffe, RZ ;  /* 0x0ffffffe06047810 */ /* 0x001fcc0007ffe0ff */
[----:B------:R0:W1:Y:S02]  /*19c0*/  F2I.FTZ.U32.TRUNC.NTZ R5, R4 ;  /* 0x0000000400057305 */ /* 0x000064000021f000 */
[----:B0-----:R-:W-:Y:S01]  /*19d0*/  HFMA2 R4, -RZ, RZ, 0, 0 ;  /* 0x00000000ff047431 */ /* 0x001fe200000001ff */
[----:B-1----:R-:W-:-:S05]  /*19e0*/  IADD3 R7, PT, PT, RZ, -R5, RZ ;  /* 0x80000005ff077210 */ /* 0x002fca0007ffe0ff */
[----:B------:R-:W-:-:S04]  /*19f0*/  IMAD R7, R7, R10, RZ ;  /* 0x0000000a07077224 */ /* 0x000fc800078e02ff */
[----:B------:R-:W-:-:S07]  /*1a00*/  IMAD.HI.U32 R5, R5, R7, R4 ;  /* 0x0000000705057227 */ /* 0x000fce00078e0004 */
.L_x_21:
[----:B0-----:R-:W0:Y:S01]  /*1a10*/  LDC R4, c[0x0][0x3dc] ;  /* 0x0000f700ff047b82 */ /* 0x001e220000000800 */
[----:B------:R-:W-:Y:S01]  /*1a20*/  IABS R8, R11 ;  /* 0x0000000b00087213 */ /* 0x000fe20000000000 */
[----:B------:R-:W-:Y:S04]  /*1a30*/  BSSY.RECONVERGENT B1, `(.L_x_19) ;  /* 0x0000038000017945 */ /* 0x000fe80003800200 */
[----:B------:R-:W-:-:S05]  /*1a40*/  IMAD.HI.U32 R6, R5, R8, RZ ;  /* 0x0000000805067227 */ /* 0x000fca00078e00ff */
[----:B------:R-:W-:Y:S02]  /*1a50*/  IADD3 R7, PT, PT, -R6, RZ, RZ ;  /* 0x000000ff06077210 */ /* 0x000fe40007ffe1ff */
[-C--:B0-----:R-:W-:Y:S02]  /*1a60*/  IABS R12, R4.reuse ;  /* 0x00000004000c7213 */ /* 0x081fe40000000000 */
[----:B------:R-:W-:-:S03]  /*1a70*/  LOP3.LUT R9, RZ, R4, RZ, 0x33, !PT ;  /* 0x00000004ff097212 */ /* 0x000fc600078e33ff */
[----:B------:R-:W-:Y:S01]  /*1a80*/  IMAD R7, R12, R7, R8 ;  /* 0x000000070c077224 */ /* 0x000fe200078e0208 */
[----:B------:R-:W-:-:S04]  /*1a90*/  LOP3.LUT R8, R11, R4, RZ, 0x3c, !PT ;  /* 0x000000040b087212 */ /* 0x000fc800078e3cff */
[----:B------:R-:W-:Y:S02]  /*1aa0*/  ISETP.GT.U32.AND P3, PT, R10, R7, PT ;  /* 0x000000070a00720c */ /* 0x000fe40003f64070 */
[----:B------:R-:W-:-:S11]  /*1ab0*/  ISETP.GE.AND P0, PT, R8, RZ, PT ;  /* 0x000000ff0800720c */ /* 0x000fd60003f06270 */
[----:B------:R-:W-:Y:S01]  /*1ac0*/  @!P3 IMAD.IADD R7, R7, 0x1, -R12 ;  /* 0x000000010707b824 */ /* 0x000fe200078e0a0c */
[----:B------:R-:W-:-:S04]  /*1ad0*/  @!P3 IADD3 R6, PT, PT, R6, 0x1, RZ ;  /* 0x000000010606b810 */ /* 0x000fc80007ffe0ff */
[----:B------:R-:W-:-:S13]  /*1ae0*/  ISETP.GE.U32.AND P2, PT, R7, R10, PT ;  /* 0x0000000a0700720c */ /* 0x000fda0003f46070 */
[----:B------:R-:W-:Y:S02]  /*1af0*/  @P2 IADD3 R6, PT, PT, R6, 0x1, RZ ;  /* 0x0000000106062810 */ /* 0x000fe40007ffe0ff */
[----:B------:R-:W-:Y:S02]  /*1b00*/  ISETP.NE.AND P2, PT, R4, RZ, PT ;  /* 0x000000ff0400720c */ /* 0x000fe40003f45270 */
[----:B------:R-:W-:-:S04]  /*1b10*/  @!P0 IADD3 R6, PT, PT, -R6, RZ, RZ ;  /* 0x000000ff06068210 */ /* 0x000fc80007ffe1ff */
[----:B------:R-:W-:-:S04]  /*1b20*/  SEL R8, R9, R6, !P2 ;  /* 0x0000000609087207 */ /* 0x000fc80005000000 */
[----:B------:R-:W-:-:S13]  /*1b30*/  ISETP.GE.AND P0, PT, R8, UR12, PT ;  /* 0x0000000c08007c0c */ /* 0x000fda000bf06270 */
[----:B------:R-:W-:Y:S05]  /*1b40*/  @P0 BRA `(.L_x_20) ;  /* 0x0000000000980947 */ /* 0x000fea0003800000 */
[----:B------:R-:W0:Y:S01]  /*1b50*/  LDC R5, c[0x0][0x3e0] ;  /* 0x0000f800ff057b82 */ /* 0x000e220000000800 */
[----:B------:R-:W-:Y:S01]  /*1b60*/  ISETP.GE.AND P3, PT, R11, RZ, PT ;  /* 0x000000ff0b00720c */ /* 0x000fe20003f66270 */
[----:B------:R-:W-:Y:S01]  /*1b70*/  USHF.R.S32.HI UR5, URZ, 0x1f, UR19 ;  /* 0x0000001fff057899 */ /* 0x000fe20008011413 */
[-C--:B------:R-:W-:Y:S02]  /*1b80*/  IABS R10, R4.reuse ;  /* 0x00000004000a7213 */ /* 0x080fe40000000000 */
[----:B------:R-:W-:Y:S02]  /*1b90*/  LOP3.LUT R9, RZ, R4, RZ, 0x33, !PT ;  /* 0x00000004ff097212 */ /* 0x000fe400078e33ff */
[----:B------:R-:W-:Y:S02]  /*1ba0*/  ISETP.GT.U32.AND P0, PT, R10, R7, PT ;  /* 0x000000070a00720c */ /* 0x000fe40003f04070 */
[----:B------:R-:W-:-:S04]  /*1bb0*/  IADD3 R6, PT, PT, R7, -R10, RZ ;  /* 0x8000000a07067210 */ /* 0x000fc80007ffe0ff */
[----:B------:R-:W-:-:S04]  /*1bc0*/  SEL R6, R6, R7, !P0 ;  /* 0x0000000706067207 */ /* 0x000fc80004000000 */
[----:B------:R-:W-:-:S04]  /*1bd0*/  @!P3 IADD3 R6, PT, PT, -R6, RZ, RZ ;  /* 0x000000ff0606b210 */ /* 0x000fc80007ffe1ff */
[----:B------:R-:W-:Y:S01]  /*1be0*/  SEL R9, R9, R6, !P2 ;  /* 0x0000000609097207 */ /* 0x000fe20005000000 */
[----:B0-----:R-:W-:-:S04]  /*1bf0*/  IMAD R5, R5, UR11, R8 ;  /* 0x0000000b05057c24 */ /* 0x001fc8000f8e0208 */
[----:B------:R-:W-:-:S05]  /*1c00*/  IMAD R5, R5, R4, R9 ;  /* 0x0000000405057224 */ /* 0x000fca00078e0209 */
[----:B------:R-:W-:-:S04]  /*1c10*/  IADD3 R6, P0, PT, R5, UR19, RZ ;  /* 0x0000001305067c10 */ /* 0x000fc8000ff1e0ff */
[----:B------:R-:W-:Y:S01]  /*1c20*/  LEA.HI.X.SX32 R5, R5, UR5, 0x1, P0 ;  /* 0x0000000505057c11 */ /* 0x000fe200080f0eff */
[----:B------:R-:W-:-:S03]  /*1c30*/  IMAD.SHL.U32 R4, R6, 0x4, RZ ;  /* 0x0000000406047824 */ /* 0x000fc600078e00ff */
[----:B------:R-:W-:Y:S02]  /*1c40*/  SHF.L.U64.HI R5, R6, 0x2, R5 ;  /* 0x0000000206057819 */ /* 0x000fe40000010205 */
[C---:B------:R-:W-:Y:S02]  /*1c50*/  IADD3 R6, P0, PT, R4.reuse, UR24, RZ ;  /* 0x0000001804067c10 */ /* 0x040fe4000ff1e0ff */
[----:B------:R-:W-:Y:S02]  /*1c60*/  IADD3 R4, P2, PT, R4, UR26, RZ ;  /* 0x0000001a04047c10 */ /* 0x000fe4000ff5e0ff */
[C---:B------:R-:W-:Y:S02]  /*1c70*/  IADD3.X R7, PT, PT, R5.reuse, UR25, RZ, P0, !PT ;  /* 0x0000001905077c10 */ /* 0x040fe400087fe4ff */
[----:B------:R-:W-:-:S03]  /*1c80*/  IADD3.X R5, PT, PT, R5, UR27, RZ, P2, !PT ;  /* 0x0000001b05057c10 */ /* 0x000fc600097fe4ff */
[----:B------:R0:W2:Y:S04]  /*1c90*/  LDG.E R6, desc[UR16][R6.64] ;  /* 0x0000001006067981 */ /* 0x0000a8000c1e1900 */
[----:B------:R1:W3:Y:S01]  /*1ca0*/  LDG.E R4, desc[UR16][R4.64] ;  /* 0x0000001004047981 */ /* 0x0002e2000c1e1900 */
[----:B------:R-:W4:Y:S01]  /*1cb0*/  I2F.RP R12, R10 ;  /* 0x0000000a000c7306 */ /* 0x000f220000209400 */
[----:B------:R-:W1:Y:S01]  /*1cc0*/  S2UR UR6, SR_CgaCtaId ;  /* 0x00000000000679c3 */ /* 0x000e620000008800 */
[----:B------:R-:W-:Y:S01]  /*1cd0*/  UMOV UR5, 0x400 ;  /* 0x0000040000057882 */ /* 0x000fe20000000000 */
[----:B------:R-:W-:-:S05]  /*1ce0*/  IMAD R8, R8, UR23, R9 ;  /* 0x0000001708087c24 */ /* 0x000fca000f8e0209 */
[----:B0-----:R-:W-:Y:S01]  /*1cf0*/  LEA R7, R8, UR8, 0x2 ;  /* 0x0000000808077c11 */ /* 0x001fe2000f8e10ff */
[----:B----4-:R-:W0:Y:S01]  /*1d00*/  MUFU.RCP R12, R12 ;  /* 0x0000000c000c7308 */ /* 0x010e220000001000 */
[----:B-1----:R-:W-:-:S06]  /*1d10*/  ULEA UR5, UR6, UR5, 0x18 ;  /* 0x0000000506057291 */ /* 0x002fcc000f8ec0ff */
[----:B------:R-:W-:Y:S02]  /*1d20*/  LEA R13, R8, UR5, 0x2 ;  /* 0x00000005080d7c11 */ /* 0x000fe4000f8e10ff */
[----:B0-----:R-:W-:Y:S02]  /*1d30*/  IADD3 R14, PT, PT, R12, 0xffffffe, RZ ;  /* 0x0ffffffe0c0e7810 */ /* 0x001fe40007ffe0ff */
[----:B------:R-:W-:Y:S02]  /*1d40*/  MOV R8, RZ ;  /* 0x000000ff00087202 */ /* 0x000fe40000000f00 */
[----:B------:R-:W0:Y:S02]  /*1d50*/  F2I.FTZ.U32.TRUNC.NTZ R9, R14 ;  /* 0x0000000e00097305 */ /* 0x000e24000021f000 */
[----:B0-----:R-:W-:-:S05]  /*1d60*/  IADD3 R5, PT, PT, RZ, -R9, RZ ;  /* 0x80000009ff057210 */ /* 0x001fca0007ffe0ff */
[----:B------:R-:W-:-:S04]  /*1d70*/  IMAD R5, R5, R10, RZ ;  /* 0x0000000a05057224 */ /* 0x000fc800078e02ff */
[----:B------:R-:W-:Y:S01]  /*1d80*/  IMAD.HI.U32 R5, R9, R5, R8 ;  /* 0x0000000509057227 */ /* 0x000fe200078e0008 */
[----:B--2---:R0:W-:Y:S04]  /*1d90*/  STS [R13], R6 ;  /* 0x000000060d007388 */ /* 0x0041e80000000800 */
[----:B---3--:R0:W-:Y:S02]  /*1da0*/  STS [R7], R4 ;  /* 0x0000000407007388 */ /* 0x0081e40000000800 */
.L_x_20:
[----:B------:R-:W-:Y:S05]  /*1db0*/  BSYNC.RECONVERGENT B1 ;  /* 0x0000000000017941 */ /* 0x000fea0003800200 */
.L_x_19:
[----:B------:R-:W1:Y:S02]  /*1dc0*/  LDCU UR5, c[0x0][0x360] ;  /* 0x00006c00ff0577ac */ /* 0x000e640008000800 */
[----:B-1----:R-:W-:-:S04]  /*1dd0*/  IADD3 R11, PT, PT, R11, UR5, RZ ;  /* 0x000000050b0b7c10 */ /* 0x002fc8000fffe0ff */
[----:B------:R-:W-:-:S13]  /*1de0*/  ISETP.GE.AND P0, PT, R11, UR13, PT ;  /* 0x0000000d0b007c0c */ /* 0x000fda000bf06270 */
[----:B------:R-:W-:Y:S05]  /*1df0*/  @!P0 BRA `(.L_x_21) ;  /* 0xfffffffc00048947 */ /* 0x000fea000383ffff */
.L_x_18:
[----:B------:R-:W-:Y:S05]  /*1e00*/  BSYNC.RECONVERGENT B0 ;  /* 0x0000000000007941 */ /* 0x000fea0003800200 */
.L_x_17:
[----:B------:R-:W-:Y:S01]  /*1e10*/  BAR.SYNC.DEFER_BLOCKING 0x0 ;  /* 0x0000000000007b1d */ /* 0x000fe20000010000 */
[----:B------:R-:W-:-:S09]  /*1e20*/  UISETP.GE.AND UP0, UPT, UR12, 0x1, UPT ;  /* 0x000000010c00788c */ /* 0x000fd2000bf06270 */
[----:B------:R-:W-:Y:S05]  /*1e30*/  BRA.U !UP0, `(.L_x_22) ;  /* 0x0000000908bc7547 */ /* 0x000fea000b800000 */
[----:B------:R-:W-:-:S05]  /*1e40*/  UMOV UR5, URZ ;  /* 0x000000ff00057c82 */ /* 0x000fca0008000000 */
.L_x_30:
[----:B-1----:R-:W1:Y:S01]  /*1e50*/  LDCU UR6, c[0x0][0x3dc] ;  /* 0x00007b80ff0677ac */ /* 0x002e620008000800 */
[----:B------:R-:W-:Y:S01]  /*1e60*/  HFMA2 R19, -RZ, RZ, 0, 0 ;  /* 0x00000000ff137431 */ /* 0x000fe200000001ff */
[----:B-1----:R-:W-:-:S09]  /*1e70*/  UISETP.GE.AND UP1, UPT, UR6, 0x1, UPT ;  /* 0x000000010600788c */ /* 0x002fd2000bf26270 */
[----:B------:R-:W-:Y:S05]  /*1e80*/  BRA.U !UP1, `(.L_x_23) ;  /* 0x0000000909087547 */ /* 0x000fea000b800000 */
[----:B------:R-:W1:Y:S01]  /*1e90*/  LDCU UR6, c[0x0][0x3dc] ;  /* 0x00007b80ff0677ac */ /* 0x000e620008000800 */
[----:B------:R-:W-:Y:S01]  /*1ea0*/  IMAD.MOV.U32 R19, RZ, RZ, RZ ;  /* 0x000000ffff137224 */ /* 0x000fe200078e00ff */
[----:B-1----:R-:W-:-:S04]  /*1eb0*/  UIADD3 UR6, UPT, UPT, UR6, -0x1, URZ ;  /* 0xffffffff06067890 */ /* 0x002fc8000fffe0ff */
[----:B------:R-:W-:-:S03]  /*1ec0*/  UISETP.GE.U32.AND UP1, UPT, UR6, 0xf, UPT ;  /* 0x0000000f0600788c */ /* 0x000fc6000bf26070 */
[----:B------:R-:W-:-:S06]  /*1ed0*/  UMOV UR6, URZ ;  /* 0x000000ff00067c82 */ /* 0x000fcc0008000000 */
[----:B------:R-:W-:Y:S05]  /*1ee0*/  BRA.U !UP1, `(.L_x_24) ;  /* 0x0000000109c87547 */ /* 0x000fea000b800000 */
[----:B------:R-:W1:Y:S01]  /*1ef0*/  S2UR UR13, SR_CgaCtaId ;  /* 0x00000000000d79c3 */ /* 0x000e620000008800 */
[----:B------:R-:W-:Y:S01]  /*1f00*/  UMOV UR6, 0x400 ;  /* 0x0000040000067882 */ /* 0x000fe20000000000 */
[----:B------:R-:W-:Y:S02]  /*1f10*/  MOV R19, RZ ;  /* 0x000000ff00137202 */ /* 0x000fe40000000f00 */
[----:B------:R-:W-:Y:S01]  /*1f20*/  MOV R26, R21 ;  /* 0x00000015001a7202 */ /* 0x000fe20000000f00 */
[----:B-1----:R-:W-:Y:S02]  /*1f30*/  ULEA UR6, UR13, UR6, 0x18 ;  /* 0x000000060d067291 */ /* 0x002fe4000f8ec0ff */
[----:B------:R-:W-:Y:S02]  /*1f40*/  UIADD3 UR13, UPT, UPT, -UR7, URZ, URZ ;  /* 0x000000ff070d7290 */ /* 0x000fe4000fffe1ff */
[----:B------:R-:W-:-:S04]  /*1f50*/  UIMAD UR6, UR31, UR5, UR6 ;  /* 0x000000051f0672a4 */ /* 0x000fc8000f8e0206 */
[----:B------:R-:W-:-:S12]  /*1f60*/  UIADD3 UR6, UPT, UPT, UR6, 0x20, URZ ;  /* 0x0000002006067890 */ /* 0x000fd8000fffe0ff */
.L_x_25:
[----:B0-----:R-:W2:Y:S04]  /*1f70*/  LDL.128 R12, [R26+-0x20] ;  /* 0xffffe0001a0c7983 */ /* 0x001ea80000100c00 */
[----:B------:R-:W3:Y:S04]  /*1f80*/  LDL.128 R4, [R26+-0x10] ;  /* 0xfffff0001a047983 */ /* 0x000ee80000100c00 */
[----:B------:R-:W2:Y:S04]  /*1f90*/  LDS R8, [UR6+-0x20] ;  /* 0xffffe006ff087984 */ /* 0x000ea80008000800 */
[----:B------:R-:W0:Y:S04]  /*1fa0*/  LDS R9, [UR6+-0x1c] ;  /* 0xffffe406ff097984 */ /* 0x000e280008000800 */
[----:B------:R-:W1:Y:S01]  /*1fb0*/  LDS R10, [UR6+-0x18] ;  /* 0xffffe806ff0a7984 */ /* 0x000e620008000800 */
[----:B--2---:R-:W-:-:S03]  /*1fc0*/  FFMA R8, R12, R8, R19 ;  /* 0x000000080c087223 */ /* 0x004fc60000000013 */
[----:B------:R-:W2:Y:S01]  /*1fd0*/  LDS R12, [UR6+-0x14] ;  /* 0xffffec06ff0c7984 */ /* 0x000ea20008000800 */
[----:B0-----:R-:W-:-:S03]  /*1fe0*/  FFMA R9, R13, R9, R8 ;  /* 0x000000090d097223 */ /* 0x001fc60000000008 */
[----:B------:R-:W-:Y:S01]  /*1ff0*/  LDS R19, [UR6+-0xc] ;  /* 0xfffff406ff137984 */ /* 0x000fe20008000800 */
[----:B-1----:R-:W-:-:S03]  /*2000*/  FFMA R14, R14, R10, R9 ;  /* 0x0000000a0e0e7223 */ /* 0x002fc60000000009 */
[----:B------:R-:W4:Y:S01]  /*2010*/  LDL.128 R8, [R26] ;  /* 0x000000001a087983 */ /* 0x000f220000100c00 */
[----:B--2---:R-:W-:-:S03]  /*2020*/  FFMA R15, R15, R12, R14 ;  /* 0x0000000c0f0f7223 */ /* 0x004fc6000000000e */
[----:B------:R-:W3:Y:S02]  /*2030*/  LDS R12, [UR6+-0x10] ;  /* 0xfffff006ff0c7984 */ /* 0x000ee40008000800 */
[----:B---3--:R-:W-:Y:S02]  /*2040*/  FFMA R4, R4, R12, R15 ;  /* 0x0000000c04047223 */ /* 0x008fe4000000000f */
[----:B------:R0:W2:Y:S01]  /*2050*/  LDL.128 R12, [R26+0x10] ;  /* 0x000010001a0c7983 */ /* 0x0000a20000100c00 */
[----:B------:R-:W-:Y:S01]  /*2060*/  UIADD3 UR13, UPT, UPT, UR13, 0x10, URZ ;  /* 0x000000100d0d7890 */ /* 0x000fe2000fffe0ff */
[----:B------:R-:W-:Y:S02]  /*2070*/  FFMA R5, R5, R19, R4 ;  /* 0x0000001305057223 */ /* 0x000fe40000000004 */
[----:B------:R-:W1:Y:S01]  /*2080*/  LDS R4, [UR6+-0x8] ;  /* 0xfffff806ff047984 */ /* 0x000e620008000800 */
[----:B------:R-:W-:Y:S01]  /*2090*/  UISETP.NE.AND UP1, UPT, UR13, URZ, UPT ;  /* 0x000000ff0d00728c */ /* 0x000fe2000bf25270 */
[----:B0-----:R-:W-:Y:S01]  /*20a0*/  IADD3 R26, PT, PT, R26, 0x40, RZ ;  /* 0x000000401a1a7810 */ /* 0x001fe20007ffe0ff */
[----:B-1----:R-:W-:-:S02]  /*20b0*/  FFMA R4, R6, R4, R5 ;  /* 0x0000000406047223 */ /* 0x002fc40000000005 */
[----:B------:R-:W0:Y:S04]  /*20c0*/  LDS R5, [UR6+-0x4] ;  /* 0xfffffc06ff057984 */ /* 0x000e280008000800 */
[----:B------:R-:W-:Y:S01]  /*20d0*/  LDS R6, [UR6+0x4] ;  /* 0x00000406ff067984 */ /* 0x000fe20008000800 */
[----:B0-----:R-:W-:-:S03]  /*20e0*/  FFMA R5, R7, R5, R4 ;  /* 0x0000000507057223 */ /* 0x001fc60000000004 */
[----:B------:R-:W4:Y:S04]  /*20f0*/  LDS R4, [UR6] ;  /* 0x00000006ff047984 */ /* 0x000f280008000800 */
[----:B------:R-:W0:Y:S01]  /*2100*/  LDS R7, [UR6+0x8] ;  /* 0x00000806ff077984 */ /* 0x000e220008000800 */
[----:B----4-:R-:W-:-:S03]  /*2110*/  FFMA R4, R8, R4, R5 ;  /* 0x0000000408047223 */ /* 0x010fc60000000005 */
[----:B------:R-:W-:Y:S01]  /*2120*/  LDS R5, [UR6+0x10] ;  /* 0x00001006ff057984 */ /* 0x000fe20008000800 */
[----:B------:R-:W-:-:S03]  /*2130*/  FFMA R9, R9, R6, R4 ;  /* 0x0000000609097223 */ /* 0x000fc60000000004 */
[----:B------:R-:W1:Y:S01]  /*2140*/  LDS R6, [UR6+0xc] ;  /* 0x00000c06ff067984 */ /* 0x000e620008000800 */
[----:B0-----:R-:W-:-:S03]  /*2150*/  FFMA R10, R10, R7, R9 ;  /* 0x000000070a0a7223 */ /* 0x001fc60000000009 */
[----:B------:R-:W0:Y:S04]  /*2160*/  LDS R7, [UR6+0x14] ;  /* 0x00001406ff077984 */ /* 0x000e280008000800 */
[----:B------:R-:W3:Y:S04]  /*2170*/  LDS R8, [UR6+0x18] ;  /* 0x00001806ff087984 */ /* 0x000ee80008000800 */
[----:B------:R-:W4:Y:S01]  /*2180*/  LDS R4, [UR6+0x1c] ;  /* 0x00001c06ff047984 */ /* 0x000f220008000800 */
[----:B------:R-:W-:Y:S01]  /*2190*/  UIADD3 UR6, UPT, UPT, UR6, 0x40, URZ ;  /* 0x0000004006067890 */ /* 0x000fe2000fffe0ff */
[----:B-1----:R-:W-:-:S04]  /*21a0*/  FFMA R11, R11, R6, R10 ;  /* 0x000000060b0b7223 */ /* 0x002fc8000000000a */
[----:B--2---:R-:W-:-:S04]  /*21b0*/  FFMA R12, R12, R5, R11 ;  /* 0x000000050c0c7223 */ /* 0x004fc8000000000b */
[----:B0-----:R-:W-:-:S04]  /*21c0*/  FFMA R7, R13, R7, R12 ;  /* 0x000000070d077223 */ /* 0x001fc8000000000c */
[----:B---3--:R-:W-:-:S04]  /*21d0*/  FFMA R8, R14, R8, R7 ;  /* 0x000000080e087223 */ /* 0x008fc80000000007 */
[----:B----4-:R-:W-:Y:S01]  /*21e0*/  FFMA R19, R15, R4, R8 ;  /* 0x000000040f137223 */ /* 0x010fe20000000008 */
[----:B------:R-:W-:Y:S06]  /*21f0*/  BRA.U UP1, `(.L_x_25) ;  /* 0xfffffffd015c7547 */ /* 0x000fec000b83ffff */
[----:B------:R-:W-:-:S05]  /*2200*/  UMOV UR6, UR7 ;  /* 0x0000000700067c82 */ /* 0x000fca0008000000 */
.L_x_24:
[----:B------:R-:W-:-:S09]  /*2210*/  UISETP.NE.AND UP1, UPT, UR28, URZ, UPT ;  /* 0x000000ff1c00728c */ /* 0x000fd2000bf25270 */
[----:B------:R-:W-:Y:S05]  /*2220*/  BRA.U !UP1, `(.L_x_23) ;  /* 0x0000000509207547 */ /* 0x000fea000b800000 */
[----:B------:R-:W-:Y:S02]  /*2230*/  UIADD3 UR13, UPT, UPT, UR28, -0x1, URZ ;  /* 0xffffffff1c0d7890 */ /* 0x000fe4000fffe0ff */
[----:B------:R-:W-:Y:S02]  /*2240*/  UISETP.NE.AND UP2, UPT, UR29, URZ, UPT ;  /* 0x000000ff1d00728c */ /* 0x000fe4000bf45270 */
[----:B------:R-:W-:-:S09]  /*2250*/  UISETP.GE.U32.AND UP1, UPT, UR13, 0x7, UPT ;  /* 0x000000070d00788c */ /* 0x000fd2000bf26070 */
[----:B------:R-:W-:Y:S05]  /*2260*/  BRA.U !UP1, `(.L_x_26) ;  /* 0x0000000109687547 */ /* 0x000fea000b800000 */
[----:B------:R-:W-:-:S09]  /*2270*/  ULEA UR13, UR6, UR21, 0x2 ;  /* 0x00000015060d7291 */ /* 0x000fd2000f8e10ff */
[----:B0-----:R-:W2:Y:S04]  /*2280*/  LDL.128 R4, [UR13] ;  /* 0x0000000dff047983 */ /* 0x001ea80008100c00 */
[----:B------:R-:W3:Y:S01]  /*2290*/  LDL.128 R8, [UR13+0x10] ;  /* 0x0000100dff087983 */ /* 0x000ee20008100c00 */
[----:B------:R-:W0:Y:S01]  /*22a0*/  S2UR UR15, SR_CgaCtaId ;  /* 0x00000000000f79c3 */ /* 0x000e220000008800 */
[----:B------:R-:W-:Y:S01]  /*22b0*/  UIMAD UR13, UR5, UR23, URZ ;  /* 0x00000017050d72a4 */ /* 0x000fe2000f8e02ff */
[----:B------:R-:W-:-:S03]  /*22c0*/  UMOV UR14, 0x400 ;  /* 0x00000400000e7882 */ /* 0x000fc60000000000 */
[----:B------:R-:W-:Y:S02]  /*22d0*/  UIADD3 UR13, UPT, UPT, UR13, UR6, URZ ;  /* 0x000000060d0d7290 */ /* 0x000fe4000fffe0ff */
[----:B------:R-:W-:Y:S02]  /*22e0*/  UIADD3 UR6, UPT, UPT, UR6, 0x8, URZ ;  /* 0x0000000806067890 */ /* 0x000fe4000fffe0ff */
[----:B0-----:R-:W-:-:S04]  /*22f0*/  ULEA UR14, UR15, UR14, 0x18 ;  /* 0x0000000e0f0e7291 */ /* 0x001fc8000f8ec0ff */
[----:B------:R-:W-:-:S09]  /*2300*/  ULEA UR13, UR13, UR14, 0x2 ;  /* 0x0000000e0d0d7291 */ /* 0x000fd2000f8e10ff */
[----:B------:R-:W2:Y:S04]  /*2310*/  LDS R12, [UR13] ;  /* 0x0000000dff0c7984 */ /* 0x000ea80008000800 */
[----:B------:R-:W0:Y:S04]  /*2320*/  LDS R15, [UR13+0x4] ;  /* 0x0000040dff0f7984 */ /* 0x000e280008000800 */
[----:B------:R-:W1:Y:S01]  /*2330*/  LDS R13, [UR13+0x8] ;  /* 0x0000080dff0d7984 */ /* 0x000e620008000800 */
[----:B--2---:R-:W-:-:S03]  /*2340*/  FFMA R12, R4, R12, R19 ;  /* 0x0000000c040c7223 */ /* 0x004fc60000000013 */
[----:B------:R-:W2:Y:S01]  /*2350*/  LDS R4, [UR13+0xc] ;  /* 0x00000c0dff047984 */ /* 0x000ea20008000800 */
[----:B0-----:R-:W-:-:S03]  /*2360*/  FFMA R14, R15, R5, R12 ;  /* 0x000000050f0e7223 */ /* 0x001fc6000000000c */
[----:B------:R-:W3:Y:S01]  /*2370*/  LDS R5, [UR13+0x10] ;  /* 0x0000100dff057984 */ /* 0x000ee20008000800 */
[----:B-1----:R-:W-:-:S03]  /*2380*/  FFMA R13, R13, R6, R14 ;  /* 0x000000060d0d7223 */ /* 0x002fc6000000000e */
[----:B------:R-:W0:Y:S04]  /*2390*/  LDS R12, [UR13+0x14] ;  /* 0x0000140dff0c7984 */ /* 0x000e280008000800 */
[----:B------:R-:W1:Y:S04]  /*23a0*/  LDS R6, [UR13+0x18] ;  /* 0x0000180dff067984 */ /* 0x000e680008000800 */
[----:B------:R-:W4:Y:S01]  /*23b0*/  LDS R19, [UR13+0x1c] ;  /* 0x00001c0dff137984 */ /* 0x000f220008000800 */
[----:B--2---:R-:W-:-:S04]  /*23c0*/  FFMA R7, R4, R7, R13 ;  /* 0x0000000704077223 */ /* 0x004fc8000000000d */
[----:B---3--:R-:W-:-:S04]  /*23d0*/  FFMA R5, R8, R5, R7 ;  /* 0x0000000508057223 */ /* 0x008fc80000000007 */
[----:B0-----:R-:W-:-:S04]  /*23e0*/  FFMA R5, R12, R9, R5 ;  /* 0x000000090c057223 */ /* 0x001fc80000000005 */
[----:B-1----:R-:W-:-:S04]  /*23f0*/  FFMA R6, R6, R10, R5 ;  /* 0x0000000a06067223 */ /* 0x002fc80000000005 */
[----:B----4-:R-:W-:-:S07]  /*2400*/  FFMA R19, R19, R11, R6 ;  /* 0x0000000b13137223 */ /* 0x010fce0000000006 */
.L_x_26:
[----:B------:R-:W-:Y:S05]  /*2410*/  BRA.U !UP2, `(.L_x_23) ;  /* 0x000000010aa47547 */ /* 0x000fea000b800000 */
[----:B------:R-:W-:Y:S02]  /*2420*/  UIADD3 UR13, UPT, UPT, UR29, -0x1, URZ ;  /* 0xffffffff1d0d7890 */ /* 0x000fe4000fffe0ff */
[----:B------:R-:W-:Y:S02]  /*2430*/  UISETP.NE.AND UP2, UPT, UR9, URZ, UPT ;  /* 0x000000ff0900728c */ /* 0x000fe4000bf45270 */
[----:B------:R-:W-:-:S09]  /*2440*/  UISETP.GE.U32.AND UP1, UPT, UR13, 0x3, UPT ;  /* 0x000000030d00788c */ /* 0x000fd2000bf26070 */
[----:B------:R-:W-:Y:S05]  /*2450*/  BRA.U !UP1, `(.L_x_27) ;  /* 0x0000000109447547 */ /* 0x000fea000b800000 */
[----:B------:R-:W-:-:S09]  /*2460*/  ULEA UR13, UR6, UR21, 0x2 ;  /* 0x00000015060d7291 */ /* 0x000fd2000f8e10ff */
[----:B0-----:R-:W2:Y:S01]  /*2470*/  LDL.128 R4, [UR13] ;  /* 0x0000000dff047983 */ /* 0x001ea20008100c00 */
        /* <DEDUP_REMOVED lines=9> */
[----:B------:R-:W1:Y:S04]  /*2510*/  LDS R10, [UR13+0x8] ;  /* 0x0000080dff0a7984 */ /* 0x000e680008000800 */
[----:B------:R-:W3:Y:S01]  /*2520*/  LDS R11, [UR13+0xc] ;  /* 0x00000c0dff0b7984 */ /* 0x000ee20008000800 */
[----:B--2---:R-:W-:-:S04]  /*2530*/  FFMA R4, R4, R8, R19 ;  /* 0x0000000804047223 */ /* 0x004fc80000000013 */
[----:B0-----:R-:W-:-:S04]  /*2540*/  FFMA R5, R9, R5, R4 ;  /* 0x0000000509057223 */ /* 0x001fc80000000004 */
[----:B-1----:R-:W-:-:S04]  /*2550*/  FFMA R6, R10, R6, R5 ;  /* 0x000000060a067223 */ /* 0x002fc80000000005 */
[----:B---3--:R-:W-:-:S07]  /*2560*/  FFMA R19, R11, R7, R6 ;  /* 0x000000070b137223 */ /* 0x008fce0000000006 */
.L_x_27:
[----:B------:R-:W-:Y:S05]  /*2570*/  BRA.U !UP2, `(.L_x_23) ;  /* 0x000000010a4c7547 */ /* 0x000fea000b800000 */
[----:B------:R-:W-:-:S09]  /*2580*/  ULEA UR18, UR6, UR21, 0x2 ;  /* 0x0000001506127291 */ /* 0x000fd2000f8e10ff */
[----:B0-----:R-:W2:Y:S01]  /*2590*/  LDL.64 R4, [UR18] ;  /* 0x00000012ff047983 */ /* 0x001ea20008100a00 */
[----:B------:R-:W0:Y:S01]  /*25a0*/  S2UR UR14, SR_CgaCtaId ;  /* 0x00000000000e79c3 */ /* 0x000e220000008800 */
[----:B------:R-:W-:Y:S01]  /*25b0*/  UIMAD UR15, UR5, UR23, URZ ;  /* 0x00000017050f72a4 */ /* 0x000fe2000f8e02ff */
[----:B------:R-:W-:Y:S01]  /*25c0*/  UMOV UR13, 0x400 ;  /* 0x00000400000d7882 */ /* 0x000fe20000000000 */
[----:B------:R-:W-:Y:S02]  /*25d0*/  UISETP.NE.AND UP1, UPT, UR9, 0x1, UPT ;  /* 0x000000010900788c */ /* 0x000fe4000bf25270 */
[----:B------:R-:W-:Y:S02]  /*25e0*/  UIADD3 UR6, UPT, UPT, UR15, UR6, URZ ;  /* 0x000000060f067290 */ /* 0x000fe4000fffe0ff */
[----:B0-----:R-:W-:-:S04]  /*25f0*/  ULEA UR13, UR14, UR13, 0x18 ;  /* 0x0000000d0e0d7291 */ /* 0x001fc8000f8ec0ff */
[----:B------:R-:W-:-:S09]  /*2600*/  ULEA UR6, UR6, UR13, 0x2 ;  /* 0x0000000d06067291 */ /* 0x000fd2000f8e10ff */
[----:B------:R-:W2:Y:S02]  /*2610*/  LDS R6, [UR6] ;  /* 0x00000006ff067984 */ /* 0x000ea40008000800 */
[----:B--2---:R-:W-:Y:S01]  /*2620*/  FFMA R19, R4, R6, R19 ;  /* 0x0000000604137223 */ /* 0x004fe20000000013 */
[----:B------:R-:W-:Y:S06]  /*2630*/  BRA.U !UP1, `(.L_x_23) ;  /* 0x00000001091c7547 */ /* 0x000fec000b800000 */
[----:B------:R-:W2:Y:S01]  /*2640*/  LDL R7, [UR18+0x8] ;  /* 0x00000812ff077983 */ /* 0x000ea20008100800 */
[----:B------:R-:W-:-:S03]  /*2650*/  UISETP.NE.AND UP1, UPT, UR9, 0x2, UPT ;  /* 0x000000020900788c */ /* 0x000fc6000bf25270 */
[----:B------:R-:W0:Y:S03]  /*2660*/  LDS R4, [UR6+0x4] ;  /* 0x00000406ff047984 */ /* 0x000e260008000800 */
[----:B------:R-:W-:-:S13]  /*2670*/  PLOP3.LUT P0, PT, PT, PT, UP1, 0x80, 0x8 ;  /* 0x000000000008781c */ /* 0x000fda0003f0f018 */
[----:B------:R-:W2:Y:S01]  /*2680*/  @P0 LDS R6, [UR6+0x8] ;  /* 0x00000806ff060984 */ /* 0x000ea20008000800 */
[----:B0-----:R-:W-:-:S04]  /*2690*/  FFMA R19, R4, R5, R19 ;  /* 0x0000000504137223 */ /* 0x001fc80000000013 */
[----:B--2---:R-:W-:-:S07]  /*26a0*/  @P0 FFMA R19, R6, R7, R19 ;  /* 0x0000000706130223 */ /* 0x004fce0000000013 */
.L_x_23:
[----:B------:R-:W1:Y:S01]  /*26b0*/  LDCU.U8 UR6, c[0x0][0x3ec] ;  /* 0x00007d80ff0677ac */ /* 0x000e620008000000 */
[----:B0-----:R-:W-:Y:S01]  /*26c0*/  MOV R4, 0x3bbb989d ;  /* 0x3bbb989d00047802 */ /* 0x001fe20000000f00 */
[----:B-----5:R-:W0:Y:S01]  /*26d0*/  MUFU.RCP R8, R3 ;  /* 0x0000000300087308 */ /* 0x020e220000001000 */
[----:B------:R-:W-:Y:S01]  /*26e0*/  MOV R5, 0x437c0000 ;  /* 0x437c000000057802 */ /* 0x000fe20000000f00 */
[----:B------:R-:W2:Y:S01]  /*26f0*/  LDCU UR13, c[0x0][0x3e0] ;  /* 0x00007c00ff0d77ac */ /* 0x000ea20008000800 */
[----:B------:R-:W-:Y:S01]  /*2700*/  BSSY.RECONVERGENT B0, `(.L_x_28) ;  /* 0x000001b000007945 */ /* 0x000fe20003800200 */
[----:B------:R-:W3:Y:S01]  /*2710*/  LDCU UR14, c[0x0][0x3e8] ;  /* 0x00007d00ff0e77ac */ /* 0x000ee20008000800 */
[----:B-1----:R-:W-:Y:S01]  /*2720*/  UPRMT UR6, UR6, 0x8880, URZ ;  /* 0x0000888006067896 */ /* 0x002fe200080000ff */
[----:B0-----:R-:W-:-:S04]  /*2730*/  FFMA R7, -R3, R8, 1 ;  /* 0x3f80000003077423 */ /* 0x001fc80000000108 */
[----:B------:R-:W-:Y:S01]  /*2740*/  FFMA R7, R8, R7, R8 ;  /* 0x0000000708077223 */ /* 0x000fe20000000008 */
[----:B------:R-:W-:Y:S01]  /*2750*/  ISETP.NE.AND P0, PT, RZ, UR6, PT ;  /* 0x00000006ff007c0c */ /* 0x000fe2000bf05270 */
[----:B--2---:R-:W-:Y:S01]  /*2760*/  UIMAD UR6, UR11, UR13, UR5 ;  /* 0x0000000d0b0672a4 */ /* 0x004fe2000f8e0205 */
[----:B---3--:R-:W-:-:S05]  /*2770*/  FMUL R19, R19, UR14 ;  /* 0x0000000e13137c20 */ /* 0x008fca0008400000 */
[----:B------:R-:W-:-:S06]  /*2780*/  ISETP.LT.AND P2, PT, R28, UR6, PT ;  /* 0x000000061c007c0c */ /* 0x000fcc000bf41270 */
[----:B------:R-:W-:-:S05]  /*2790*/  @P0 FSEL R19, R19, -INF , !P2 ;  /* 0xff80000013130808 */ /* 0x000fca0005000000 */
[----:B------:R-:W-:-:S04]  /*27a0*/  FADD R19, -R2, R19 ;  /* 0x0000001302137221 */ /* 0x000fc80000000100 */
[----:B------:R-:W-:-:S04]  /*27b0*/  FFMA.SAT R4, R19, R4, 0.5 ;  /* 0x3f00000013047423 */ /* 0x000fc80000002004 */
[----:B------:R-:W-:-:S04]  /*27c0*/  FFMA.RM R4, R4, R5, 12582913 ;  /* 0x4b40000104047423 */ /* 0x000fc80000004005 */
[C---:B------:R-:W-:Y:S01]  /*27d0*/  FADD R6, R4.reuse, -12583039 ;  /* 0xcb40007f04067421 */ /* 0x040fe20000000000 */
[----:B------:R-:W-:-:S03]  /*27e0*/  IMAD.SHL.U32 R4, R4, 0x800000, RZ ;  /* 0x0080000004047824 */ /* 0x000fc600078e00ff */
[----:B------:R-:W-:-:S04]  /*27f0*/  FFMA R6, R19, 1.4426950216293334961, -R6 ;  /* 0x3fb8aa3b13067823 */ /* 0x000fc80000000806 */
[----:B------:R-:W-:-:S04]  /*2800*/  FFMA R6, R19, 1.925963033500011079e-08, R6 ;  /* 0x32a5706013067823 */ /* 0x000fc80000000006 */
[----:B------:R-:W0:Y:S02]  /*2810*/  MUFU.EX2 R5, R6 ;  /* 0x0000000600057308 */ /* 0x000e240000000800 */
[----:B0-----:R-:W-:-:S06]  /*2820*/  FMUL R4, R4, R5 ;  /* 0x0000000504047220 */ /* 0x001fcc0000400000 */
[----:B------:R-:W0:Y:S01]  /*2830*/  FCHK P0, R4, R3 ;  /* 0x0000000304007302 */ /* 0x000e220000000000 */
[----:B------:R-:W-:-:S04]  /*2840*/  FFMA R8, R4, R7, RZ ;  /* 0x0000000704087223 */ /* 0x000fc800000000ff */
[----:B------:R-:W-:-:S04]  /*2850*/  FFMA R5, -R3, R8, R4 ;  /* 0x0000000803057223 */ /* 0x000fc80000000104 */
[----:B------:R-:W-:Y:S01]  /*2860*/  FFMA R5, R7, R5, R8 ;  /* 0x0000000507057223 */ /* 0x000fe20000000008 */
[----:B0-----:R-:W-:Y:S06]  /*2870*/  @!P0 BRA `(.L_x_29) ;  /* 0x00000000000c8947 */ /* 0x001fec0003800000 */
[----:B------:R-:W-:-:S07]  /*2880*/  MOV R6, 0x28a0 ;  /* 0x000028a000067802 */ /* 0x000fce0000000f00 */
[----:B------:R-:W-:Y:S05]  /*2890*/  CALL.REL.NOINC `($__internal_0_$__cuda_sm3x_div_rn_noftz_f32_slowpath) ;  /* 0x0000004000a87944 */ /* 0x000fea0003c00000 */
[----:B------:R-:W-:-:S07]  /*28a0*/  MOV R5, R7 ;  /* 0x0000000700057202 */ /* 0x000fce0000000f00 */
.L_x_29:
[----:B------:R-:W-:Y:S05]  /*28b0*/  BSYNC.RECONVERGENT B0 ;  /* 0x0000000000007941 */ /* 0x000fea0003800200 */
.L_x_28:
[----:B------:R-:W0:Y:S02]  /*28c0*/  LDC R4, c[0x0][0x3e0] ;  /* 0x0000f800ff047b82 */ /* 0x000e240000000800 */
[----:B0-----:R-:W-:Y:S01]  /*28d0*/  IMAD R4, R17, R4, UR5 ;  /* 0x0000000511047e24 */ /* 0x001fe2000f8e0204 */
[----:B------:R-:W-:-:S04]  /*28e0*/  UIADD3 UR5, UPT, UPT, UR5, 0x1, URZ ;  /* 0x0000000105057890 */ /* 0x000fc8000fffe0ff */
[----:B------:R-:W-:Y:S01]  /*28f0*/  LEA R4, R4, UR10, 0x2 ;  /* 0x0000000a04047c11 */ /* 0x000fe2000f8e10ff */
[----:B------:R-:W-:-:S04]  /*2900*/  UISETP.GE.AND UP1, UPT, UR5, UR12, UPT ;  /* 0x0000000c0500728c */ /* 0x000fc8000bf26270 */
[----:B------:R1:W-:Y:S05]  /*2910*/  STS [R4], R5 ;  /* 0x0000000504007388 */ /* 0x0003ea0000000800 */
[----:B------:R-:W-:Y:S05]  /*2920*/  BRA.U !UP1, `(.L_x_30) ;  /* 0xfffffff509487547 */ /* 0x000fea000b83ffff */
.L_x_22:
[----:B------:R-:W-:Y:S06]  /*2930*/  BAR.SYNC.DEFER_BLOCKING 0x0 ;  /* 0x0000000000007b1d */ /* 0x000fec0000010000 */
[----:B------:R-:W-:Y:S05]  /*2940*/  BRA.U !UP0, `(.L_x_31) ;  /* 0x0000000908e47547 */ /* 0x000fea000b800000 */
[----:B------:R-:W2:Y:S02]  /*2950*/  LDCU UR5, c[0x0][0x3dc] ;  /* 0x00007b80ff0577ac */ /* 0x000ea40008000800 */
[----:B--2---:R-:W-:-:S09]  /*2960*/  UISETP.GE.AND UP1, UPT, UR5, 0x1, UPT ;  /* 0x000000010500788c */ /* 0x004fd2000bf26270 */
[----:B------:R-:W-:Y:S05]  /*2970*/  BRA.U !UP1, `(.L_x_32) ;  /* 0x0000000509ec7547 */ /* 0x000fea000b800000 */
[----:B------:R-:W-:-:S05]  /*2980*/  UMOV UR5, URZ ;  /* 0x000000ff00057c82 */ /* 0x000fca0008000000 */
.L_x_38:
[----:B--2---:R-:W2:Y:S01]  /*2990*/  LDCU UR6, c[0x0][0x3dc] ;  /* 0x00007b80ff0677ac */ /* 0x004ea20008000800 */
[----:B------:R-:W-:Y:S01]  /*29a0*/  HFMA2 R15, -RZ, RZ, 0, 0 ;  /* 0x00000000ff0f7431 */ /* 0x000fe200000001ff */
[----:B0-----:R-:W-:Y:S01]  /*29b0*/  MOV R13, RZ ;  /* 0x000000ff000d7202 */ /* 0x001fe20000000f00 */
[----:B------:R-:W-:Y:S02]  /*29c0*/  UIMAD UR13, UR5, UR23, URZ ;  /* 0x00000017050d72a4 */ /* 0x000fe4000f8e02ff */
[----:B--2---:R-:W-:-:S04]  /*29d0*/  UIADD3 UR6, UPT, UPT, UR6, -0x1, URZ ;  /* 0xffffffff06067890 */ /* 0x004fc8000fffe0ff */
[----:B------:R-:W-:-:S09]  /*29e0*/  UISETP.GE.U32.AND UP1, UPT, UR6, 0xf, UPT ;  /* 0x0000000f0600788c */ /* 0x000fd2000bf26070 */
[----:B------:R-:W-:Y:S05]  /*29f0*/  BRA.U !UP1, `(.L_x_33) ;  /* 0x0000000109b47547 */ /* 0x000fea000b800000 */
[----:B------:R-:W-:Y:S02]  /*2a00*/  MOV R15, RZ ;  /* 0x000000ff000f7202 */ /* 0x000fe40000000f00 */
[----:B------:R-:W-:-:S07]  /*2a10*/  MOV R27, RZ ;  /* 0x000000ff001b7202 */ /* 0x000fce0000000f00 */
.L_x_34:
[----:B------:R-:W-:-:S05]  /*2a20*/  IMAD R26, R27, 0x4, R0 ;  /* 0x000000041b1a7824 */ /* 0x000fca00078e0200 */
[----:B------:R-:W2:Y:S04]  /*2a30*/  LDL.128 R8, [R26] ;  /* 0x000000001a087983 */ /* 0x000ea80000100c00 */
[----:B-1----:R-:W3:Y:S01]  /*2a40*/  LDL.128 R4, [R26+0x10] ;  /* 0x000010001a047983 */ /* 0x002ee20000100c00 */
[----:B------:R-:W-:-:S04]  /*2a50*/  IADD3 R19, PT, PT, R27, UR13, RZ ;  /* 0x0000000d1b137c10 */ /* 0x000fc8000fffe0ff */
[----:B------:R-:W-:-:S05]  /*2a60*/  LEA R19, R19, UR8, 0x2 ;  /* 0x0000000813137c11 */ /* 0x000fca000f8e10ff */
[----:B------:R-:W2:Y:S04]  /*2a70*/  LDS R12, [R19] ;  /* 0x00000000130c7984 */ /* 0x000ea80000000800 */
[----:B------:R-:W-:Y:S01]  /*2a80*/  LDS R30, [R19+0x14] ;  /* 0x00001400131e7984 */ /* 0x000fe20000000800 */
[----:B--2---:R-:W-:-:S03]  /*2a90*/  FFMA R8, R8, R12, R15 ;  /* 0x0000000c08087223 */ /* 0x004fc6000000000f */
[----:B------:R-:W0:Y:S02]  /*2aa0*/  LDS R12, [R19+0x4] ;  /* 0x00000400130c7984 */ /* 0x000e240000000800 */
[----:B0-----:R-:W-:Y:S02]  /*2ab0*/  FFMA R9, R9, R12, R8 ;  /* 0x0000000c09097223 */ /* 0x001fe40000000008 */
[----:B------:R-:W0:Y:S04]  /*2ac0*/  LDS R8, [R19+0x8] ;  /* 0x0000080013087984 */ /* 0x000e280000000800 */
[----:B------:R-:W1:Y:S01]  /*2ad0*/  LDS R12, [R19+0xc] ;  /* 0x00000c00130c7984 */ /* 0x000e620000000800 */
[----:B0-----:R-:W-:-:S04]  /*2ae0*/  FFMA R8, R10, R8, R9 ;  /* 0x000000080a087223 */ /* 0x001fc80000000009 */
[----:B-1----:R-:W-:Y:S02]  /*2af0*/  FFMA R13, R11, R12, R8 ;  /* 0x0000000c0b0d7223 */ /* 0x002fe40000000008 */
[----:B------:R-:W2:Y:S04]  /*2b00*/  LDL.128 R8, [R26+0x20] ;  /* 0x000020001a087983 */ /* 0x000ea80000100c00 */
[----:B------:R-:W3:Y:S02]  /*2b10*/  LDS R12, [R19+0x10] ;  /* 0x00001000130c7984 */ /* 0x000ee40000000800 */
[----:B---3--:R-:W-:Y:S02]  /*2b20*/  FFMA R4, R4, R12, R13 ;  /* 0x0000000c04047223 */ /* 0x008fe4000000000d */
[----:B------:R-:W3:Y:S01]  /*2b30*/  LDL.128 R12, [R26+0x30] ;  /* 0x000030001a0c7983 */ /* 0x000ee20000100c00 */
[----:B------:R-:W-:Y:S01]  /*2b40*/  IADD3 R27, PT, PT, R27, 0x10, RZ ;  /* 0x000000101b1b7810 */ /* 0x000fe20007ffe0ff */
[----:B------:R-:W-:-:S02]  /*2b50*/  FFMA R5, R5, R30, R4 ;  /* 0x0000001e05057223 */ /* 0x000fc40000000004 */
[----:B------:R-:W0:Y:S01]  /*2b60*/  LDS R4, [R19+0x18] ;  /* 0x0000180013047984 */ /* 0x000e220000000800 */
[----:B------:R-:W-:Y:S01]  /*2b70*/  ISETP.NE.AND P0, PT, R27, UR7, PT ;  /* 0x000000071b007c0c */ /* 0x000fe2000bf05270 */
[----:B0-----:R-:W-:Y:S02]  /*2b80*/  FFMA R4, R6, R4, R5 ;  /* 0x0000000406047223 */ /* 0x001fe40000000005 */
[----:B------:R-:W0:Y:S04]  /*2b90*/  LDS R5, [R19+0x1c] ;  /* 0x00001c0013057984 */ /* 0x000e280000000800 */
[----:B------:R-:W-:Y:S01]  /*2ba0*/  LDS R6, [R19+0x28] ;  /* 0x0000280013067984 */ /* 0x000fe20000000800 */
[----:B0-----:R-:W-:-:S03]  /*2bb0*/  FFMA R5, R7, R5, R4 ;  /* 0x0000000507057223 */ /* 0x001fc60000000004 */
[----:B------:R-:W2:Y:S04]  /*2bc0*/  LDS R4, [R19+0x20] ;  /* 0x0000200013047984 */ /* 0x000ea80000000800 */
[----:B------:R-:W-:Y:S01]  /*2bd0*/  LDS R7, [R19+0x30] ;  /* 0x0000300013077984 */ /* 0x000fe20000000800 */
[----:B--2---:R-:W-:-:S03]  /*2be0*/  FFMA R4, R8, R4, R5 ;  /* 0x0000000408047223 */ /* 0x004fc60000000005 */
[----:B------:R-:W0:Y:S04]  /*2bf0*/  LDS R5, [R19+0x24] ;  /* 0x0000240013057984 */ /* 0x000e280000000800 */
[----:B------:R-:W-:Y:S01]  /*2c00*/  LDS R8, [R19+0x34] ;  /* 0x0000340013087984 */ /* 0x000fe20000000800 */
[----:B0-----:R-:W-:-:S03]  /*2c10*/  FFMA R5, R9, R5, R4 ;  /* 0x0000000509057223 */ /* 0x001fc60000000004 */
[----:B------:R-:W0:Y:S01]  /*2c20*/  LDS R4, [R19+0x2c] ;  /* 0x00002c0013047984 */ /* 0x000e220000000800 */
[----:B------:R-:W-:-:S03]  /*2c30*/  FFMA R10, R10, R6, R5 ;  /* 0x000000060a0a7223 */ /* 0x000fc60000000005 */
[----:B------:R-:W1:Y:S04]  /*2c40*/  LDS R5, [R19+0x38] ;  /* 0x0000380013057984 */ /* 0x000e680000000800 */
[----:B------:R-:W2:Y:S01]  /*2c50*/  LDS R6, [R19+0x3c] ;  /* 0x00003c0013067984 */ /* 0x000ea20000000800 */
[----:B0-----:R-:W-:-:S04]  /*2c60*/  FFMA R11, R11, R4, R10 ;  /* 0x000000040b0b7223 */ /* 0x001fc8000000000a */
[----:B---3--:R-:W-:-:S04]  /*2c70*/  FFMA R12, R12, R7, R11 ;  /* 0x000000070c0c7223 */ /* 0x008fc8000000000b */
[----:B------:R-:W-:-:S04]  /*2c80*/  FFMA R13, R13, R8, R12 ;  /* 0x000000080d0d7223 */ /* 0x000fc8000000000c */
[----:B-1----:R-:W-:-:S04]  /*2c90*/  FFMA R14, R14, R5, R13 ;  /* 0x000000050e0e7223 */ /* 0x002fc8000000000d */
[----:B--2---:R-:W-:Y:S01]  /*2ca0*/  FFMA R15, R15, R6, R14 ;  /* 0x000000060f0f7223 */ /* 0x004fe2000000000e */
[----:B------:R-:W-:Y:S06]  /*2cb0*/  @P0 BRA `(.L_x_34) ;  /* 0xfffffffc00580947 */ /* 0x000fec000383ffff */
[----:B------:R-:W-:-:S07]  /*2cc0*/  MOV R13, UR7 ;  /* 0x00000007000d7c02 */ /* 0x000fce0008000f00 */
.L_x_33:
[----:B------:R-:W-:-:S09]  /*2cd0*/  UISETP.NE.AND UP1, UPT, UR28, URZ, UPT ;  /* 0x000000ff1c00728c */ /* 0x000fd2000bf25270 */
[----:B------:R-:W-:Y:S05]  /*2ce0*/  BRA.U !UP1, `(.L_x_35) ;  /* 0x0000000109f07547 */ /* 0x000fea000b800000 */
[----:B------:R-:W-:Y:S02]  /*2cf0*/  UIADD3 UR6, UPT, UPT, UR28, -0x1, URZ ;  /* 0xffffffff1c067890 */ /* 0x000fe4000fffe0ff */
[----:B------:R-:W-:Y:S02]  /*2d00*/  UISETP.NE.AND UP2, UPT, UR29, URZ, UPT ;  /* 0x000000ff1d00728c */ /* 0x000fe4000bf45270 */
[----:B------:R-:W-:-:S09]  /*2d10*/  UISETP.GE.U32.AND UP1, UPT, UR6, 0x7, UPT ;  /* 0x000000070600788c */ /* 0x000fd2000bf26070 */
[----:B------:R-:W-:Y:S05]  /*2d20*/  BRA.U !UP1, `(.L_x_36) ;  /* 0x0000000109587547 */ /* 0x000fea000b800000 */
[----:B------:R-:W-:-:S05]  /*2d30*/  LEA R14, R13, R0, 0x2 ;  /* 0x000000000d0e7211 */ /* 0x000fca00078e10ff */
[----:B-1----:R-:W2:Y:S04]  /*2d40*/  LDL.128 R4, [R14] ;  /* 0x000000000e047983 */ /* 0x002ea80000100c00 */
[----:B------:R-:W3:Y:S01]  /*2d50*/  LDL.128 R8, [R14+0x10] ;  /* 0x000010000e087983 */ /* 0x000ee20000100c00 */
[C---:B------:R-:W-:Y:S01]  /*2d60*/  IADD3 R12, PT, PT, R13.reuse, UR13, RZ ;  /* 0x0000000d0d0c7c10 */ /* 0x040fe2000fffe0ff */
[----:B------:R-:W-:-:S03]  /*2d70*/  VIADD R13, R13, 0x8 ;  /* 0x000000080d0d7836 */ /* 0x000fc60000000000 */
[----:B------:R-:W-:-:S05]  /*2d80*/  LEA R12, R12, UR8, 0x2 ;  /* 0x000000080c0c7c11 */ /* 0x000fca000f8e10ff */
[----:B------:R-:W2:Y:S04]  /*2d90*/  LDS R19, [R12] ;  /* 0x000000000c137984 */ /* 0x000ea80000000800 */
[----:B------:R-:W-:Y:S04]  /*2da0*/  LDS R26, [R12+0x8] ;  /* 0x000008000c1a7984 */ /* 0x000fe80000000800 */
        /* <DEDUP_REMOVED lines=13> */
[----:B--2---:R-:W-:-:S07]  /*2e80*/  FFMA R15, R6, R11, R5 ;  /* 0x0000000b060f7223 */ /* 0x004fce0000000005 */
.L_x_36:
[----:B------:R-:W-:Y:S05]  /*2e90*/  BRA.U !UP2, `(.L_x_35) ;  /* 0x000000010a847547 */ /* 0x000fea000b800000 */
[----:B------:R-:W-:Y:S02]  /*2ea0*/  UIADD3 UR6, UPT, UPT, UR29, -0x1, URZ ;  /* 0xffffffff1d067890 */ /* 0x000fe4000fffe0ff */
[----:B------:R-:W-:Y:S02]  /*2eb0*/  UISETP.NE.AND UP2, UPT, UR9, URZ, UPT ;  /* 0x000000ff0900728c */ /* 0x000fe4000bf45270 */
[----:B------:R-:W-:-:S09]  /*2ec0*/  UISETP.GE.U32.AND UP1, UPT, UR6, 0x3, UPT ;  /* 0x000000030600788c */ /* 0x000fd2000bf26070 */
[----:B------:R-:W-:Y:S05]  /*2ed0*/  BRA.U !UP1, `(.L_x_37) ;  /* 0x0000000109347547 */ /* 0x000fea000b800000 */
[----:B-1----:R-:W-:-:S06]  /*2ee0*/  LEA R4, R13, R0, 0x2 ;  /* 0x000000000d047211 */ /* 0x002fcc00078e10ff */
[----:B------:R-:W2:Y:S01]  /*2ef0*/  LDL.128 R4, [R4] ;  /* 0x0000000004047983 */ /* 0x000ea20000100c00 */
[C---:B------:R-:W-:Y:S02]  /*2f00*/  IADD3 R8, PT, PT, R13.reuse, UR13, RZ ;  /* 0x0000000d0d087c10 */ /* 0x040fe4000fffe0ff */
[----:B------:R-:W-:Y:S02]  /*2f10*/  IADD3 R13, PT, PT, R13, 0x4, RZ ;  /* 0x000000040d0d7810 */ /* 0x000fe40007ffe0ff */
[----:B------:R-:W-:-:S05]  /*2f20*/  LEA R8, R8, UR8, 0x2 ;  /* 0x0000000808087c11 */ /* 0x000fca000f8e10ff */
[----:B------:R-:W2:Y:S04]  /*2f30*/  LDS R9, [R8] ;  /* 0x0000000008097984 */ /* 0x000ea80000000800 */
[----:B------:R-:W0:Y:S04]  /*2f40*/  LDS R11, [R8+0x4] ;  /* 0x00000400080b7984 */ /* 0x000e280000000800 */
[----:B------:R-:W1:Y:S04]  /*2f50*/  LDS R12, [R8+0x8] ;  /* 0x00000800080c7984 */ /* 0x000e680000000800 */
[----:B------:R-:W3:Y:S01]  /*2f60*/  LDS R19, [R8+0xc] ;  /* 0x00000c0008137984 */ /* 0x000ee20000000800 */
[----:B--2---:R-:W-:-:S04]  /*2f70*/  FFMA R10, R4, R9, R15 ;  /* 0x00000009040a7223 */ /* 0x004fc8000000000f */
[----:B0-----:R-:W-:-:S04]  /*2f80*/  FFMA R5, R11, R5, R10 ;  /* 0x000000050b057223 */ /* 0x001fc8000000000a */
[----:B-1----:R-:W-:-:S04]  /*2f90*/  FFMA R6, R12, R6, R5 ;  /* 0x000000060c067223 */ /* 0x002fc80000000005 */
[----:B---3--:R-:W-:-:S07]  /*2fa0*/  FFMA R15, R19, R7, R6 ;  /* 0x00000007130f7223 */ /* 0x008fce0000000006 */
.L_x_37:
[----:B------:R-:W-:Y:S05]  /*2fb0*/  BRA.U !UP2, `(.L_x_35) ;  /* 0x000000010a3c7547 */ /* 0x000fea000b800000 */
[----:B------:R-:W-:-:S05]  /*2fc0*/  LEA R6, R13, R0, 0x2 ;  /* 0x000000000d067211 */ /* 0x000fca00078e10ff */
[----:B-1----:R-:W2:Y:S01]  /*2fd0*/  LDL.64 R4, [R6] ;  /* 0x0000000006047983 */ /* 0x002ea20000100a00 */
[----:B------:R-:W-:Y:S01]  /*2fe0*/  IADD3 R13, PT, PT, R13, UR13, RZ ;  /* 0x0000000d0d0d7c10 */ /* 0x000fe2000fffe0ff */
[----:B------:R-:W-:-:S03]  /*2ff0*/  UISETP.NE.AND UP1, UPT, UR9, 0x1, UPT ;  /* 0x000000010900788c */ /* 0x000fc6000bf25270 */
[----:B------:R-:W-:-:S05]  /*3000*/  LEA R13, R13, UR8, 0x2 ;  /* 0x000000080d0d7c11 */ /* 0x000fca000f8e10ff */
[----:B------:R-:W2:Y:S02]  /*3010*/  LDS R7, [R13] ;  /* 0x000000000d077984 */ /* 0x000ea40000000800 */
[----:B--2---:R-:W-:Y:S01]  /*3020*/  FFMA R15, R4, R7, R15 ;  /* 0x00000007040f7223 */ /* 0x004fe2000000000f */
[----:B------:R-:W-:Y:S06]  /*3030*/  BRA.U !UP1, `(.L_x_35) ;  /* 0x00000001091c7547 */ /* 0x000fec000b800000 */
[----:B------:R-:W2:Y:S01]  /*3040*/  LDL R6, [R6+0x8] ;  /* 0x0000080006067983 */ /* 0x000ea20000100800 */
[----:B------:R-:W-:-:S03]  /*3050*/  UISETP.NE.AND UP1, UPT, UR9, 0x2, UPT ;  /* 0x000000020900788c */ /* 0x000fc6000bf25270 */
[----:B------:R-:W0:Y:S03]  /*3060*/  LDS R4, [R13+0x4] ;  /* 0x000004000d047984 */ /* 0x000e260000000800 */
[----:B------:R-:W-:-:S13]  /*3070*/  PLOP3.LUT P0, PT, PT, PT, UP1, 0x80, 0x8 ;  /* 0x000000000008781c */ /* 0x000fda0003f0f018 */
[----:B------:R-:W2:Y:S01]  /*3080*/  @P0 LDS R8, [R13+0x8] ;  /* 0x000008000d080984 */ /* 0x000ea20000000800 */
[----:B0-----:R-:W-:-:S04]  /*3090*/  FFMA R15, R4, R5, R15 ;  /* 0x00000005040f7223 */ /* 0x001fc8000000000f */
[----:B--2---:R-:W-:-:S07]  /*30a0*/  @P0 FFMA R15, R8, R6, R15 ;  /* 0x00000006080f0223 */ /* 0x004fce000000000f */
.L_x_35:
[----:B-1----:R-:W0:Y:S02]  /*30b0*/  LDC R4, c[0x0][0x3e0] ;  /* 0x0000f800ff047b82 */ /* 0x002e240000000800 */
[----:B0-----:R-:W-:Y:S01]  /*30c0*/  IMAD R4, R17, R4, UR5 ;  /* 0x0000000511047e24 */ /* 0x001fe2000f8e0204 */
[----:B------:R-:W-:-:S03]  /*30d0*/  UIADD3 UR5, UPT, UPT, UR5, 0x1, URZ ;  /* 0x0000000105057890 */ /* 0x000fc6000fffe0ff */
[----:B------:R-:W-:Y:S01]  /*30e0*/  IMAD R4, R4, 0x4, R25 ;  /* 0x0000000404047824 */ /* 0x000fe200078e0219 */
[----:B------:R-:W-:-:S04]  /*30f0*/  UISETP.GE.AND UP1, UPT, UR5, UR12, UPT ;  /* 0x0000000c0500728c */ /* 0x000fc8000bf26270 */
[----:B------:R2:W-:Y:S05]  /*3100*/  STS [R4], R15 ;  /* 0x0000000f04007388 */ /* 0x0005ea0000000800 */
[----:B------:R-:W-:Y:S05]  /*3110*/  BRA.U !UP1, `(.L_x_38) ;  /* 0xfffffff9091c7547 */ /* 0x000fea000b83ffff */
[----:B------:R-:W-:Y:S05]  /*3120*/  BRA `(.L_x_31) ;  /* 0x0000000000ec7947 */ /* 0x000fea0003800000 */
.L_x_32:
[----:B------:R-:W2:Y:S01]  /*3130*/  LDCU UR5, c[0x0][0x3e0] ;  /* 0x00007c00ff0577ac */ /* 0x000ea20008000800 */
[----:B01----:R-:W-:Y:S01]  /*3140*/  HFMA2 R4, -RZ, RZ, 0, 0 ;  /* 0x00000000ff047431 */ /* 0x003fe200000001ff */
[----:B------:R-:W0:Y:S01]  /*3150*/  LDCU UR6, c[0x0][0x3d8] ;  /* 0x00007b00ff0677ac */ /* 0x000e220008000800 */
[----:B------:R-:W1:Y:S01]  /*3160*/  LDCU UR13, c[0x0][0x3e0] ;  /* 0x00007c00ff0d77ac */ /* 0x000e620008000800 */
[----:B------:R-:W-:Y:S02]  /*3170*/  ULOP3.LUT UP2, URZ, UR12, 0x7, URZ, 0xc0, !UPT ;  /* 0x000000070cff7892 */ /* 0x000fe4000f84c0ff */
[----:B--2---:R-:W-:-:S04]  /*3180*/  UIMAD UR5, UR11, UR5, UR5 ;  /* 0x000000050b0572a4 */ /* 0x004fc8000f8e0205 */
[----:B0-----:R-:W-:-:S04]  /*3190*/  UISETP.LT.AND UP1, UPT, UR5, UR6, UPT ;  /* 0x000000060500728c */ /* 0x001fc8000bf21270 */
[----:B------:R-:W-:-:S04]  /*31a0*/  USEL UR5, UR5, UR6, UP1 ;  /* 0x0000000605057287 */ /* 0x000fc80008800000 */
[----:B-1----:R-:W-:-:S04]  /*31b0*/  UIMAD UR6, UR11, UR13, -UR5 ;  /* 0x0000000d0b0672a4 */ /* 0x002fc8000f8e0a05 */
[----:B------:R-:W-:-:S09]  /*31c0*/  UISETP.GT.U32.AND UP1, UPT, UR6, -0x8, UPT ;  /* 0xfffffff80600788c */ /* 0x000fd2000bf24070 */
[----:B------:R-:W-:Y:S05]  /*31d0*/  BRA.U UP1, `(.L_x_39) ;  /* 0x0000000101407547 */ /* 0x000fea000b800000 */
[----:B------:R-:W-:Y:S01]  /*31e0*/  ULOP3.LUT UR6, UR12, 0x7ffffff8, URZ, 0xc0, !UPT ;  /* 0x7ffffff80c067892 */ /* 0x000fe2000f8ec0ff */
[----:B------:R-:W-:-:S05]  /*31f0*/  MOV R5, RZ ;  /* 0x000000ff00057202 */ /* 0x000fca0000000f00 */
[----:B------:R-:W-:-:S07]  /*3200*/  MOV R4, UR6 ;  /* 0x0000000600047c02 */ /* 0x000fce0008000f00 */
.L_x_40:
[----:B0-----:R-:W-:Y:S01]  /*3210*/  IMAD R6, R17, UR13, R5 ;  /* 0x0000000d11067c24 */ /* 0x001fe2000f8e0205 */
[----:B------:R-:W-:-:S04]  /*3220*/  IADD3 R5, PT, PT, R5, 0x8, RZ ;  /* 0x0000000805057810 */ /* 0x000fc80007ffe0ff */
[----:B------:R-:W-:Y:S02]  /*3230*/  LEA R6, R6, R25, 0x2 ;  /* 0x0000001906067211 */ /* 0x000fe400078e10ff */
[----:B------:R-:W-:-:S03]  /*3240*/  ISETP.NE.AND P0, PT, R5, R4, PT ;  /* 0x000000040500720c */ /* 0x000fc60003f05270 */
[----:B------:R0:W-:Y:S04]  /*3250*/  STS [R6], RZ ;  /* 0x000000ff06007388 */ /* 0x0001e80000000800 */
[----:B------:R0:W-:Y:S04]  /*3260*/  STS [R6+0x4], RZ ;  /* 0x000004ff06007388 */ /* 0x0001e80000000800 */
[----:B------:R0:W-:Y:S04]  /*3270*/  STS [R6+0x8], RZ ;  /* 0x000008ff06007388 */ /* 0x0001e80000000800 */
[----:B------:R0:W-:Y:S04]  /*3280*/  STS [R6+0xc], RZ ;  /* 0x00000cff06007388 */ /* 0x0001e80000000800 */
[----:B------:R0:W-:Y:S04]  /*3290*/  STS [R6+0x10], RZ ;  /* 0x000010ff06007388 */ /* 0x0001e80000000800 */
[----:B------:R0:W-:Y:S04]  /*32a0*/  STS [R6+0x14], RZ ;  /* 0x000014ff06007388 */ /* 0x0001e80000000800 */
[----:B------:R0:W-:Y:S04]  /*32b0*/  STS [R6+0x18], RZ ;  /* 0x000018ff06007388 */ /* 0x0001e80000000800 */
[----:B------:R0:W-:Y:S01]  /*32c0*/  STS [R6+0x1c], RZ ;  /* 0x00001cff06007388 */ /* 0x0001e20000000800 */
[----:B------:R-:W-:Y:S05]  /*32d0*/  @P0 BRA `(.L_x_40) ;  /* 0xfffffffc00cc0947 */ /* 0x000fea000383ffff */
.L_x_39:
[----:B------:R-:W-:Y:S05]  /*32e0*/  BRA.U !UP2, `(.L_x_31) ;  /* 0x000000010a7c7547 */ /* 0x000fea000b800000 */
[----:B------:R-:W-:Y:S02]  /*32f0*/  ISETP.GE.U32.AND P0, PT, R16, 0x3, PT ;  /* 0x000000031000780c */ /* 0x000fe40003f06070 */
[----:B------:R-:W-:-:S11]  /*3300*/  LOP3.LUT P2, RZ, R18, 0x3, RZ, 0xc0, !PT ;  /* 0x0000000312ff7812 */ /* 0x000fd6000784c0ff */
[----:B------:R-:W-:Y:S05]  /*3310*/  @!P0 BRA `(.L_x_41) ;  /* 0x00000000001c8947 */ /* 0x000fea0003800000 */
[----:B0-----:R-:W-:Y:S01]  /*3320*/  IMAD R6, R17, UR13, R4 ;  /* 0x0000000d11067c24 */ /* 0x001fe2000f8e0204 */
[----:B------:R-:W-:-:S03]  /*3330*/  IADD3 R4, PT, PT, R4, 0x4, RZ ;  /* 0x0000000404047810 */ /* 0x000fc60007ffe0ff */
[----:B------:R-:W-:-:S05]  /*3340*/  IMAD R6, R6, 0x4, R25 ;  /* 0x0000000406067824 */ /* 0x000fca00078e0219 */
[----:B------:R1:W-:Y:S04]  /*3350*/  STS [R6], RZ ;  /* 0x000000ff06007388 */ /* 0x0003e80000000800 */
[----:B------:R1:W-:Y:S04]  /*3360*/  STS [R6+0x4], RZ ;  /* 0x000004ff06007388 */ /* 0x0003e80000000800 */
[----:B------:R1:W-:Y:S04]  /*3370*/  STS [R6+0x8], RZ ;  /* 0x000008ff06007388 */ /* 0x0003e80000000800 */
[----:B------:R1:W-:Y:S02]  /*3380*/  STS [R6+0xc], RZ ;  /* 0x00000cff06007388 */ /* 0x0003e40000000800 */
.L_x_41:
[----:B------:R-:W-:Y:S05]  /*3390*/  @!P2 BRA `(.L_x_31) ;  /* 0x000000000050a947 */ /* 0x000fea0003800000 */
[----:B------:R-:W0:Y:S01]  /*33a0*/  LDC.U16 R5, c[0x0][0x3e0] ;  /* 0x0000f800ff057b82 */ /* 0x000e220000000400 */
[----:B------:R-:W-:Y:S02]  /*33b0*/  PRMT R7, R23, 0x9910, RZ ;  /* 0x0000991017077816 */ /* 0x000fe400000000ff */
[----:B01----:R-:W-:Y:S02]  /*33c0*/  PRMT R6, R5, 0x9910, RZ ;  /* 0x0000991005067816 */ /* 0x003fe400000000ff */
[----:B------:R-:W-:-:S05]  /*33d0*/  MOV R5, R7 ;  /* 0x0000000700057202 */ /* 0x000fca0000000f00 */
[----:B------:R-:W-:-:S05]  /*33e0*/  IMAD R5, R6, R5, RZ ;  /* 0x0000000506057224 */ /* 0x000fca00078e02ff */
[----:B------:R-:W-:-:S04]  /*33f0*/  IADD3 R5, PT, PT, RZ, -R5, RZ ;  /* 0x80000005ff057210 */ /* 0x000fc80007ffe0ff */
[----:B------:R-:W-:-:S04]  /*3400*/  PRMT R5, R5, 0x7710, RZ ;  /* 0x0000771005057816 */ /* 0x000fc800000000ff */
[----:B------:R-:W-:-:S04]  /*3410*/  IADD3 R5, PT, PT, R5, UR5, RZ ;  /* 0x0000000505057c10 */ /* 0x000fc8000fffe0ff */
[C---:B------:R-:W-:Y:S02]  /*3420*/  LOP3.LUT R6, R5.reuse, 0x3, RZ, 0xc0, !PT ;  /* 0x0000000305067812 */ /* 0x040fe400078ec0ff */
[----:B------:R-:W-:Y:S02]  /*3430*/  LOP3.LUT R5, R5, 0x1, RZ, 0xc0, !PT ;  /* 0x0000000105057812 */ /* 0x000fe400078ec0ff */
[----:B------:R-:W-:Y:S02]  /*3440*/  ISETP.NE.AND P0, PT, R6, 0x1, PT ;  /* 0x000000010600780c */ /* 0x000fe40003f05270 */
[----:B------:R-:W-:-:S11]  /*3450*/  ISETP.NE.U32.AND P2, PT, R5, 0x1, PT ;  /* 0x000000010500780c */ /* 0x000fd60003f45070 */
[----:B------:R-:W-:Y:S01]  /*3460*/  @P0 IMAD R6, R17, UR13, R4 ;  /* 0x0000000d11060c24 */ /* 0x000fe2000f8e0204 */
[----:B------:R-:W-:-:S03]  /*3470*/  @P0 IADD3 R4, PT, PT, R4, 0x2, RZ ;  /* 0x0000000204040810 */ /* 0x000fc60007ffe0ff */
[----:B------:R-:W-:Y:S02]  /*3480*/  @P0 IMAD R6, R6, 0x4, R25 ;  /* 0x0000000406060824 */ /* 0x000fe400078e0219 */
[----:B------:R-:W-:-:S03]  /*3490*/  @!P2 IMAD R4, R17, UR13, R4 ;  /* 0x0000000d1104ac24 */ /* 0x000fc6000f8e0204 */
[----:B------:R2:W-:Y:S02]  /*34a0*/  @P0 STS [R6], RZ ;  /* 0x000000ff06000388 */ /* 0x0005e40000000800 */
[----:B------:R-:W-:Y:S02]  /*34b0*/  @!P2 LEA R4, R4, R25, 0x2 ;  /* 0x000000190404a211 */ /* 0x000fe400078e10ff */
[----:B------:R2:W-:Y:S04]  /*34c0*/  @P0 STS [R6+0x4], RZ ;  /* 0x000004ff06000388 */ /* 0x0005e80000000800 */
[----:B------:R2:W-:Y:S02]  /*34d0*/  @!P2 STS [R4], RZ ;  /* 0x000000ff0400a388 */ /* 0x0005e40000000800 */
.L_x_31:
[----:B------:R-:W-:Y:S06]  /*34e0*/  BAR.SYNC.DEFER_BLOCKING 0x0 ;  /* 0x0000000000007b1d */ /* 0x000fec0000010000 */
[----:B------:R-:W-:Y:S05]  /*34f0*/  BRA.U !UP0, `(.L_x_42) ;  /* 0x0000000d084c7547 */ /* 0x000fea000b800000 */
[----:B------:R-:W3:Y:S01]  /*3500*/  LDCU UR5, c[0x0][0x3e0] ;  /* 0x00007c00ff0577ac */ /* 0x000ee20008000800 */
[----:B0-----:R-:W-:Y:S01]  /*3510*/  HFMA2 R13, -RZ, RZ, 0, 0 ;  /* 0x00000000ff0d7431 */ /* 0x001fe200000001ff */
[----:B------:R-:W0:Y:S01]  /*3520*/  LDCU UR6, c[0x0][0x3d8] ;  /* 0x00007b00ff0677ac */ /* 0x000e220008000800 */
[----:B------:R-:W4:Y:S01]  /*3530*/  LDCU UR13, c[0x0][0x3e0] ;  /* 0x00007c00ff0d77ac */ /* 0x000f220008000800 */
[----:B---3--:R-:W-:-:S04]  /*3540*/  UIMAD UR5, UR11, UR5, UR5 ;  /* 0x000000050b0572a4 */ /* 0x008fc8000f8e0205 */
[----:B0-----:R-:W-:-:S04]  /*3550*/  UISETP.LT.AND UP1, UPT, UR5, UR6, UPT ;  /* 0x000000060500728c */ /* 0x001fc8000bf21270 */
[----:B------:R-:W-:-:S04]  /*3560*/  USEL UR5, UR5, UR6, UP1 ;  /* 0x0000000605057287 */ /* 0x000fc80008800000 */
[----:B----4-:R-:W-:-:S04]  /*3570*/  UIMAD UR5, UR11, UR13, -UR5 ;  /* 0x0000000d0b0572a4 */ /* 0x010fc8000f8e0a05 */
[----:B------:R-:W-:-:S09]  /*3580*/  UISETP.GT.U32.AND UP1, UPT, UR5, -0x4, UPT ;  /* 0xfffffffc0500788c */ /* 0x000fd2000bf24070 */
[----:B------:R-:W-:Y:S05]  /*3590*/  BRA.U UP1, `(.L_x_43) ;  /* 0x0000000901bc7547 */ /* 0x000fea000b800000 */
[----:B------:R-:W-:Y:S01]  /*35a0*/  ULOP3.LUT UR5, UR12, 0x7ffffffc, URZ, 0xc0, !UPT ;  /* 0x7ffffffc0c057892 */ /* 0x000fe2000f8ec0ff */
[----:B------:R-:W-:-:S03]  /*35b0*/  MOV R12, RZ ;  /* 0x000000ff000c7202 */ /* 0x000fc60000000f00 */
[----:B------:R-:W-:Y:S02]  /*35c0*/  UISETP.GT.AND UP1, UPT, UR5, URZ, UPT ;  /* 0x000000ff0500728c */ /* 0x000fe4000bf24270 */
[----:B------:R-:W-:-:S07]  /*35d0*/  MOV R13, UR5 ;  /* 0x00000005000d7c02 */ /* 0x000fce0008000f00 */
[----:B------:R-:W-:Y:S05]  /*35e0*/  BRA.U !UP1, `(.L_x_44) ;  /* 0x0000000909487547 */ /* 0x000fea000b800000 */
[----:B-12---:R-:W-:Y:S02]  /*35f0*/  IADD3 R4, PT, PT, R13, -R12, RZ ;  /* 0x8000000c0d047210 */ /* 0x006fe40007ffe0ff */
[----:B------:R-:W-:Y:S02]  /*3600*/  PLOP3.LUT P0, PT, PT, PT, PT, 0x80, 0x8 ;  /* 0x000000000008781c */ /* 0x000fe40003f0f070 */
[----:B------:R-:W-:-:S13]  /*3610*/  ISETP.GT.AND P2, PT, R4, 0xc, PT ;  /* 0x0000000c0400780c */ /* 0x000fda0003f44270 */
[----:B------:R-:W-:Y:S05]  /*3620*/  @!P2 BRA `(.L_x_45) ;  /* 0x000000040070a947 */ /* 0x000fea0003800000 */
[----:B------:R-:W-:Y:S01]  /*3630*/  PLOP3.LUT P0, PT, PT, PT, PT, 0x8, 0x80 ;  /* 0x000000000080781c */ /* 0x000fe20003f0e170 */
[----:B------:R-:W-:-:S12]  /*3640*/  VIADD R9, R13, 0xfffffff4 ;  /* 0xfffffff40d097836 */ /* 0x000fd80000000000 */
.L_x_46:
[----:B0-----:R-:W-:-:S05]  /*3650*/  IMAD R4, R17, UR13, R12 ;  /* 0x0000000d11047c24 */ /* 0x001fca000f8e020c */
[C---:B------:R-:W-:Y:S02]  /*3660*/  LEA R14, R4.reuse, R25, 0x2 ;  /* 0x00000019040e7211 */ /* 0x040fe400078e10ff */
[----:B------:R-:W-:-:S03]  /*3670*/  LEA R11, R4, UR10, 0x2 ;  /* 0x0000000a040b7c11 */ /* 0x000fc6000f8e10ff */
[----:B------:R-:W0:Y:S04]  /*3680*/  LDS R26, [R14] ;  /* 0x000000000e1a7984 */ /* 0x000e280000000800 */
[----:B------:R-:W1:Y:S04]  /*3690*/  LDS R8, [R14+0x8] ;  /* 0x000008000e087984 */ /* 0x000e680000000800 */
[----:B------:R-:W2:Y:S04]  /*36a0*/  LDS R4, [R11] ;  /* 0x000000000b047984 */ /* 0x000ea80000000800 */
[----:B------:R-:W3:Y:S04]  /*36b0*/  LDS R6, [R14+0xc] ;  /* 0x00000c000e067984 */ /* 0x000ee80000000800 */
[----:B------:R-:W4:Y:S04]  /*36c0*/  LDS R7, [R11+0x8] ;  /* 0x000008000b077984 */ /* 0x000f280000000800 */
[----:B------:R-:W4:Y:S04]  /*36d0*/  LDS R10, [R11+0xc] ;  /* 0x00000c000b0a7984 */ /* 0x000f280000000800 */
[----:B------:R2:W4:Y:S04]  /*36e0*/  LDS R30, [R14+0x4] ;  /* 0x000004000e1e7984 */ /* 0x0005280000000800 */
[----:B------:R3:W4:Y:S01]  /*36f0*/  LDS R5, [R11+0x4] ;  /* 0x000004000b057984 */ /* 0x0007220000000800 */
[--C-:B0-----:R-:W-:Y:S01]  /*3700*/  FADD R15, R26, -R29.reuse ;  /* 0x8000001d1a0f7221 */ /* 0x101fe20000000000 */
[----:B-1----:R-:W-:Y:S01]  /*3710*/  FADD R26, R8, -R29 ;  /* 0x8000001d081a7221 */ /* 0x002fe20000000000 */
[----:B------:R-:W-:-:S02]  /*3720*/  IADD3 R8, PT, PT, R12, 0x4, RZ ;  /* 0x000000040c087810 */ /* 0x000fc40007ffe0ff */
[----:B--2---:R-:W-:-:S03]  /*3730*/  FMUL R4, R4, R15 ;  /* 0x0000000f04047220 */ /* 0x004fc60000400000 */
[----:B------:R-:W-:Y:S02]  /*3740*/  IMAD R14, R17, UR13, R8 ;  /* 0x0000000d110e7c24 */ /* 0x000fe4000f8e0208 */
[----:B---3--:R-:W-:-:S03]  /*3750*/  FADD R15, R6, -R29 ;  /* 0x8000001d060f7221 */ /* 0x008fc60000000000 */
[C---:B------:R-:W-:Y:S01]  /*3760*/  LEA R11, R14.reuse, R25, 0x2 ;  /* 0x000000190e0b7211 */ /* 0x040fe200078e10ff */
[----:B----4-:R-:W-:Y:S01]  /*3770*/  FMUL R6, R7, R26 ;  /* 0x0000001a07067220 */ /* 0x010fe20000400000 */
[----:B------:R-:W-:Y:S01]  /*3780*/  LEA R31, R14, UR10, 0x2 ;  /* 0x0000000a0e1f7c11 */ /* 0x000fe2000f8e10ff */
[----:B------:R-:W-:Y:S02]  /*3790*/  FMUL R7, R10, R15 ;  /* 0x0000000f0a077220 */ /* 0x000fe40000400000 */
[----:B------:R-:W-:Y:S01]  /*37a0*/  LDS R34, [R11+0x4] ;  /* 0x000004000b227984 */ /* 0x000fe20000000800 */
[----:B------:R-:W-:-:S03]  /*37b0*/  FADD R30, R30, -R29 ;  /* 0x8000001d1e1e7221 */ /* 0x000fc60000000000 */
[----:B------:R-:W0:Y:S01]  /*37c0*/  LDS R10, [R11+0x8] ;  /* 0x000008000b0a7984 */ /* 0x000e220000000800 */
[----:B------:R-:W-:-:S03]  /*37d0*/  FMUL R5, R5, R30 ;  /* 0x0000001e05057220 */ /* 0x000fc60000400000 */
[----:B------:R-:W-:Y:S01]  /*37e0*/  LDS R26, [R31+0x4] ;  /* 0x000004001f1a7984 */ /* 0x000fe20000000800 */
[----:B------:R-:W-:-:S03]  /*37f0*/  LEA R30, R12, UR30, 0x2 ;  /* 0x0000001e0c1e7c11 */ /* 0x000fc6000f8e10ff */
[----:B------:R-:W1:Y:S04]  /*3800*/  LDS R32, [R11] ;  /* 0x000000000b207984 */ /* 0x000e680000000800 */
[----:B------:R-:W2:Y:S04]  /*3810*/  LDS R27, [R31] ;  /* 0x000000001f1b7984 */ /* 0x000ea80000000800 */
[----:B------:R-:W3:Y:S04]  /*3820*/  LDS R14, [R11+0xc] ;  /* 0x00000c000b0e7984 */ /* 0x000ee80000000800 */
[----:B------:R-:W4:Y:S04]  /*3830*/  LDS R19, [R31+0xc] ;  /* 0x00000c001f137984 */ /* 0x000f280000000800 */
[----:B------:R-:W4:Y:S04]  /*3840*/  LDS R15, [R31+0x8] ;  /* 0x000008001f0f7984 */ /* 0x000f280000000800 */
[----:B------:R0:W-:Y:S02]  /*3850*/  STL.128 [R30], R4 ;  /* 0x000000041e007387 */ /* 0x0001e40000100c00 */
[--C-:B0-----:R-:W-:Y:S01]  /*3860*/  FADD R6, R10, -R29.reuse ;  /* 0x8000001d0a067221 */ /* 0x101fe20000000000 */
[--C-:B------:R-:W-:Y:S01]  /*3870*/  FADD R5, R34, -R29.reuse ;  /* 0x8000001d22057221 */ /* 0x100fe20000000000 */
[----:B------:R-:W-:Y:S01]  /*3880*/  IADD3 R10, PT, PT, R12, 0x8, RZ ;  /* 0x000000080c0a7810 */ /* 0x000fe20007ffe0ff */
[----:B-1----:R-:W-:-:S02]  /*3890*/  FADD R32, R32, -R29 ;  /* 0x8000001d20207221 */ /* 0x002fc40000000000 */
[----:B------:R-:W-:Y:S01]  /*38a0*/  FMUL R5, R26, R5 ;  /* 0x000000051a057220 */ /* 0x000fe20000400000 */
[----:B------:R-:W-:Y:S01]  /*38b0*/  LEA R30, R8, UR30, 0x2 ;  /* 0x0000001e081e7c11 */ /* 0x000fe2000f8e10ff */
[----:B------:R-:W-:Y:S02]  /*38c0*/  IMAD R26, R17, UR13, R10 ;  /* 0x0000000d111a7c24 */ /* 0x000fe4000f8e020a */
[----:B--2---:R-:W-:-:S03]  /*38d0*/  FMUL R4, R27, R32 ;  /* 0x000000201b047220 */ /* 0x004fc60000400000 */
[----:B------:R-:W-:Y:S01]  /*38e0*/  LEA R11, R26, R25, 0x2 ;  /* 0x000000191a0b7211 */ /* 0x000fe200078e10ff */
[----:B---3--:R-:W-:Y:S01]  /*38f0*/  FADD R14, R14, -R29 ;  /* 0x8000001d0e0e7221 */ /* 0x008fe20000000000 */
[----:B------:R-:W-:-:S03]  /*3900*/  LEA R31, R26, UR10, 0x2 ;  /* 0x0000000a1a1f7c11 */ /* 0x000fc6000f8e10ff */
[----:B------:R-:W0:Y:S01]  /*3910*/  LDS R34, [R11+0x4] ;  /* 0x000004000b227984 */ /* 0x000e220000000800 */
[----:B----4-:R-:W-:Y:S01]  /*3920*/  FMUL R7, R19, R14 ;  /* 0x0000000e13077220 */ /* 0x010fe20000400000 */
[----:B------:R-:W-:Y:S02]  /*3930*/  FMUL R6, R15, R6 ;  /* 0x000000060f067220 */ /* 0x000fe40000400000 */
[----:B------:R-:W1:Y:S04]  /*3940*/  LDS R8, [R11+0x8] ;  /* 0x000008000b087984 */ /* 0x000e680000000800 */
[----:B------:R-:W2:Y:S04]  /*3950*/  LDS R32, [R11] ;  /* 0x000000000b207984 */ /* 0x000ea80000000800 */
[----:B------:R-:W3:Y:S04]  /*3960*/  LDS R26, [R31+0x4] ;  /* 0x000004001f1a7984 */ /* 0x000ee80000000800 */
[----:B------:R-:W4:Y:S04]  /*3970*/  LDS R27, [R31] ;  /* 0x000000001f1b7984 */ /* 0x000f280000000800 */
[----:B------:R-:W4:Y:S04]  /*3980*/  LDS R14, [R11+0xc] ;  /* 0x00000c000b0e7984 */ /* 0x000f280000000800 */
[----:B------:R-:W4:Y:S04]  /*3990*/  LDS R19, [R31+0xc] ;  /* 0x00000c001f137984 */ /* 0x000f280000000800 */
[----:B------:R-:W4:Y:S04]  /*39a0*/  LDS R15, [R31+0x8] ;  /* 0x000008001f0f7984 */ /* 0x000f280000000800 */
[----:B------:R0:W-:Y:S02]  /*39b0*/  STL.128 [R30], R4 ;  /* 0x000000041e007387 */ /* 0x0001e40000100c00 */
[--C-:B0-----:R-:W-:Y:S01]  /*39c0*/  FADD R5, R34, -R29.reuse ;  /* 0x8000001d22057221 */ /* 0x101fe20000000000 */
[----:B-1----:R-:W-:Y:S01]  /*39d0*/  FADD R6, R8, -R29 ;  /* 0x8000001d08067221 */ /* 0x002fe20000000000 */
[----:B------:R-:W-:-:S02]  /*39e0*/  VIADD R8, R12, 0xc ;  /* 0x0000000c0c087836 */ /* 0x000fc40000000000 */
[--C-:B--2---:R-:W-:Y:S01]  /*39f0*/  FADD R32, R32, -R29.reuse ;  /* 0x8000001d20207221 */ /* 0x104fe20000000000 */
[----:B---3--:R-:W-:Y:S01]  /*3a00*/  FMUL R5, R26, R5 ;  /* 0x000000051a057220 */ /* 0x008fe20000400000 */
[----:B------:R-:W-:Y:S01]  /*3a10*/  IADD3 R12, PT, PT, R12, 0x10, RZ ;  /* 0x000000100c0c7810 */ /* 0x000fe20007ffe0ff */
[----:B------:R-:W-:Y:S01]  /*3a20*/  IMAD R26, R17, UR13, R8 ;  /* 0x0000000d111a7c24 */ /* 0x000fe2000f8e0208 */
[----:B------:R-:W-:Y:S01]  /*3a30*/  LEA R8, R8, UR30, 0x2 ;  /* 0x0000001e08087c11 */ /* 0x000fe2000f8e10ff */
[----:B----4-:R-:W-:Y:S01]  /*3a40*/  FMUL R4, R27, R32 ;  /* 0x000000201b047220 */ /* 0x010fe20000400000 */
[----:B------:R-:W-:Y:S02]  /*3a50*/  LEA R27, R10, UR30, 0x2 ;  /* 0x0000001e0a1b7c11 */ /* 0x000fe4000f8e10ff */
[----:B------:R-:W-:Y:S01]  /*3a60*/  LEA R10, R26, R25, 0x2 ;  /* 0x000000191a0a7211 */ /* 0x000fe200078e10ff */
[----:B------:R-:W-:Y:S01]  /*3a70*/  FADD R14, R14, -R29 ;  /* 0x8000001d0e0e7221 */ /* 0x000fe20000000000 */
[----:B------:R-:W-:-:S02]  /*3a80*/  LEA R31, R26, UR10, 0x2 ;  /* 0x0000000a1a1f7c11 */ /* 0x000fc4000f8e10ff */
[----:B------:R-:W-:Y:S01]  /*3a90*/  ISETP.GE.AND P2, PT, R12, R9, PT ;  /* 0x000000090c00720c */ /* 0x000fe20003f46270 */
[----:B------:R-:W-:Y:S01]  /*3aa0*/  FMUL R7, R19, R14 ;  /* 0x0000000e13077220 */ /* 0x000fe20000400000 */
[----:B------:R-:W0:Y:S01]  /*3ab0*/  LDS R34, [R10] ;  /* 0x000000000a227984 */ /* 0x000e220000000800 */
[----:B------:R-:W-:-:S03]  /*3ac0*/  FMUL R6, R15, R6 ;  /* 0x000000060f067220 */ /* 0x000fc60000400000 */
[----:B------:R-:W1:Y:S04]  /*3ad0*/  LDS R14, [R10+0x4] ;  /* 0x000004000a0e7984 */ /* 0x000e680000000800 */
[----:B------:R-:W2:Y:S04]  /*3ae0*/  LDS R26, [R10+0x8] ;  /* 0x000008000a1a7984 */ /* 0x000ea80000000800 */
[----:B------:R-:W3:Y:S04]  /*3af0*/  LDS R30, [R10+0xc] ;  /* 0x00000c000a1e7984 */ /* 0x000ee80000000800 */
[----:B------:R-:W4:Y:S04]  /*3b00*/  LDS R32, [R31] ;  /* 0x000000001f207984 */ /* 0x000f280000000800 */
[----:B------:R-:W4:Y:S04]  /*3b10*/  LDS R19, [R31+0x4] ;  /* 0x000004001f137984 */ /* 0x000f280000000800 */
[----:B------:R-:W4:Y:S04]  /*3b20*/  LDS R15, [R31+0x8] ;  /* 0x000008001f0f7984 */ /* 0x000f280000000800 */
[----:B------:R-:W4:Y:S04]  /*3b30*/  LDS R11, [R31+0xc] ;  /* 0x00000c001f0b7984 */ /* 0x000f280000000800 */
[----:B------:R2:W-:Y:S01]  /*3b40*/  STL.128 [R27], R4 ;  /* 0x000000041b007387 */ /* 0x0005e20000100c00 */
[--C-:B0-----:R-:W-:Y:S01]  /*3b50*/  FADD R33, R34, -R29.reuse ;  /* 0x8000001d22217221 */ /* 0x101fe20000000000 */
[--C-:B-1----:R-:W-:Y:S01]  /*3b60*/  FADD R14, R14, -R29.reuse ;  /* 0x8000001d0e0e7221 */ /* 0x102fe20000000000 */
[--C-:B--2---:R-:W-:Y:S01]  /*3b70*/  FADD R6, R26, -R29.reuse ;  /* 0x8000001d1a067221 */ /* 0x104fe20000000000 */
[----:B---3--:R-:W-:Y:S01]  /*3b80*/  FADD R30, R30, -R29 ;  /* 0x8000001d1e1e7221 */ /* 0x008fe20000000000 */
[----:B----4-:R-:W-:Y:S01]  /*3b90*/  FMUL R4, R32, R33 ;  /* 0x0000002120047220 */ /* 0x010fe20000400000 */
[----:B------:R-:W-:Y:S01]  /*3ba0*/  FMUL R5, R19, R14 ;  /* 0x0000000e13057220 */ /* 0x000fe20000400000 */
[----:B------:R-:W-:Y:S01]  /*3bb0*/  FMUL R6, R15, R6 ;  /* 0x000000060f067220 */ /* 0x000fe20000400000 */
[----:B------:R-:W-:-:S05]  /*3bc0*/  FMUL R7, R11, R30 ;  /* 0x0000001e0b077220 */ /* 0x000fca0000400000 */
[----:B------:R0:W-:Y:S01]  /*3bd0*/  STL.128 [R8], R4 ;  /* 0x0000000408007387 */ /* 0x0001e20000100c00 */
[----:B------:R-:W-:Y:S05]  /*3be0*/  @!P2 BRA `(.L_x_46) ;  /* 0xfffffff80098a947 */ /* 0x000fea000383ffff */
.L_x_45:
[----:B0-----:R-:W-:-:S04]  /*3bf0*/  IADD3 R4, PT, PT, R13, -R12, RZ ;  /* 0x8000000c0d047210 */ /* 0x001fc80007ffe0ff */
[----:B------:R-:W-:-:S13]  /*3c00*/  ISETP.GT.AND P2, PT, R4, 0x4, PT ;  /* 0x000000040400780c */ /* 0x000fda0003f44270 */
[----:B------:R-:W-:Y:S05]  /*3c10*/  @!P2 BRA `(.L_x_47) ;  /* 0x0000000000b4a947 */ /* 0x000fea0003800000 */
[----:B------:R-:W-:Y:S01]  /*3c20*/  IMAD R4, R17, UR13, R12 ;  /* 0x0000000d11047c24 */ /* 0x000fe2000f8e020c */
[----:B------:R-:W-:Y:S02]  /*3c30*/  LEA R27, R12, UR30, 0x2 ;  /* 0x0000001e0c1b7c11 */ /* 0x000fe4000f8e10ff */
[----:B------:R-:W-:Y:S02]  /*3c40*/  PLOP3.LUT P0, PT, PT, PT, PT, 0x8, 0x80 ;  /* 0x000000000080781c */ /* 0x000fe40003f0e170 */
[C---:B------:R-:W-:Y:S02]  /*3c50*/  LEA R11, R4.reuse, R25, 0x2 ;  /* 0x00000019040b7211 */ /* 0x040fe400078e10ff */
[----:B------:R-:W-:-:S03]  /*3c60*/  LEA R9, R4, UR10, 0x2 ;  /* 0x0000000a04097c11 */ /* 0x000fc6000f8e10ff */
[----:B------:R-:W0:Y:S04]  /*3c70*/  LDS R14, [R11] ;  /* 0x000000000b0e7984 */ /* 0x000e280000000800 */
[----:B------:R-:W1:Y:S04]  /*3c80*/  LDS R4, [R9] ;  /* 0x0000000009047984 */ /* 0x000e680000000800 */
[----:B------:R-:W2:Y:S04]  /*3c90*/  LDS R26, [R11+0x4] ;  /* 0x000004000b1a7984 */ /* 0x000ea80000000800 */
[----:B------:R-:W3:Y:S04]  /*3ca0*/  LDS R10, [R11+0x8] ;  /* 0x000008000b0a7984 */ /* 0x000ee80000000800 */
[----:B------:R-:W4:Y:S04]  /*3cb0*/  LDS R5, [R9+0x4] ;  /* 0x0000040009057984 */ /* 0x000f280000000800 */
[----:B------:R4:W4:Y:S04]  /*3cc0*/  LDS R6, [R11+0xc] ;  /* 0x00000c000b067984 */ /* 0x0009280000000800 */
[----:B------:R-:W4:Y:S04]  /*3cd0*/  LDS R8, [R9+0x8] ;  /* 0x0000080009087984 */ /* 0x000f280000000800 */
[----:B------:R-:W4:Y:S01]  /*3ce0*/  LDS R7, [R9+0xc] ;  /* 0x00000c0009077984 */ /* 0x000f220000000800 */
[----:B0-----:R-:W-:Y:S01]  /*3cf0*/  FADD R15, R14, -R29 ;  /* 0x8000001d0e0f7221 */ /* 0x001fe20000000000 */
[----:B------:R-:W-:-:S02]  /*3d00*/  IADD3 R14, PT, PT, R12, 0x4, RZ ;  /* 0x000000040c0e7810 */ /* 0x000fc40007ffe0ff */
[----:B------:R-:W-:Y:S01]  /*3d10*/  IADD3 R12, PT, PT, R12, 0x8, RZ ;  /* 0x000000080c0c7810 */ /* 0x000fe20007ffe0ff */
[----:B-1----:R-:W-:Y:S01]  /*3d20*/  FMUL R4, R4, R15 ;  /* 0x0000000f04047220 */ /* 0x002fe20000400000 */
[--C-:B--2---:R-:W-:Y:S01]  /*3d30*/  FADD R26, R26, -R29.reuse ;  /* 0x8000001d1a1a7221 */ /* 0x104fe20000000000 */
[----:B---3--:R-:W-:Y:S01]  /*3d40*/  FADD R15, R10, -R29 ;  /* 0x8000001d0a0f7221 */ /* 0x008fe20000000000 */
[----:B------:R-:W-:Y:S01]  /*3d50*/  IMAD R10, R17, UR13, R14 ;  /* 0x0000000d110a7c24 */ /* 0x000fe2000f8e020e */
[----:B------:R-:W-:Y:S01]  /*3d60*/  LEA R14, R14, UR30, 0x2 ;  /* 0x0000001e0e0e7c11 */ /* 0x000fe2000f8e10ff */
[----:B----4-:R-:W-:Y:S02]  /*3d70*/  FMUL R5, R5, R26 ;  /* 0x0000001a05057220 */ /* 0x010fe40000400000 */
[----:B------:R-:W-:Y:S02]  /*3d80*/  IMAD R11, R10, 0x4, R25 ;  /* 0x000000040a0b7824 */ /* 0x000fe400078e0219 */
[----:B------:R-:W-:-:S03]  /*3d90*/  FADD R26, R6, -R29 ;  /* 0x8000001d061a7221 */ /* 0x000fc60000000000 */
[----:B------:R-:W0:Y:S01]  /*3da0*/  LDS R32, [R11+0x4] ;  /* 0x000004000b207984 */ /* 0x000e220000000800 */
[----:B------:R-:W-:Y:S01]  /*3db0*/  FMUL R6, R8, R15 ;  /* 0x0000000f08067220 */ /* 0x000fe20000400000 */
[----:B------:R-:W-:Y:S02]  /*3dc0*/  LEA R15, R10, UR10, 0x2 ;  /* 0x0000000a0a0f7c11 */ /* 0x000fe4000f8e10ff */
[----:B------:R-:W1:Y:S01]  /*3dd0*/  LDS R8, [R11] ;  /* 0x000000000b087984 */ /* 0x000e620000000800 */
[----:B------:R-:W-:-:S03]  /*3de0*/  FMUL R7, R7, R26 ;  /* 0x0000001a07077220 */ /* 0x000fc60000400000 */
        /* <DEDUP_REMOVED lines=10> */
[----:B---3--:R-:W-:-:S02]  /*3e90*/  FADD R30, R30, -R29 ;  /* 0x8000001d1e1e7221 */ /* 0x008fc40000000000 */
[----:B----4-:R-:W-:Y:S01]  /*3ea0*/  FMUL R8, R31, R8 ;  /* 0x000000081f087220 */ /* 0x010fe20000400000 */
[----:B------:R-:W-:Y:S01]  /*3eb0*/  FMUL R9, R9, R32 ;  /* 0x0000002009097220 */ /* 0x000fe20000400000 */
[----:B------:R-:W-:Y:S01]  /*3ec0*/  FMUL R10, R10, R5 ;  /* 0x000000050a0a7220 */ /* 0x000fe20000400000 */
[----:B------:R-:W-:-:S05]  /*3ed0*/  FMUL R11, R19, R30 ;  /* 0x0000001e130b7220 */ /* 0x000fca0000400000 */
[----:B------:R0:W-:Y:S02]  /*3ee0*/  STL.128 [R14], R8 ;  /* 0x000000080e007387 */ /* 0x0001e40000100c00 */
.L_x_47:
[----:B------:R-:W-:-:S13]  /*3ef0*/  ISETP.EQ.AND P2, PT, R12, R13, PT ;  /* 0x0000000d0c00720c */ /* 0x000fda0003f42270 */
[----:B------:R-:W-:Y:S05]  /*3f00*/  @!P0 BRA P2, `(.L_x_43) ;  /* 0x0000000000608947 */ /* 0x000fea0001000000 */
.L_x_44:
[----:B-123--:R-:W-:-:S05]  /*3f10*/  IMAD R4, R17, UR13, R12 ;  /* 0x0000000d11047c24 */ /* 0x00efca000f8e020c */
[C---:B------:R-:W-:Y:S02]  /*3f20*/  LEA R19, R4.reuse, R25, 0x2 ;  /* 0x0000001904137211 */ /* 0x040fe400078e10ff */
[----:B------:R-:W-:-:S03]  /*3f30*/  LEA R15, R4, UR10, 0x2 ;  /* 0x0000000a040f7c11 */ /* 0x000fc6000f8e10ff */
[----:B0-----:R-:W0:Y:S04]  /*3f40*/  LDS R8, [R19] ;  /* 0x0000000013087984 */ /* 0x001e280000000800 */
[----:B------:R-:W1:Y:S04]  /*3f50*/  LDS R10, [R19+0x4] ;  /* 0x00000400130a7984 */ /* 0x000e680000000800 */
[----:B------:R-:W2:Y:S04]  /*3f60*/  LDS R14, [R19+0x8] ;  /* 0x00000800130e7984 */ /* 0x000ea80000000800 */
[----:B------:R-:W3:Y:S04]  /*3f70*/  LDS R26, [R19+0xc] ;  /* 0x00000c00131a7984 */ /* 0x000ee80000000800 */
[----:B------:R-:W4:Y:S04]  /*3f80*/  LDS R4, [R15] ;  /* 0x000000000f047984 */ /* 0x000f280000000800 */
[----:B------:R-:W4:Y:S04]  /*3f90*/  LDS R5, [R15+0x4] ;  /* 0x000004000f057984 */ /* 0x000f280000000800 */
[----:B------:R-:W4:Y:S04]  /*3fa0*/  LDS R6, [R15+0x8] ;  /* 0x000008000f067984 */ /* 0x000f280000000800 */
[----:B------:R-:W4:Y:S01]  /*3fb0*/  LDS R7, [R15+0xc] ;  /* 0x00000c000f077984 */ /* 0x000f220000000800 */
[----:B0-----:R-:W-:Y:S01]  /*3fc0*/  FADD R9, R8, -R29 ;  /* 0x8000001d08097221 */ /* 0x001fe20000000000 */
[----:B------:R-:W-:-:S02]  /*3fd0*/  LEA R8, R12, UR30, 0x2 ;  /* 0x0000001e0c087c11 */ /* 0x000fc4000f8e10ff */
[----:B------:R-:W-:Y:S01]  /*3fe0*/  IADD3 R12, PT, PT, R12, 0x4, RZ ;  /* 0x000000040c0c7810 */ /* 0x000fe20007ffe0ff */
[----:B-1----:R-:W-:-:S03]  /*3ff0*/  FADD R10, R10, -R29 ;  /* 0x8000001d0a0a7221 */ /* 0x002fc60000000000 */
[----:B------:R-:W-:Y:S01]  /*4000*/  ISETP.NE.AND P0, PT, R12, R13, PT ;  /* 0x0000000d0c00720c */ /* 0x000fe20003f05270 */
[--C-:B--2---:R-:W-:Y:S01]  /*4010*/  FADD R11, R14, -R29.reuse ;  /* 0x8000001d0e0b7221 */ /* 0x104fe20000000000 */
[----:B---3--:R-:W-:Y:S01]  /*4020*/  FADD R26, R26, -R29 ;  /* 0x8000001d1a1a7221 */ /* 0x008fe20000000000 */
[----:B----4-:R-:W-:Y:S01]  /*4030*/  FMUL R4, R4, R9 ;  /* 0x0000000904047220 */ /* 0x010fe20000400000 */
[----:B------:R-:W-:Y:S01]  /*4040*/  FMUL R5, R5, R10 ;  /* 0x0000000a05057220 */ /* 0x000fe20000400000 */
[----:B------:R-:W-:Y:S01]  /*4050*/  FMUL R6, R6, R11 ;  /* 0x0000000b06067220 */ /* 0x000fe20000400000 */
[----:B------:R-:W-:-:S05]  /*4060*/  FMUL R7, R7, R26 ;  /* 0x0000001a07077220 */ /* 0x000fca0000400000 */
[----:B------:R3:W-:Y:S02]  /*4070*/  STL.128 [R8], R4 ;  /* 0x0000000408007387 */ /* 0x0007e40000100c00 */
[----:B------:R-:W-:Y:S05]  /*4080*/  @P0 BRA `(.L_x_44) ;  /* 0xfffffffc00a00947 */ /* 0x000fea000383ffff */
.L_x_43:
[----:B------:R-:W-:-:S04]  /*4090*/  ULOP3.LUT UR5, UR12, 0x3, URZ, 0xc0, !UPT ;  /* 0x000000030c057892 */ /* 0x000fc8000f8ec0ff */
[----:B------:R-:W-:-:S09]  /*40a0*/  UISETP.NE.AND UP1, UPT, UR5, URZ, UPT ;  /* 0x000000ff0500728c */ /* 0x000fd2000bf25270 */
[----:B------:R-:W-:Y:S05]  /*40b0*/  BRA.U !UP1, `(.L_x_42) ;  /* 0x00000001095c7547 */ /* 0x000fea000b800000 */
[----:B-123--:R-:W-:Y:S01]  /*40c0*/  IMAD R4, R17, UR13, R13 ;  /* 0x0000000d11047c24 */ /* 0x00efe2000f8e020d */
[----:B------:R-:W-:Y:S01]  /*40d0*/  LEA R13, R13, UR30, 0x2 ;  /* 0x0000001e0d0d7c11 */ /* 0x000fe2000f8e10ff */
[----:B------:R-:W-:-:S03]  /*40e0*/  UISETP.NE.AND UP1, UPT, UR5, 0x1, UPT ;  /* 0x000000010500788c */ /* 0x000fc6000bf25270 */
[C---:B0-----:R-:W-:Y:S02]  /*40f0*/  LEA R10, R4.reuse, R25, 0x2 ;  /* 0x00000019040a7211 */ /* 0x041fe400078e10ff */
[----:B------:R-:W-:-:S03]  /*4100*/  LEA R9, R4, UR10, 0x2 ;  /* 0x0000000a04097c11 */ /* 0x000fc6000f8e10ff */
[----:B------:R-:W0:Y:S04]  /*4110*/  LDS R6, [R10] ;  /* 0x000000000a067984 */ /* 0x000e280000000800 */
[----:B------:R-:W1:Y:S01]  /*4120*/  LDS R4, [R9] ;  /* 0x0000000009047984 */ /* 0x000e620000000800 */
[----:B0-----:R-:W-:-:S04]  /*4130*/  FADD R5, R6, -R29 ;  /* 0x8000001d06057221 */ /* 0x001fc80000000000 */
[----:B-1----:R-:W-:-:S05]  /*4140*/  FMUL R4, R4, R5 ;  /* 0x0000000504047220 */ /* 0x002fca0000400000 */
[----:B------:R4:W-:Y:S01]  /*4150*/  STL [R13], R4 ;  /* 0x000000040d007387 */ /* 0x0009e20000100800 */
[----:B------:R-:W-:Y:S05]  /*4160*/  BRA.U !UP1, `(.L_x_42) ;  /* 0x0000000109307547 */ /* 0x000fea000b800000 */
[----:B------:R-:W-:Y:S01]  /*4170*/  UISETP.NE.AND UP1, UPT, UR5, 0x2, UPT ;  /* 0x000000020500788c */ /* 0x000fe2000bf25270 */
[----:B------:R-:W0:Y:S04]  /*4180*/  LDS R6, [R10+0x4] ;  /* 0x000004000a067984 */ /* 0x000e280000000800 */
[----:B----4-:R-:W1:Y:S01]  /*4190*/  LDS R4, [R9+0x4] ;  /* 0x0000040009047984 */ /* 0x010e620000000800 */
[----:B------:R-:W-:-:S13]  /*41a0*/  PLOP3.LUT P0, PT, PT, PT, UP1, 0x80, 0x8 ;  /* 0x000000000008781c */ /* 0x000fda0003f0f018 */
[----:B------:R-:W2:Y:S04]  /*41b0*/  @P0 LDS R8, [R10+0x8] ;  /* 0x000008000a080984 */ /* 0x000ea80000000800 */
[----:B------:R-:W3:Y:S01]  /*41c0*/  @P0 LDS R7, [R9+0x8] ;  /* 0x0000080009070984 */ /* 0x000ee20000000800 */
[----:B0-----:R-:W-:-:S04]  /*41d0*/  FADD R5, R6, -R29 ;  /* 0x8000001d06057221 */ /* 0x001fc80000000000 */
[----:B-1----:R-:W-:-:S05]  /*41e0*/  FMUL R4, R4, R5 ;  /* 0x0000000504047220 */ /* 0x002fca0000400000 */
[----:B------:R0:W-:Y:S01]  /*41f0*/  STL [R13+0x4], R4 ;  /* 0x000004040d007387 */ /* 0x0001e20000100800 */
[----:B--2---:R-:W-:-:S04]  /*4200*/  @P0 FADD R8, R8, -R29 ;  /* 0x8000001d08080221 */ /* 0x004fc80000000000 */
[----:B---3--:R-:W-:-:S05]  /*4210*/  @P0 FMUL R8, R7, R8 ;  /* 0x0000000807080220 */ /* 0x008fca0000400000 */
[----:B------:R0:W-:Y:S02]  /*4220*/  @P0 STL [R13+0x8], R8 ;  /* 0x000008080d000387 */ /* 0x0001e40000100800 */
.L_x_42:
[----:B------:R-:W1:Y:S02]  /*4230*/  LDCU UR5, c[0x0][0x3dc] ;  /* 0x00007b80ff0577ac */ /* 0x000e640008000800 */
[----:B-1----:R-:W-:-:S09]  /*4240*/  UISETP.GE.AND UP1, UPT, UR5, 0x1, UPT ;  /* 0x000000010500788c */ /* 0x002fd2000bf26270 */
[----:B------:R-:W-:Y:S05]  /*4250*/  BRA.U !UP1, `(.L_x_48) ;  /* 0x0000000d09347547 */ /* 0x000fea000b800000 */
[----:B------:R-:W1:Y:S01]  /*4260*/  LDCU.U16 UR5, c[0x0][0x3e0] ;  /* 0x00007c00ff0577ac */ /* 0x000e620008000400 */
[----:B0-234-:R-:W-:Y:S01]  /*4270*/  PRMT R4, R24, 0x9910, RZ ;  /* 0x0000991018047816 */ /* 0x01dfe200000000ff */
[----:B------:R-:W-:Y:S01]  /*4280*/  HFMA2 R19, -RZ, RZ, 0, 0 ;  /* 0x00000000ff137431 */ /* 0x000fe200000001ff */
[----:B------:R-:W-:Y:S01]  /*4290*/  LOP3.LUT R18, R18, 0x3, RZ, 0xc0, !PT ;  /* 0x0000000312127812 */ /* 0x000fe200078ec0ff */
[----:B------:R-:W0:Y:S01]  /*42a0*/  LDCU UR6, c[0x0][0x3e0] ;  /* 0x00007c00ff0677ac */ /* 0x000e220008000800 */
[----:B------:R-:W2:Y:S01]  /*42b0*/  LDCU UR13, c[0x0][0x3d8] ;  /* 0x00007b00ff0d77ac */ /* 0x000ea20008000800 */
[----:B-1----:R-:W-:Y:S02]  /*42c0*/  UPRMT UR5, UR5, 0x9910, URZ ;  /* 0x0000991005057896 */ /* 0x002fe400080000ff */
[----:B0-----:R-:W-:-:S04]  /*42d0*/  UIMAD UR6, UR11, UR6, UR6 ;  /* 0x000000060b0672a4 */ /* 0x001fc8000f8e0206 */
[----:B------:R-:W-:Y:S01]  /*42e0*/  IMAD R4, R4, UR5, RZ ;  /* 0x0000000504047c24 */ /* 0x000fe2000f8e02ff */
[----:B--2---:R-:W-:-:S04]  /*42f0*/  UISETP.LT.AND UP1, UPT, UR6, UR13, UPT ;  /* 0x0000000d0600728c */ /* 0x004fc8000bf21270 */
[----:B------:R-:W-:Y:S01]  /*4300*/  IADD3 R4, PT, PT, RZ, -R4, RZ ;  /* 0x80000004ff047210 */ /* 0x000fe20007ffe0ff */
[----:B------:R-:W-:Y:S02]  /*4310*/  USEL UR6, UR6, UR13, UP1 ;  /* 0x0000000d06067287 */ /* 0x000fe40008800000 */
[----:B------:R-:W-:Y:S01]  /*4320*/  ULOP3.LUT UR13, UR12, 0xfffffff0, URZ, 0xc0, !UPT ;  /* 0xfffffff00c0d7892 */ /* 0x000fe2000f8ec0ff */
[----:B------:R-:W-:-:S05]  /*4330*/  PRMT R17, R4, 0x7710, RZ ;  /* 0x0000771004117816 */ /* 0x000fca00000000ff */
[----:B------:R-:W-:-:S05]  /*4340*/  VIADD R17, R17, UR6 ;  /* 0x0000000611117c36 */ /* 0x000fca0008000000 */
[----:B------:R-:W-:-:S04]  /*4350*/  LOP3.LUT R17, R17, 0xffff, RZ, 0xc0, !PT ;  /* 0x0000ffff11117812 */ /* 0x000fc800078ec0ff */
[----:B------:R-:W-:-:S04]  /*4360*/  LOP3.LUT R4, R17, 0xf, RZ, 0xc0, !PT ;  /* 0x0000000f11047812 */ /* 0x000fc800078ec0ff */
[----:B------:R-:W-:-:S04]  /*4370*/  IADD3 R4, PT, PT, R4, -0x1, RZ ;  /* 0xffffffff04047810 */ /* 0x000fc80007ffe0ff */
[----:B------:R-:W-:-:S13]  /*4380*/  ISETP.GE.U32.AND P0, PT, R4, 0x7, PT ;  /* 0x000000070400780c */ /* 0x000fda0003f06070 */
.L_x_55:
[----:B0-----:R-:W-:Y:S05]  /*4390*/  BRA.U !UP0, `(.L_x_49) ;  /* 0x0000000908d47547 */ /* 0x001fea000b800000 */
[----:B------:R-:W-:Y:S01]  /*43a0*/  LEA R12, R19, UR22, 0x2 ;  /* 0x00000016130c7c11 */ /* 0x000fe2000f8e10ff */
[----:B------:R-:W0:Y:S05]  /*43b0*/  LDCU UR5, c[0x0][0x3e0] ;  /* 0x00007c00ff0577ac */ /* 0x000e2a0008000800 */
[----:B------:R-:W5:Y:S01]  /*43c0*/  LDL R12, [R12] ;  /* 0x000000000c0c7983 */ /* 0x000f620000100800 */
[----:B------:R-:W-:Y:S01]  /*43d0*/  MOV R14, RZ ;  /* 0x000000ff000e7202 */ /* 0x000fe20000000f00 */
[----:B0-----:R-:W-:-:S04]  /*43e0*/  UIMAD UR5, UR11, UR5, -UR6 ;  /* 0x000000050b0572a4 */ /* 0x001fc8000f8e0a06 */
[----:B------:R-:W-:-:S09]  /*43f0*/  UISETP.GT.U32.AND UP1, UPT, UR5, -0x10, UPT ;  /* 0xfffffff00500788c */ /* 0x000fd2000bf24070 */
[----:B------:R-:W-:Y:S05]  /*4400*/  BRA.U UP1, `(.L_x_50) ;  /* 0x0000000501387547 */ /* 0x000fea000b800000 */
[----:B------:R-:W0:Y:S01]  /*4410*/  S2R R5, SR_CgaCtaId ;  /* 0x0000000000057919 */ /* 0x000e220000008800 */
[----:B------:R-:W-:Y:S01]  /*4420*/  MOV R26, 0x400 ;  /* 0x00000400001a7802 */ /* 0x000fe20000000f00 */
[----:B------:R-:W-:Y:S01]  /*4430*/  HFMA2 R30, -RZ, RZ, 0, 0 ;  /* 0x00000000ff1e7431 */ /* 0x000fe200000001ff */
[----:B------:R-:W1:Y:S02]  /*4440*/  LDCU UR5, c[0x0][0x3e8] ;  /* 0x00007d00ff0577ac */ /* 0x000e640008000800 */
[----:B01----:R-:W-:-:S07]  /*4450*/  LEA R26, R5, R26, 0x18 ;  /* 0x0000001a051a7211 */ /* 0x003fce00078ec0ff */
.L_x_51:
[----:B------:R-:W-:-:S05]  /*4460*/  LEA R13, R30, UR30, 0x2 ;  /* 0x0000001e1e0d7c11 */ /* 0x000fca000f8e10ff */
[----:B------:R-:W2:Y:S04]  /*4470*/  LDL.128 R8, [R13] ;  /* 0x000000000d087983 */ /* 0x000ea80000100c00 */
[----:B------:R-:W3:Y:S01]  /*4480*/  LDL.128 R4, [R13+0x10] ;  /* 0x000010000d047983 */ /* 0x000ee20000100c00 */
[----:B------:R-:W-:-:S05]  /*4490*/  IMAD R15, R30, UR23, R19 ;  /* 0x000000171e0f7c24 */ /* 0x000fca000f8e0213 */
[----:B------:R-:W-:-:S05]  /*44a0*/  LEA R14, R15, R26, 0x2 ;  /* 0x0000001a0f0e7211 */ /* 0x000fca00078e10ff */
[----:B------:R-:W2:Y:S01]  /*44b0*/  LDS R15, [R14] ;  /* 0x000000000e0f7984 */ /* 0x000ea20000000800 */
[----:B------:R-:W-:Y:S02]  /*44c0*/  VIADD R27, R14, UR31 ;  /* 0x0000001f0e1b7c36 */ /* 0x000fe40008000000 */
[----:B--2---:R-:W-:-:S04]  /*44d0*/  FMUL R15, R8, R15 ;  /* 0x0000000f080f7220 */ /* 0x004fc80000400000 */
[----:B-----5:R-:W-:Y:S02]  /*44e0*/  FFMA R8, R15, UR5, R12 ;  /* 0x000000050f087c23 */ /* 0x020fe4000800000c */
[----:B------:R-:W0:Y:S02]  /*44f0*/  LDS R12, [R14+UR31] ;  /* 0x0000001f0e0c7984 */ /* 0x000e240008000800 */
[----:B0-----:R-:W-:Y:S01]  /*4500*/  FMUL R9, R9, R12 ;  /* 0x0000000c09097220 */ /* 0x001fe20000400000 */
[----:B------:R-:W-:-:S03]  /*4510*/  IADD3 R12, PT, PT, R27, UR31, RZ ;  /* 0x0000001f1b0c7c10 */ /* 0x000fc6000fffe0ff */
[----:B------:R-:W-:Y:S02]  /*4520*/  FFMA R8, R9, UR5, R8 ;  /* 0x0000000509087c23 */ /* 0x000fe40008000008 */
[----:B------:R-:W0:Y:S02]  /*4530*/  LDS R9, [R27+UR31] ;  /* 0x0000001f1b097984 */ /* 0x000e240008000800 */
[----:B0-----:R-:W-:Y:S02]  /*4540*/  FMUL R9, R10, R9 ;  /* 0x000000090a097220 */ /* 0x001fe40000400000 */
[----:B------:R-:W0:Y:S02]  /*4550*/  LDS R10, [R12+UR31] ;  /* 0x0000001f0c0a7984 */ /* 0x000e240008000800 */
[----:B------:R-:W-:Y:S01]  /*4560*/  FFMA R8, R9, UR5, R8 ;  /* 0x0000000509087c23 */ /* 0x000fe20008000008 */
[----:B------:R-:W-:-:S05]  /*4570*/  IADD3 R14, PT, PT, R12, UR31, RZ ;  /* 0x0000001f0c0e7c10 */ /* 0x000fca000fffe0ff */
[----:B------:R-:W3:Y:S01]  /*4580*/  LDS R31, [R14+UR31] ;  /* 0x0000001f0e1f7984 */ /* 0x000ee20008000800 */
[----:B0-----:R-:W-:-:S04]  /*4590*/  FMUL R11, R11, R10 ;  /* 0x0000000a0b0b7220 */ /* 0x001fc80000400000 */
[----:B------:R-:W-:Y:S02]  /*45a0*/  FFMA R15, R11, UR5, R8 ;  /* 0x000000050b0f7c23 */ /* 0x000fe40008000008 */
[----:B------:R-:W2:Y:S01]  /*45b0*/  LDL.128 R8, [R13+0x20] ;  /* 0x000020000d087983 */ /* 0x000ea20000100c00 */
[----:B------:R-:W-:Y:S01]  /*45c0*/  IADD3 R27, PT, PT, R14, UR31, RZ ;  /* 0x0000001f0e1b7c10 */ /* 0x000fe2000fffe0ff */
[----:B---3--:R-:W-:-:S04]  /*45d0*/  FMUL R4, R4, R31 ;  /* 0x0000001f04047220 */ /* 0x008fc80000400000 */
[----:B------:R-:W-:Y:S02]  /*45e0*/  FFMA R15, R4, UR5, R15 ;  /* 0x00000005040f7c23 */ /* 0x000fe4000800000f */
[----:B------:R-:W0:Y:S02]  /*45f0*/  LDS R4, [R27+UR31] ;  /* 0x0000001f1b047984 */ /* 0x000e240008000800 */
[----:B0-----:R-:W-:-:S04]  /*4600*/  FMUL R4, R5, R4 ;  /* 0x0000000405047220 */ /* 0x001fc80000400000 */
[----:B------:R-:W-:Y:S01]  /*4610*/  FFMA R5, R4, UR5, R15 ;  /* 0x0000000504057c23 */ /* 0x000fe2000800000f */
[----:B------:R-:W-:-:S05]  /*4620*/  IADD3 R4, PT, PT, R27, UR31, RZ ;  /* 0x0000001f1b047c10 */ /* 0x000fca000fffe0ff */
[----:B------:R-:W0:Y:S02]  /*4630*/  LDS R15, [R4+UR31] ;  /* 0x0000001f040f7984 */ /* 0x000e240008000800 */
[----:B0-----:R-:W-:Y:S02]  /*4640*/  FMUL R6, R6, R15 ;  /* 0x0000000f06067220 */ /* 0x001fe40000400000 */
[----:B------:R-:W3:Y:S02]  /*4650*/  LDL.128 R12, [R13+0x30] ;  /* 0x000030000d0c7983 */ /* 0x000ee40000100c00 */
[----:B------:R-:W-:Y:S01]  /*4660*/  FFMA R5, R6, UR5, R5 ;  /* 0x0000000506057c23 */ /* 0x000fe20008000005 */
[----:B------:R-:W-:-:S05]  /*4670*/  IADD3 R6, PT, PT, R4, UR31, RZ ;  /* 0x0000001f04067c10 */ /* 0x000fca000fffe0ff */
[----:B------:R-:W0:Y:S02]  /*4680*/  LDS R32, [R6+UR31] ;  /* 0x0000001f06207984 */ /* 0x000e240008000800 */
[----:B0-----:R-:W-:-:S04]  /*4690*/  FMUL R32, R7, R32 ;  /* 0x0000002007207220 */ /* 0x001fc80000400000 */
[----:B------:R-:W-:Y:S01]  /*46a0*/  FFMA R7, R32, UR5, R5 ;  /* 0x0000000520077c23 */ /* 0x000fe20008000005 */
[----:B------:R-:W-:-:S05]  /*46b0*/  VIADD R5, R6, UR31 ;  /* 0x0000001f06057c36 */ /* 0x000fca0008000000 */
[----:B------:R-:W2:Y:S02]  /*46c0*/  LDS R27, [R5+UR31] ;  /* 0x0000001f051b7984 */ /* 0x000ea40008000800 */
[----:B--2---:R-:W-:-:S04]  /*46d0*/  FMUL R8, R8, R27 ;  /* 0x0000001b08087220 */ /* 0x004fc80000400000 */
[----:B------:R-:W-:Y:S01]  /*46e0*/  FFMA R7, R8, UR5, R7 ;  /* 0x0000000508077c23 */ /* 0x000fe20008000007 */
[----:B------:R-:W-:-:S05]  /*46f0*/  IADD3 R8, PT, PT, R5, UR31, RZ ;  /* 0x0000001f05087c10 */ /* 0x000fca000fffe0ff */
[----:B------:R-:W0:Y:S02]  /*4700*/  LDS R4, [R8+UR31] ;  /* 0x0000001f08047984 */ /* 0x000e240008000800 */
[----:B0-----:R-:W-:Y:S01]  /*4710*/  FMUL R4, R9, R4 ;  /* 0x0000000409047220 */ /* 0x001fe20000400000 */
[----:B------:R-:W-:-:S03]  /*4720*/  IADD3 R9, PT, PT, R8, UR31, RZ ;  /* 0x0000001f08097c10 */ /* 0x000fc6000fffe0ff */
[----:B------:R-:W-:Y:S01]  /*4730*/  FFMA R7, R4, UR5, R7 ;  /* 0x0000000504077c23 */ /* 0x000fe20008000007 */
[----:B------:R-:W-:Y:S01]  /*4740*/  IADD3 R4, PT, PT, R9, UR31, RZ ;  /* 0x0000001f09047c10 */ /* 0x000fe2000fffe0ff */
[----:B------:R-:W0:Y:S04]  /*4750*/  LDS R27, [R9+UR31] ;  /* 0x0000001f091b7984 */ /* 0x000e280008000800 */
[----:B------:R-:W1:Y:S01]  /*4760*/  LDS R6, [R4+UR31] ;  /* 0x0000001f04067984 */ /* 0x000e620008000800 */
[----:B0-----:R-:W-:-:S04]  /*4770*/  FMUL R10, R10, R27 ;  /* 0x0000001b0a0a7220 */ /* 0x001fc80000400000 */
[----:B------:R-:W-:Y:S01]  /*4780*/  FFMA R5, R10, UR5, R7 ;  /* 0x000000050a057c23 */ /* 0x000fe20008000007 */
[----:B-1----:R-:W-:Y:S01]  /*4790*/  FMUL R10, R11, R6 ;  /* 0x000000060b0a7220 */ /* 0x002fe20000400000 */
[----:B------:R-:W-:-:S04]  /*47a0*/  IADD3 R6, PT, PT, R4, UR31, RZ ;  /* 0x0000001f04067c10 */ /* 0x000fc8000fffe0ff */
[----:B------:R-:W-:Y:S01]  /*47b0*/  IADD3 R8, PT, PT, R6, UR31, RZ ;  /* 0x0000001f06087c10 */ /* 0x000fe2000fffe0ff */
[----:B------:R-:W3:Y:S04]  /*47c0*/  LDS R11, [R6+UR31] ;  /* 0x0000001f060b7984 */ /* 0x000ee80008000800 */
[----:B------:R-:W-:Y:S02]  /*47d0*/  VIADD R7, R8, UR31 ;  /* 0x0000001f08077c36 */ /* 0x000fe40008000000 */
[----:B------:R-:W0:Y:S03]  /*47e0*/  LDS R8, [R8+UR31] ;  /* 0x0000001f08087984 */ /* 0x000e260008000800 */
[----:B------:R-:W-:-:S02]  /*47f0*/  IADD3 R9, PT, PT, R7, UR31, RZ ;  /* 0x0000001f07097c10 */ /* 0x000fc4000fffe0ff */
[----:B------:R-:W1:Y:S04]  /*4800*/  LDS R7, [R7+UR31] ;  /* 0x0000001f07077984 */ /* 0x000e680008000800 */
[----:B------:R-:W2:Y:S01]  /*4810*/  LDS R4, [R9+UR31] ;  /* 0x0000001f09047984 */ /* 0x000ea20008000800 */
[----:B------:R-:W-:Y:S01]  /*4820*/  IADD3 R30, PT, PT, R30, 0x10, RZ ;  /* 0x000000101e1e7810 */ /* 0x000fe20007ffe0ff */
[----:B------:R-:W-:-:S03]  /*4830*/  FFMA R5, R10, UR5, R5 ;  /* 0x000000050a057c23 */ /* 0x000fc60008000005 */
[----:B------:R-:W-:Y:S01]  /*4840*/  ISETP.NE.AND P2, PT, R30, UR13, PT ;  /* 0x0000000d1e007c0c */ /* 0x000fe2000bf45270 */
[----:B---3--:R-:W-:-:S04]  /*4850*/  FMUL R12, R12, R11 ;  /* 0x0000000b0c0c7220 */ /* 0x008fc80000400000 */
[----:B------:R-:W-:Y:S01]  /*4860*/  FFMA R5, R12, UR5, R5 ;  /* 0x000000050c057c23 */ /* 0x000fe20008000005 */
[----:B0-----:R-:W-:-:S04]  /*4870*/  FMUL R10, R13, R8 ;  /* 0x000000080d0a7220 */ /* 0x001fc80000400000 */
[----:B------:R-:W-:Y:S01]  /*4880*/  FFMA R5, R10, UR5, R5 ;  /* 0x000000050a057c23 */ /* 0x000fe20008000005 */
[----:B-1----:R-:W-:Y:S01]  /*4890*/  FMUL R14, R14, R7 ;  /* 0x000000070e0e7220 */ /* 0x002fe20000400000 */
[----:B--2---:R-:W-:-:S03]  /*48a0*/  FMUL R4, R15, R4 ;  /* 0x000000040f047220 */ /* 0x004fc60000400000 */
[----:B------:R-:W-:-:S04]  /*48b0*/  FFMA R5, R14, UR5, R5 ;  /* 0x000000050e057c23 */ /* 0x000fc80008000005 */
[----:B------:R-:W-:Y:S01]  /*48c0*/  FFMA R12, R4, UR5, R5 ;  /* 0x00000005040c7c23 */ /* 0x000fe20008000005 */
[----:B------:R-:W-:Y:S06]  /*48d0*/  @P2 BRA `(.L_x_51) ;  /* 0xfffffff800e02947 */ /* 0x000fec000383ffff */
[----:B------:R-:W-:-:S07]  /*48e0*/  MOV R14, UR13 ;  /* 0x0000000d000e7c02 */ /* 0x000fce0008000f00 */
.L_x_50:
[----:B------:R-:W-:-:S09]  /*48f0*/  ULOP3.LUT UP1, URZ, UR12, 0xf, URZ, 0xc0, !UPT ;  /* 0x0000000f0cff7892 */ /* 0x000fd2000f82c0ff */
[----:B------:R-:W-:Y:S05]  /*4900*/  BRA.U !UP1, `(.L_x_52) ;  /* 0x0000000509707547 */ /* 0x000fea000b800000 */
[----:B------:R-:W-:Y:S01]  /*4910*/  LOP3.LUT P2, RZ, R17, 0x7, RZ, 0xc0, !PT ;  /* 0x0000000711ff7812 */ /* 0x000fe2000784c0ff */
[----:B------:R-:W-:-:S12]  /*4920*/  @!P0 BRA `(.L_x_53) ;  /* 0x0000000000a08947 */ /* 0x000fd80003800000 */
[C---:B------:R-:W-:Y:S01]  /*4930*/  LEA R15, R14.reuse, UR30, 0x2 ;  /* 0x0000001e0e0f7c11 */ /* 0x040fe2000f8e10ff */
[----:B------:R-:W0:Y:S01]  /*4940*/  S2R R9, SR_CgaCtaId ;  /* 0x0000000000097919 */ /* 0x000e220000008800 */
[----:B------:R-:W-:Y:S01]  /*4950*/  MOV R8, 0x400 ;  /* 0x0000040000087802 */ /* 0x000fe20000000f00 */
[----:B------:R-:W-:Y:S01]  /*4960*/  IMAD R13, R14, UR23, R19 ;  /* 0x000000170e0d7c24 */ /* 0x000fe2000f8e0213 */
[----:B------:R-:W1:Y:S01]  /*4970*/  LDCU UR5, c[0x0][0x3e8] ;  /* 0x00007d00ff0577ac */ /* 0x000e620008000800 */
[----:B------:R-:W2:Y:S01]  /*4980*/  LDL.128 R4, [R15] ;  /* 0x000000000f047983 */ /* 0x000ea20000100c00 */
[----:B0-----:R-:W-:-:S04]  /*4990*/  LEA R8, R9, R8, 0x18 ;  /* 0x0000000809087211 */ /* 0x001fc800078ec0ff */
[----:B------:R-:W-:Y:S02]  /*49a0*/  LEA R13, R13, R8, 0x2 ;  /* 0x000000080d0d7211 */ /* 0x000fe400078e10ff */
[----:B------:R0:W3:Y:S01]  /*49b0*/  LDL.128 R8, [R15+0x10] ;  /* 0x000010000f087983 */ /* 0x0000e20000100c00 */
[----:B------:R-:W-:Y:S02]  /*49c0*/  IADD3 R14, PT, PT, R14, 0x8, RZ ;  /* 0x000000080e0e7810 */ /* 0x000fe40007ffe0ff */
[----:B------:R-:W-:Y:S01]  /*49d0*/  IADD3 R26, PT, PT, R13, UR31, RZ ;  /* 0x0000001f0d1a7c10 */ /* 0x000fe2000fffe0ff */
[----:B------:R-:W2:Y:S02]  /*49e0*/  LDS R27, [R13] ;  /* 0x000000000d1b7984 */ /* 0x000ea40000000800 */
[----:B--2---:R-:W-:Y:S02]  /*49f0*/  FMUL R27, R4, R27 ;  /* 0x0000001b041b7220 */ /* 0x004fe40000400000 */
[----:B------:R-:W2:Y:S02]  /*4a00*/  LDS R4, [R13+UR31] ;  /* 0x0000001f0d047984 */ /* 0x000ea40008000800 */
[----:B-1---5:R-:W-:-:S02]  /*4a10*/  FFMA R12, R27, UR5, R12 ;  /* 0x000000051b0c7c23 */ /* 0x022fc4000800000c */
[----:B------:R-:W1:Y:S01]  /*4a20*/  LDS R27, [R26+UR31] ;  /* 0x0000001f1a1b7984 */ /* 0x000e620008000800 */
[----:B--2---:R-:W-:Y:S01]  /*4a30*/  FMUL R5, R4, R5 ;  /* 0x0000000504057220 */ /* 0x004fe20000400000 */
[----:B------:R-:W-:-:S03]  /*4a40*/  VIADD R4, R26, UR31 ;  /* 0x0000001f1a047c36 */ /* 0x000fc60008000000 */
[----:B------:R-:W-:Y:S01]  /*4a50*/  FFMA R5, R5, UR5, R12 ;  /* 0x0000000505057c23 */ /* 0x000fe2000800000c */
[----:B-1----:R-:W-:Y:S01]  /*4a60*/  FMUL R6, R27, R6 ;  /* 0x000000061b067220 */ /* 0x002fe20000400000 */
[----:B------:R-:W1:Y:S01]  /*4a70*/  LDS R12, [R4+UR31] ;  /* 0x0000001f040c7984 */ /* 0x000e620008000800 */
[----:B0-----:R-:W-:Y:S02]  /*4a80*/  IADD3 R15, PT, PT, R4, UR31, RZ ;  /* 0x0000001f040f7c10 */ /* 0x001fe4000fffe0ff */
[----:B------:R-:W-:Y:S02]  /*4a90*/  FFMA R5, R6, UR5, R5 ;  /* 0x0000000506057c23 */ /* 0x000fe40008000005 */
[----:B------:R-:W-:Y:S01]  /*4aa0*/  IADD3 R6, PT, PT, R15, UR31, RZ ;  /* 0x0000001f0f067c10 */ /* 0x000fe2000fffe0ff */
[----:B------:R-:W3:Y:S01]  /*4ab0*/  LDS R13, [R15+UR31] ;  /* 0x0000001f0f0d7984 */ /* 0x000ee20008000800 */
[----:B-1----:R-:W-:Y:S02]  /*4ac0*/  FMUL R12, R12, R7 ;  /* 0x000000070c0c7220 */ /* 0x002fe40000400000 */
[----:B------:R-:W-:-:S02]  /*4ad0*/  IADD3 R7, PT, PT, R6, UR31, RZ ;  /* 0x0000001f06077c10 */ /* 0x000fc4000fffe0ff */
[----:B------:R-:W0:Y:S01]  /*4ae0*/  LDS R6, [R6+UR31] ;  /* 0x0000001f06067984 */ /* 0x000e220008000800 */
[----:B------:R-:W-:Y:S01]  /*4af0*/  FFMA R5, R12, UR5, R5 ;  /* 0x000000050c057c23 */ /* 0x000fe20008000005 */
[----:B------:R-:W-:Y:S01]  /*4b00*/  IADD3 R26, PT, PT, R7, UR31, RZ ;  /* 0x0000001f071a7c10 */ /* 0x000fe2000fffe0ff */
[----:B---3--:R-:W-:Y:S01]  /*4b10*/  FMUL R8, R8, R13 ;  /* 0x0000000d08087220 */ /* 0x008fe20000400000 */
[----:B------:R-:W1:Y:S03]  /*4b20*/  LDS R7, [R7+UR31] ;  /* 0x0000001f07077984 */ /* 0x000e660008000800 */
[----:B------:R-:W-:Y:S01]  /*4b30*/  FFMA R5, R8, UR5, R5 ;  /* 0x0000000508057c23 */ /* 0x000fe20008000005 */
[----:B------:R-:W2:Y:S01]  /*4b40*/  LDS R4, [R26+UR31] ;  /* 0x0000001f1a047984 */ /* 0x000ea20008000800 */
[----:B0-----:R-:W-:Y:S01]  /*4b50*/  FMUL R12, R6, R9 ;  /* 0x00000009060c7220 */ /* 0x001fe20000400000 */
[----:B-1----:R-:W-:-:S03]  /*4b60*/  FMUL R10, R7, R10 ;  /* 0x0000000a070a7220 */ /* 0x002fc60000400000 */
[----:B------:R-:W-:Y:S01]  /*4b70*/  FFMA R5, R12, UR5, R5 ;  /* 0x000000050c057c23 */ /* 0x000fe20008000005 */
[----:B--2---:R-:W-:-:S03]  /*4b80*/  FMUL R4, R4, R11 ;  /* 0x0000000b04047220 */ /* 0x004fc60000400000 */
[----:B------:R-:W-:-:S04]  /*4b90*/  FFMA R5, R10, UR5, R5 ;  /* 0x000000050a057c23 */ /* 0x000fc80008000005 */
[----:B------:R-:W-:-:S07]  /*4ba0*/  FFMA R12, R4, UR5, R5 ;  /* 0x00000005040c7c23 */ /* 0x000fce0008000005 */
.L_x_53:
[----:B------:R-:W-:Y:S05]  /*4bb0*/  @!P2 BRA `(.L_x_52) ;  /* 0x0000000000c4a947 */ /* 0x000fea0003800000 */
[----:B------:R-:W-:Y:S02]  /*4bc0*/  ISETP.GE.U32.AND P3, PT, R16, 0x3, PT ;  /* 0x000000031000780c */ /* 0x000fe40003f66070 */
[----:B------:R-:W-:-:S11]  /*4bd0*/  ISETP.NE.AND P2, PT, R18, RZ, PT ;  /* 0x000000ff1200720c */ /* 0x000fd60003f45270 */
[----:B------:R-:W-:Y:S05]  /*4be0*/  @!P3 BRA `(.L_x_54) ;  /* 0x00000000005cb947 */ /* 0x000fea0003800000 */
[C---:B------:R-:W-:Y:S01]  /*4bf0*/  LEA R4, R14.reuse, UR30, 0x2 ;  /* 0x0000001e0e047c11 */ /* 0x040fe2000f8e10ff */
[----:B------:R-:W0:Y:S01]  /*4c00*/  S2R R10, SR_CgaCtaId ;  /* 0x00000000000a7919 */ /* 0x000e220000008800 */
[----:B------:R-:W-:Y:S01]  /*4c10*/  MOV R9, 0x400 ;  /* 0x0000040000097802 */ /* 0x000fe20000000f00 */
[C---:B------:R-:W-:Y:S01]  /*4c20*/  IMAD R8, R14.reuse, UR23, R19 ;  /* 0x000000170e087c24 */ /* 0x040fe2000f8e0213 */
[----:B------:R-:W1:Y:S02]  /*4c30*/  LDCU UR5, c[0x0][0x3e8] ;  /* 0x00007d00ff0577ac */ /* 0x000e640008000800 */
[----:B------:R-:W2:Y:S01]  /*4c40*/  LDL.128 R4, [R4] ;  /* 0x0000000004047983 */ /* 0x000ea20000100c00 */
[----:B------:R-:W-:Y:S02]  /*4c50*/  IADD3 R14, PT, PT, R14, 0x4, RZ ;  /* 0x000000040e0e7810 */ /* 0x000fe40007ffe0ff */
[----:B0-----:R-:W-:-:S05]  /*4c60*/  LEA R9, R10, R9, 0x18 ;  /* 0x000000090a097211 */ /* 0x001fca00078ec0ff */
[----:B------:R-:W-:-:S05]  /*4c70*/  IMAD R9, R8, 0x4, R9 ;  /* 0x0000000408097824 */ /* 0x000fca00078e0209 */
[----:B------:R-:W2:Y:S01]  /*4c80*/  LDS R11, [R9] ;  /* 0x00000000090b7984 */ /* 0x000ea20000000800 */
[----:B------:R-:W-:-:S03]  /*4c90*/  IADD3 R10, PT, PT, R9, UR31, RZ ;  /* 0x0000001f090a7c10 */ /* 0x000fc6000fffe0ff */
[----:B------:R-:W0:Y:S01]  /*4ca0*/  LDS R26, [R9+UR31] ;  /* 0x0000001f091a7984 */ /* 0x000e220008000800 */
[----:B------:R-:W-:-:S03]  /*4cb0*/  IADD3 R8, PT, PT, R10, UR31, RZ ;  /* 0x0000001f0a087c10 */ /* 0x000fc6000fffe0ff */
[----:B------:R-:W3:Y:S04]  /*4cc0*/  LDS R13, [R10+UR31] ;  /* 0x0000001f0a0d7984 */ /* 0x000ee80008000800 */
[----:B------:R-:W4:Y:S01]  /*4cd0*/  LDS R8, [R8+UR31] ;  /* 0x0000001f08087984 */ /* 0x000f220008000800 */
[----:B--2---:R-:W-:Y:S01]  /*4ce0*/  FMUL R11, R4, R11 ;  /* 0x0000000b040b7220 */ /* 0x004fe20000400000 */
[----:B0-----:R-:W-:Y:S01]  /*4cf0*/  FMUL R26, R26, R5 ;  /* 0x000000051a1a7220 */ /* 0x001fe20000400000 */
[----:B---3--:R-:W-:Y:S01]  /*4d00*/  FMUL R6, R13, R6 ;  /* 0x000000060d067220 */ /* 0x008fe20000400000 */
[----:B----4-:R-:W-:Y:S01]  /*4d10*/  FMUL R7, R8, R7 ;  /* 0x0000000708077220 */ /* 0x010fe20000400000 */
[----:B-1---5:R-:W-:-:S04]  /*4d20*/  FFMA R11, R11, UR5, R12 ;  /* 0x000000050b0b7c23 */ /* 0x022fc8000800000c */
[----:B------:R-:W-:-:S04]  /*4d30*/  FFMA R11, R26, UR5, R11 ;  /* 0x000000051a0b7c23 */ /* 0x000fc8000800000b */
[----:B------:R-:W-:-:S04]  /*4d40*/  FFMA R6, R6, UR5, R11 ;  /* 0x0000000506067c23 */ /* 0x000fc8000800000b */
[----:B------:R-:W-:-:S07]  /*4d50*/  FFMA R12, R7, UR5, R6 ;  /* 0x00000005070c7c23 */ /* 0x000fce0008000006 */
.L_x_54:
[----:B------:R-:W-:Y:S05]  /*4d60*/  @!P2 BRA `(.L_x_52) ;  /* 0x000000000058a947 */ /* 0x000fea0003800000 */
[C---:B------:R-:W-:Y:S01]  /*4d70*/  LEA R6, R14.reuse, UR30, 0x2 ;  /* 0x0000001e0e067c11 */ /* 0x040fe2000f8e10ff */
[----:B------:R-:W0:Y:S01]  /*4d80*/  S2R R8, SR_CgaCtaId ;  /* 0x0000000000087919 */ /* 0x000e220000008800 */
[----:B------:R-:W-:Y:S01]  /*4d90*/  MOV R7, 0x400 ;  /* 0x0000040000077802 */ /* 0x000fe20000000f00 */
[----:B------:R-:W1:Y:S02]  /*4da0*/  LDCU UR5, c[0x0][0x3e8] ;  /* 0x00007d00ff0577ac */ /* 0x000e640008000800 */
[----:B------:R-:W2:Y:S01]  /*4db0*/  LDL.64 R4, [R6] ;  /* 0x0000000006047983 */ /* 0x000ea20000100a00 */
[----:B------:R-:W-:Y:S01]  /*4dc0*/  IMAD R14, R14, UR23, R19 ;  /* 0x000000170e0e7c24 */ /* 0x000fe2000f8e0213 */
[----:B------:R-:W-:Y:S02]  /*4dd0*/  ISETP.NE.AND P2, PT, R18, 0x1, PT ;  /* 0x000000011200780c */ /* 0x000fe40003f45270 */
[----:B0-----:R-:W-:-:S04]  /*4de0*/  LEA R7, R8, R7, 0x18 ;  /* 0x0000000708077211 */ /* 0x001fc800078ec0ff */
[----:B------:R-:W-:-:S05]  /*4df0*/  LEA R14, R14, R7, 0x2 ;  /* 0x000000070e0e7211 */ /* 0x000fca00078e10ff */
[----:B------:R-:W2:Y:S02]  /*4e00*/  LDS R7, [R14] ;  /* 0x000000000e077984 */ /* 0x000ea40000000800 */
[----:B--2---:R-:W-:-:S04]  /*4e10*/  FMUL R7, R4, R7 ;  /* 0x0000000704077220 */ /* 0x004fc80000400000 */
[----:B-1---5:R-:W-:Y:S01]  /*4e20*/  FFMA R12, R7, UR5, R12 ;  /* 0x00000005070c7c23 */ /* 0x022fe2000800000c */
[----:B------:R-:W-:Y:S06]  /*4e30*/  @!P2 BRA `(.L_x_52) ;  /* 0x000000000024a947 */ /* 0x000fec0003800000 */
[----:B------:R-:W2:Y:S01]  /*4e40*/  LDL R6, [R6+0x8] ;  /* 0x0000080006067983 */ /* 0x000ea20000100800 */
[----:B------:R-:W-:Y:S02]  /*4e50*/  ISETP.NE.AND P2, PT, R18, 0x2, PT ;  /* 0x000000021200780c */ /* 0x000fe40003f45270 */
[----:B------:R-:W-:Y:S01]  /*4e60*/  IADD3 R8, PT, PT, R14, UR31, RZ ;  /* 0x0000001f0e087c10 */ /* 0x000fe2000fffe0ff */
[----:B------:R-:W0:Y:S10]  /*4e70*/  LDS R4, [R14+UR31] ;  /* 0x0000001f0e047984 */ /* 0x000e340008000800 */
[----:B------:R-:W2:Y:S01]  /*4e80*/  @P2 LDS R7, [R8+UR31] ;  /* 0x0000001f08072984 */ /* 0x000ea20008000800 */
[----:B0-----:R-:W-:-:S04]  /*4e90*/  FMUL R5, R4, R5 ;  /* 0x0000000504057220 */ /* 0x001fc80000400000 */
[----:B------:R-:W-:Y:S01]  /*4ea0*/  FFMA R12, R5, UR5, R12 ;  /* 0x00000005050c7c23 */ /* 0x000fe2000800000c */
[----:B--2---:R-:W-:-:S04]  /*4eb0*/  @P2 FMUL R7, R7, R6 ;  /* 0x0000000607072220 */ /* 0x004fc80000400000 */
[----:B------:R-:W-:-:S07]  /*4ec0*/  @P2 FFMA R12, R7, UR5, R12 ;  /* 0x00000005070c2c23 */ /* 0x000fce000800000c */
.L_x_52:
[----:B------:R-:W-:-:S05]  /*4ed0*/  LEA R5, R19, UR22, 0x2 ;  /* 0x0000001613057c11 */ /* 0x000fca000f8e10ff */
[----:B-----5:R0:W-:Y:S02]  /*4ee0*/  STL [R5], R12 ;  /* 0x0000000c05007387 */ /* 0x0201e40000100800 */
.L_x_49:
[----:B------:R-:W1:Y:S01]  /*4ef0*/  LDCU UR5, c[0x0][0x3dc] ;  /* 0x00007b80ff0577ac */ /* 0x000e620008000800 */
[----:B------:R-:W-:-:S05]  /*4f00*/  VIADD R19, R19, 0x1 ;  /* 0x0000000113137836 */ /* 0x000fca0000000000 */
[----:B-1----:R-:W-:-:S13]  /*4f10*/  ISETP.NE.AND P2, PT, R19, UR5, PT ;  /* 0x0000000513007c0c */ /* 0x002fda000bf45270 */
[----:B------:R-:W-:Y:S05]  /*4f20*/  @P2 BRA `(.L_x_55) ;  /* 0xfffffff400182947 */ /* 0x000fea000383ffff */
.L_x_48:
[----:B------:R-:W-:-:S04]  /*4f30*/  UISETP.LT.AND UP0, UPT, UR12, UR5, UPT ;  /* 0x000000050c00728c */ /* 0x000fc8000bf01270 */
[----:B------:R-:W-:-:S04]  /*4f40*/  USEL UR5, UR12, UR5, UP0 ;  /* 0x000000050c057287 */ /* 0x000fc80008000000 */
[----:B------:R-:W-:-:S09]  /*4f50*/  UISETP.GE.AND UP0, UPT, UR5, 0x1, UPT ;  /* 0x000000010500788c */ /* 0x000fd2000bf06270 */
[----:B------:R-:W-:Y:S05]  /*4f60*/  BRA.U !UP0, `(.L_x_56) ;  /* 0x0000001508387547 */ /* 0x000fea000b800000 */
[----:B------:R-:W-:-:S07]  /*4f70*/  MOV R18, RZ ;  /* 0x000000ff00127202 */ /* 0x000fce0000000f00 */
.L_x_62:
[----:B0-234-:R-:W0:Y:S01]  /*4f80*/  S2R R4, SR_TID.X ;  /* 0x0000000000047919 */ /* 0x01de220000002100 */
[----:B-1----:R-:W1:Y:S01]  /*4f90*/  LDC R5, c[0x0][0x3e0] ;  /* 0x0000f800ff057b82 */ /* 0x002e620000000800 */
[----:B------:R-:W2:Y:S01]  /*4fa0*/  LDCU UR5, c[0x0][0x3dc] ;  /* 0x00007b80ff0577ac */ /* 0x000ea20008000800 */
[----:B------:R-:W-:Y:S01]  /*4fb0*/  HFMA2 R15, -RZ, RZ, 0, 0 ;  /* 0x00000000ff0f7431 */ /* 0x000fe200000001ff */
[----:B--2---:R-:W-:-:S04]  /*4fc0*/  UIADD3 UR5, UPT, UPT, UR5, -0x1, URZ ;  /* 0xffffffff05057890 */ /* 0x004fc8000fffe0ff */
[----:B------:R-:W-:Y:S01]  /*4fd0*/  UISETP.GE.U32.AND UP0, UPT, UR5, 0xf, UPT ;  /* 0x0000000f0500788c */ /* 0x000fe2000bf06070 */
[--C-:B-1----:R-:W-:Y:S02]  /*4fe0*/  IMAD R16, R5, UR11, R18.reuse ;  /* 0x0000000b05107c24 */ /* 0x102fe4000f8e0212 */
[----:B0-----:R-:W-:Y:S01]  /*4ff0*/  IMAD R4, R4, R5, R18 ;  /* 0x0000000504047224 */ /* 0x001fe200078e0212 */
[----:B------:R-:W-:-:S04]  /*5000*/  IADD3 R18, PT, PT, R18, 0x1, RZ ;  /* 0x0000000112127810 */ /* 0x000fc80007ffe0ff */
[----:B------:R-:W-:Y:S02]  /*5010*/  LEA R4, R4, UR10, 0x2 ;  /* 0x0000000a04047c11 */ /* 0x000fe4000f8e10ff */
[----:B------:R-:W-:-:S03]  /*5020*/  ISETP.GE.AND P0, PT, R18, UR12, PT ;  /* 0x0000000c12007c0c */ /* 0x000fc6000bf06270 */
[----:B------:R0:W1:Y:S01]  /*5030*/  LDS R17, [R4] ;  /* 0x0000000004117984 */ /* 0x0000620000000800 */
[----:B------:R-:W-:Y:S09]  /*5040*/  BRA.U !UP0, `(.L_x_57) ;  /* 0x0000000108c87547 */ /* 0x000ff2000b800000 */
[----:B------:R-:W-:Y:S01]  /*5050*/  MOV R19, RZ ;  /* 0x000000ff00137202 */ /* 0x000fe20000000f00 */
[----:B------:R-:W2:Y:S06]  /*5060*/  LDCU UR5, c[0x0][0x3dc] ;  /* 0x00007b80ff0577ac */ /* 0x000eac0008000800 */
.L_x_58:
[----:B------:R-:W-:Y:S01]  /*5070*/  LEA R26, R19, R0, 0x2 ;  /* 0x00000000131a7211 */ /* 0x000fe200078e10ff */
[----:B0--3--:R-:W0:Y:S04]  /*5080*/  LDC.64 R4, c[0x0][0x3c8] ;  /* 0x0000f200ff047b82 */ /* 0x009e280000000a00 */
[----:B------:R-:W1:Y:S01]  /*5090*/  LDL.128 R8, [R26] ;  /* 0x000000001a087983 */ /* 0x000e620000100c00 */
[----:B--2---:R-:W-:Y:S01]  /*50a0*/  IMAD R6, R16, UR5, R19 ;  /* 0x0000000510067c24 */ /* 0x004fe2000f8e0213 */
[----:B------:R-:W-:Y:S02]  /*50b0*/  USHF.R.S32.HI UR6, URZ, 0x1f, UR19 ;  /* 0x0000001fff067899 */ /* 0x000fe40008011413 */
[----:B------:R-:W2:Y:S02]  /*50c0*/  LDL.128 R12, [R26+0x30] ;  /* 0x000030001a0c7983 */ /* 0x000ea40000100c00 */
[----:B------:R-:W-:-:S04]  /*50d0*/  IADD3 R7, P2, PT, R6, UR19, RZ ;  /* 0x0000001306077c10 */ /* 0x000fc8000ff5e0ff */
[----:B------:R-:W-:Y:S02]  /*50e0*/  LEA.HI.X.SX32 R6, R6, UR6, 0x1, P2 ;  /* 0x0000000606067c11 */ /* 0x000fe400090f0eff */
[----:B0-----:R-:W-:-:S04]  /*50f0*/  LEA R30, P2, R7, R4, 0x2 ;  /* 0x00000004071e7211 */ /* 0x001fc800078410ff */
[----:B------:R-:W-:Y:S02]  /*5100*/  LEA.HI.X R31, R7, R5, R6, 0x2, P2 ;  /* 0x00000005071f7211 */ /* 0x000fe400010f1406 */
[----:B------:R-:W3:Y:S01]  /*5110*/  LDL.128 R4, [R26+0x10] ;  /* 0x000010001a047983 */ /* 0x000ee20000100c00 */
[C---:B-1----:R-:W-:Y:S01]  /*5120*/  FMUL R27, R17.reuse, R8 ;  /* 0x00000008111b7220 */ /* 0x042fe20000400000 */
[C---:B------:R-:W-:Y:S01]  /*5130*/  FMUL R33, R17.reuse, R9 ;  /* 0x0000000911217220 */ /* 0x040fe20000400000 */
[C---:B------:R-:W-:Y:S01]  /*5140*/  FMUL R35, R17.reuse, R10 ;  /* 0x0000000a11237220 */ /* 0x040fe20000400000 */
[----:B------:R-:W-:Y:S02]  /*5150*/  FMUL R37, R17, R11 ;  /* 0x0000000b11257220 */ /* 0x000fe40000400000 */
[----:B------:R-:W4:Y:S01]  /*5160*/  LDL.128 R8, [R26+0x20] ;  /* 0x000020001a087983 */ /* 0x000f220000100c00 */
[----:B------:R-:W-:-:S03]  /*5170*/  VIADD R19, R19, 0x10 ;  /* 0x0000001013137836 */ /* 0x000fc60000000000 */
[----:B------:R0:W-:Y:S02]  /*5180*/  REDG.E.ADD.F32.FTZ.RN.STRONG.GPU desc[UR16][R30.64], R27 ;  /* 0x0000001b1e0079a6 */ /* 0x0001e4000c12f310 */
[----:B------:R-:W-:Y:S02]  /*5190*/  ISETP.NE.AND P2, PT, R19, UR7, PT ;  /* 0x0000000713007c0c */ /* 0x000fe4000bf45270 */
[----:B------:R-:W-:Y:S04]  /*51a0*/  REDG.E.ADD.F32.FTZ.RN.STRONG.GPU desc[UR16][R30.64+0x4], R33 ;  /* 0x000004211e0079a6 */ /* 0x000fe8000c12f310 */
[----:B------:R-:W-:Y:S04]  /*51b0*/  REDG.E.ADD.F32.FTZ.RN.STRONG.GPU desc[UR16][R30.64+0x8], R35 ;  /* 0x000008231e0079a6 */ /* 0x000fe8000c12f310 */
[----:B------:R-:W-:Y:S01]  /*51c0*/  REDG.E.ADD.F32.FTZ.RN.STRONG.GPU desc[UR16][R30.64+0xc], R37 ;  /* 0x00000c251e0079a6 */ /* 0x000fe2000c12f310 */
[C---:B---3--:R-:W-:Y:S01]  /*51d0*/  FMUL R4, R17.reuse, R4 ;  /* 0x0000000411047220 */ /* 0x048fe20000400000 */
[C---:B------:R-:W-:Y:S01]  /*51e0*/  FMUL R5, R17.reuse, R5 ;  /* 0x0000000511057220 */ /* 0x040fe20000400000 */
[C---:B0-----:R-:W-:Y:S01]  /*51f0*/  FMUL R27, R17.reuse, R6 ;  /* 0x00000006111b7220 */ /* 0x041fe20000400000 */
[----:B------:R-:W-:-:S02]  /*5200*/  FMUL R7, R17, R7 ;  /* 0x0000000711077220 */ /* 0x000fc40000400000 */
[----:B------:R-:W-:Y:S01]  /*5210*/  REDG.E.ADD.F32.FTZ.RN.STRONG.GPU desc[UR16][R30.64+0x10], R4 ;  /* 0x000010041e0079a6 */ /* 0x000fe2000c12f310 */
[----:B--2---:R-:W-:-:S03]  /*5220*/  FMUL R13, R17, R13 ;  /* 0x0000000d110d7220 */ /* 0x004fc60000400000 */
[----:B------:R0:W-:Y:S04]  /*5230*/  REDG.E.ADD.F32.FTZ.RN.STRONG.GPU desc[UR16][R30.64+0x14], R5 ;  /* 0x000014051e0079a6 */ /* 0x0001e8000c12f310 */
[----:B------:R1:W-:Y:S01]  /*5240*/  REDG.E.ADD.F32.FTZ.RN.STRONG.GPU desc[UR16][R30.64+0x18], R27 ;  /* 0x0000181b1e0079a6 */ /* 0x0003e2000c12f310 */
[----:B------:R-:W-:-:S03]  /*5250*/  FMUL R15, R17, R15 ;  /* 0x0000000f110f7220 */ /* 0x000fc60000400000 */
[----:B------:R3:W-:Y:S01]  /*5260*/  REDG.E.ADD.F32.FTZ.RN.STRONG.GPU desc[UR16][R30.64+0x1c], R7 ;  /* 0x00001c071e0079a6 */ /* 0x0007e2000c12f310 */
[C---:B0-----:R-:W-:Y:S01]  /*5270*/  FMUL R5, R17.reuse, R12 ;  /* 0x0000000c11057220 */ /* 0x041fe20000400000 */
[C---:B-1----:R-:W-:Y:S01]  /*5280*/  FMUL R27, R17.reuse, R14 ;  /* 0x0000000e111b7220 */ /* 0x042fe20000400000 */
[C---:B----4-:R-:W-:Y:S01]  /*5290*/  FMUL R33, R17.reuse, R8 ;  /* 0x0000000811217220 */ /* 0x050fe20000400000 */
[C---:B------:R-:W-:Y:S01]  /*52a0*/  FMUL R9, R17.reuse, R9 ;  /* 0x0000000911097220 */ /* 0x040fe20000400000 */
[C---:B------:R-:W-:Y:S01]  /*52b0*/  FMUL R35, R17.reuse, R10 ;  /* 0x0000000a11237220 */ /* 0x040fe20000400000 */
[----:B------:R-:W-:Y:S02]  /*52c0*/  FMUL R11, R17, R11 ;  /* 0x0000000b110b7220 */ /* 0x000fe40000400000 */
[----:B------:R3:W-:Y:S04]  /*52d0*/  REDG.E.ADD.F32.FTZ.RN.STRONG.GPU desc[UR16][R30.64+0x20], R33 ;  /* 0x000020211e0079a6 */ /* 0x0007e8000c12f310 */
[----:B------:R3:W-:Y:S04]  /*52e0*/  REDG.E.ADD.F32.FTZ.RN.STRONG.GPU desc[UR16][R30.64+0x24], R9 ;  /* 0x000024091e0079a6 */ /* 0x0007e8000c12f310 */
[----:B------:R3:W-:Y:S04]  /*52f0*/  REDG.E.ADD.F32.FTZ.RN.STRONG.GPU desc[UR16][R30.64+0x28], R35 ;  /* 0x000028231e0079a6 */ /* 0x0007e8000c12f310 */
[----:B------:R3:W-:Y:S04]  /*5300*/  REDG.E.ADD.F32.FTZ.RN.STRONG.GPU desc[UR16][R30.64+0x2c], R11 ;  /* 0x00002c0b1e0079a6 */ /* 0x0007e8000c12f310 */
[----:B------:R3:W-:Y:S04]  /*5310*/  REDG.E.ADD.F32.FTZ.RN.STRONG.GPU desc[UR16][R30.64+0x30], R5 ;  /* 0x000030051e0079a6 */ /* 0x0007e8000c12f310 */
[----:B------:R3:W-:Y:S04]  /*5320*/  REDG.E.ADD.F32.FTZ.RN.STRONG.GPU desc[UR16][R30.64+0x34], R13 ;  /* 0x0000340d1e0079a6 */ /* 0x0007e8000c12f310 */
[----:B------:R3:W-:Y:S04]  /*5330*/  REDG.E.ADD.F32.FTZ.RN.STRONG.GPU desc[UR16][R30.64+0x38], R27 ;  /* 0x0000381b1e0079a6 */ /* 0x0007e8000c12f310 */
[----:B------:R3:W-:Y:S01]  /*5340*/  REDG.E.ADD.F32.FTZ.RN.STRONG.GPU desc[UR16][R30.64+0x3c], R15 ;  /* 0x00003c0f1e0079a6 */ /* 0x0007e2000c12f310 */
[----:B------:R-:W-:Y:S05]  /*5350*/  @P2 BRA `(.L_x_58) ;  /* 0xfffffffc00442947 */ /* 0x000fea000383ffff */
[----:B---3--:R-:W-:-:S07]  /*5360*/  MOV R15, UR7 ;  /* 0x00000007000f7c02 */ /* 0x008fce0008000f00 */
.L_x_57:
[----:B------:R-:W-:-:S09]  /*5370*/  UISETP.NE.AND UP1, UPT, UR28, URZ, UPT ;  /* 0x000000ff1c00728c */ /* 0x000fd2000bf25270 */
[----:B------:R-:W-:Y:S05]  /*5380*/  BRA.U !UP1, `(.L_x_59) ;  /* 0x0000000509387547 */ /* 0x000fea000b800000 */
[----:B------:R-:W-:Y:S02]  /*5390*/  UIADD3 UR5, UPT, UPT, UR28, -0x1, URZ ;  /* 0xffffffff1c057890 */ /* 0x000fe4000fffe0ff */
[----:B------:R-:W-:Y:S02]  /*53a0*/  UISETP.NE.AND UP3, UPT, UR29, URZ, UPT ;  /* 0x000000ff1d00728c */ /* 0x000fe4000bf65270 */
[----:B------:R-:W-:-:S09]  /*53b0*/  UISETP.GE.U32.AND UP2, UPT, UR5, 0x7, UPT ;  /* 0x000000070500788c */ /* 0x000fd2000bf46070 */
[----:B------:R-:W-:Y:S05]  /*53c0*/  BRA.U !UP2, `(.L_x_60) ;  /* 0x000000010a707547 */ /* 0x000fea000b800000 */
[----:B------:R-:W-:Y:S01]  /*53d0*/  LEA R26, R15, R0, 0x2 ;  /* 0x000000000f1a7211 */ /* 0x000fe200078e10ff */
[----:B------:R-:W2:Y:S01]  /*53e0*/  LDCU UR5, c[0x0][0x3dc] ;  /* 0x00007b80ff0577ac */ /* 0x000ea20008000800 */
[----:B------:R-:W3:Y:S03]  /*53f0*/  LDC.64 R12, c[0x0][0x3c8] ;  /* 0x0000f200ff0c7b82 */ /* 0x000ee60000000a00 */
[----:B0-----:R-:W1:Y:S04]  /*5400*/  LDL.128 R4, [R26] ;  /* 0x000000001a047983 */ /* 0x001e680000100c00 */
[----:B------:R-:W4:Y:S01]  /*5410*/  LDL.128 R8, [R26+0x10] ;  /* 0x000010001a087983 */ /* 0x000f220000100c00 */
[----:B--2---:R-:W-:Y:S01]  /*5420*/  IMAD R19, R16, UR5, R15 ;  /* 0x0000000510137c24 */ /* 0x004fe2000f8e020f */
[----:B------:R-:W-:-:S04]  /*5430*/  USHF.R.S32.HI UR5, URZ, 0x1f, UR19 ;  /* 0x0000001fff057899 */ /* 0x000fc80008011413 */
[----:B------:R-:W-:-:S04]  /*5440*/  IADD3 R14, P2, PT, R19, UR19, RZ ;  /* 0x00000013130e7c10 */ /* 0x000fc8000ff5e0ff */
[----:B------:R-:W-:Y:S02]  /*5450*/  LEA.HI.X.SX32 R19, R19, UR5, 0x1, P2 ;  /* 0x0000000513137c11 */ /* 0x000fe400090f0eff */
[----:B---3--:R-:W-:-:S04]  /*5460*/  LEA R12, P2, R14, R12, 0x2 ;  /* 0x0000000c0e0c7211 */ /* 0x008fc800078410ff */
[----:B------:R-:W-:Y:S01]  /*5470*/  LEA.HI.X R13, R14, R13, R19, 0x2, P2 ;  /* 0x0000000d0e0d7211 */ /* 0x000fe200010f1413 */
[C---:B-1----:R-:W-:Y:S01]  /*5480*/  FMUL R19, R17.reuse, R4 ;  /* 0x0000000411137220 */ /* 0x042fe20000400000 */
[C---:B------:R-:W-:Y:S01]  /*5490*/  FMUL R5, R17.reuse, R5 ;  /* 0x0000000511057220 */ /* 0x040fe20000400000 */
[C---:B------:R-:W-:Y:S01]  /*54a0*/  FMUL R27, R17.reuse, R6 ;  /* 0x00000006111b7220 */ /* 0x040fe20000400000 */
[C---:B------:R-:W-:Y:S01]  /*54b0*/  FMUL R7, R17.reuse, R7 ;  /* 0x0000000711077220 */ /* 0x040fe20000400000 */
[C---:B----4-:R-:W-:Y:S01]  /*54c0*/  FMUL R31, R17.reuse, R8 ;  /* 0x00000008111f7220 */ /* 0x050fe20000400000 */
[----:B------:R2:W-:Y:S01]  /*54d0*/  REDG.E.ADD.F32.FTZ.RN.STRONG.GPU desc[UR16][R12.64], R19 ;  /* 0x000000130c0079a6 */ /* 0x0005e2000c12f310 */
[C---:B------:R-:W-:Y:S01]  /*54e0*/  FMUL R9, R17.reuse, R9 ;  /* 0x0000000911097220 */ /* 0x040fe20000400000 */
[C---:B------:R-:W-:Y:S01]  /*54f0*/  FMUL R33, R17.reuse, R10 ;  /* 0x0000000a11217220 */ /* 0x040fe20000400000 */
[----:B------:R-:W-:Y:S01]  /*5500*/  FMUL R11, R17, R11 ;  /* 0x0000000b110b7220 */ /* 0x000fe20000400000 */
[----:B------:R2:W-:Y:S04]  /*5510*/  REDG.E.ADD.F32.FTZ.RN.STRONG.GPU desc[UR16][R12.64+0x4], R5 ;  /* 0x000004050c0079a6 */ /* 0x0005e8000c12f310 */
[----:B------:R2:W-:Y:S04]  /*5520*/  REDG.E.ADD.F32.FTZ.RN.STRONG.GPU desc[UR16][R12.64+0x8], R27 ;  /* 0x0000081b0c0079a6 */ /* 0x0005e8000c12f310 */
[----:B------:R2:W-:Y:S04]  /*5530*/  REDG.E.ADD.F32.FTZ.RN.STRONG.GPU desc[UR16][R12.64+0xc], R7 ;  /* 0x00000c070c0079a6 */ /* 0x0005e8000c12f310 */
[----:B------:R2:W-:Y:S04]  /*5540*/  REDG.E.ADD.F32.FTZ.RN.STRONG.GPU desc[UR16][R12.64+0x10], R31 ;  /* 0x0000101f0c0079a6 */ /* 0x0005e8000c12f310 */
[----:B------:R2:W-:Y:S04]  /*5550*/  REDG.E.ADD.F32.FTZ.RN.STRONG.GPU desc[UR16][R12.64+0x14], R9 ;  /* 0x000014090c0079a6 */ /* 0x0005e8000c12f310 */
[----:B------:R2:W-:Y:S04]  /*5560*/  REDG.E.ADD.F32.FTZ.RN.STRONG.GPU desc[UR16][R12.64+0x18], R33 ;  /* 0x000018210c0079a6 */ /* 0x0005e8000c12f310 */
[----:B------:R2:W-:Y:S01]  /*5570*/  REDG.E.ADD.F32.FTZ.RN.STRONG.GPU desc[UR16][R12.64+0x1c], R11 ;  /* 0x00001c0b0c0079a6 */ /* 0x0005e2000c12f310 */
[----:B------:R-:W-:-:S07]  /*5580*/  IADD3 R15, PT, PT, R15, 0x8, RZ ;  /* 0x000000080f0f7810 */ /* 0x000fce0007ffe0ff */
.L_x_60:
[----:B------:R-:W-:Y:S05]  /*5590*/  BRA.U !UP3, `(.L_x_59) ;  /* 0x000000010bb47547 */ /* 0x000fea000b800000 */
[----:B------:R-:W-:Y:S02]  /*55a0*/  UIADD3 UR5, UPT, UPT, UR29, -0x1, URZ ;  /* 0xffffffff1d057890 */ /* 0x000fe4000fffe0ff */
[----:B------:R-:W-:Y:S02]  /*55b0*/  UISETP.NE.AND UP3, UPT, UR9, URZ, UPT ;  /* 0x000000ff0900728c */ /* 0x000fe4000bf65270 */
[----:B------:R-:W-:-:S09]  /*55c0*/  UISETP.GE.U32.AND UP2, UPT, UR5, 0x3, UPT ;  /* 0x000000030500788c */ /* 0x000fd2000bf46070 */
[----:B------:R-:W-:Y:S05]  /*55d0*/  BRA.U !UP2, `(.L_x_61) ;  /* 0x000000010a4c7547 */ /* 0x000fea000b800000 */
[----:B0-----:R-:W-:Y:S01]  /*55e0*/  LEA R4, R15, R0, 0x2 ;  /* 0x000000000f047211 */ /* 0x001fe200078e10ff */
[----:B------:R-:W0:Y:S01]  /*55f0*/  LDCU UR5, c[0x0][0x3dc] ;  /* 0x00007b80ff0577ac */ /* 0x000e220008000800 */
[----:B--2---:R-:W2:Y:S04]  /*5600*/  LDC.64 R8, c[0x0][0x3c8] ;  /* 0x0000f200ff087b82 */ /* 0x004ea80000000a00 */
[----:B------:R-:W1:Y:S01]  /*5610*/  LDL.128 R4, [R4] ;  /* 0x0000000004047983 */ /* 0x000e620000100c00 */
[----:B0-----:R-:W-:Y:S01]  /*5620*/  IMAD R10, R16, UR5, R15 ;  /* 0x00000005100a7c24 */ /* 0x001fe2000f8e020f */
[----:B------:R-:W-:-:S04]  /*5630*/  USHF.R.S32.HI UR5, URZ, 0x1f, UR19 ;  /* 0x0000001fff057899 */ /* 0x000fc80008011413 */
[----:B------:R-:W-:-:S04]  /*5640*/  IADD3 R11, P2, PT, R10, UR19, RZ ;  /* 0x000000130a0b7c10 */ /* 0x000fc8000ff5e0ff */
[----:B------:R-:W-:Y:S02]  /*5650*/  LEA.HI.X.SX32 R10, R10, UR5, 0x1, P2 ;  /* 0x000000050a0a7c11 */ /* 0x000fe400090f0eff */
[----:B--2---:R-:W-:-:S04]  /*5660*/  LEA R8, P2, R11, R8, 0x2 ;  /* 0x000000080b087211 */ /* 0x004fc800078410ff */
[----:B------:R-:W-:Y:S01]  /*5670*/  LEA.HI.X R9, R11, R9, R10, 0x2, P2 ;  /* 0x000000090b097211 */ /* 0x000fe200010f140a */
[C---:B-1----:R-:W-:Y:S01]  /*5680*/  FMUL R11, R17.reuse, R4 ;  /* 0x00000004110b7220 */ /* 0x042fe20000400000 */
[C---:B------:R-:W-:Y:S01]  /*5690*/  FMUL R5, R17.reuse, R5 ;  /* 0x0000000511057220 */ /* 0x040fe20000400000 */
[C---:B------:R-:W-:Y:S01]  /*56a0*/  FMUL R13, R17.reuse, R6 ;  /* 0x00000006110d7220 */ /* 0x040fe20000400000 */
[----:B------:R-:W-:Y:S02]  /*56b0*/  FMUL R7, R17, R7 ;  /* 0x0000000711077220 */ /* 0x000fe40000400000 */
[----:B------:R3:W-:Y:S04]  /*56c0*/  REDG.E.ADD.F32.FTZ.RN.STRONG.GPU desc[UR16][R8.64], R11 ;  /* 0x0000000b080079a6 */ /* 0x0007e8000c12f310 */
[----:B------:R3:W-:Y:S04]  /*56d0*/  REDG.E.ADD.F32.FTZ.RN.STRONG.GPU desc[UR16][R8.64+0x4], R5 ;  /* 0x00000405080079a6 */ /* 0x0007e8000c12f310 */
[----:B------:R3:W-:Y:S04]  /*56e0*/  REDG.E.ADD.F32.FTZ.RN.STRONG.GPU desc[UR16][R8.64+0x8], R13 ;  /* 0x0000080d080079a6 */ /* 0x0007e8000c12f310 */
[----:B------:R3:W-:Y:S01]  /*56f0*/  REDG.E.ADD.F32.FTZ.RN.STRONG.GPU desc[UR16][R8.64+0xc], R7 ;  /* 0x00000c07080079a6 */ /* 0x0007e2000c12f310 */
[----:B------:R-:W-:-:S07]  /*5700*/  IADD3 R15, PT, PT, R15, 0x4, RZ ;  /* 0x000000040f0f7810 */ /* 0x000fce0007ffe0ff */
.L_x_61:
[----:B------:R-:W-:Y:S05]  /*5710*/  BRA.U !UP3, `(.L_x_59) ;  /* 0x000000010b547547 */ /* 0x000fea000b800000 */
[----:B---3--:R-:W-:Y:S01]  /*5720*/  IMAD R8, R15, 0x4, R0 ;  /* 0x000000040f087824 */ /* 0x008fe200078e0200 */
[----:B------:R-:W3:Y:S01]  /*5730*/  LDCU UR5, c[0x0][0x3dc] ;  /* 0x00007b80ff0577ac */ /* 0x000ee20008000800 */
[----:B--2---:R-:W2:Y:S03]  /*5740*/  LDC.64 R6, c[0x0][0x3c8] ;  /* 0x0000f200ff067b82 */ /* 0x004ea60000000a00 */
[----:B0-----:R-:W1:Y:S01]  /*5750*/  LDL.64 R4, [R8] ;  /* 0x0000000008047983 */ /* 0x001e620000100a00 */
[----:B---3--:R-:W-:Y:S01]  /*5760*/  IMAD R15, R16, UR5, R15 ;  /* 0x00000005100f7c24 */ /* 0x008fe2000f8e020f */
[----:B------:R-:W-:-:S04]  /*5770*/  USHF.R.S32.HI UR5, URZ, 0x1f, UR19 ;  /* 0x0000001fff057899 */ /* 0x000fc80008011413 */
[----:B------:R-:W-:-:S04]  /*5780*/  IADD3 R9, P2, PT, R15, UR19, RZ ;  /* 0x000000130f097c10 */ /* 0x000fc8000ff5e0ff */
[----:B------:R-:W-:Y:S02]  /*5790*/  LEA.HI.X.SX32 R10, R15, UR5, 0x1, P2 ;  /* 0x000000050f0a7c11 */ /* 0x000fe400090f0eff */
[----:B--2---:R-:W-:-:S04]  /*57a0*/  LEA R6, P2, R9, R6, 0x2 ;  /* 0x0000000609067211 */ /* 0x004fc800078410ff */
[----:B------:R-:W-:Y:S01]  /*57b0*/  LEA.HI.X R7, R9, R7, R10, 0x2, P2 ;  /* 0x0000000709077211 */ /* 0x000fe200010f140a */
[----:B-1----:R-:W-:-:S05]  /*57c0*/  FMUL R9, R17, R4 ;  /* 0x0000000411097220 */ /* 0x002fca0000400000 */
[----:B------:R4:W-:Y:S01]  /*57d0*/  REDG.E.ADD.F32.FTZ.RN.STRONG.GPU desc[UR16][R6.64], R9 ;  /* 0x00000009060079a6 */ /* 0x0009e2000c12f310 */
[----:B------:R-:W-:-:S09]  /*57e0*/  UISETP.NE.AND UP2, UPT, UR9, 0x1, UPT ;  /* 0x000000010900788c */ /* 0x000fd2000bf45270 */
[----:B------:R-:W-:Y:S05]  /*57f0*/  BRA.U !UP2, `(.L_x_59) ;  /* 0x000000010a1c7547 */ /* 0x000fea000b800000 */
[----:B------:R-:W-:-:S05]  /*5800*/  FMUL R5, R17, R5 ;  /* 0x0000000511057220 */ /* 0x000fca0000400000 */
[----:B------:R0:W-:Y:S01]  /*5810*/  REDG.E.ADD.F32.FTZ.RN.STRONG.GPU desc[UR16][R6.64+0x4], R5 ;  /* 0x00000405060079a6 */ /* 0x0001e2000c12f310 */
[----:B------:R-:W-:-:S09]  /*5820*/  UISETP.NE.AND UP2, UPT, UR9, 0x2, UPT ;  /* 0x000000020900788c */ /* 0x000fd2000bf45270 */
[----:B------:R-:W-:Y:S05]  /*5830*/  BRA.U !UP2, `(.L_x_59) ;  /* 0x000000010a0c7547 */ /* 0x000fea000b800000 */
[----:B------:R-:W2:Y:S02]  /*5840*/  LDL R8, [R8+0x8] ;  /* 0x0000080008087983 */ /* 0x000ea40000100800 */
[----:B--2---:R-:W-:-:S05]  /*5850*/  FMUL R17, R17, R8 ;  /* 0x0000000811117220 */ /* 0x004fca0000400000 */
[----:B------:R1:W-:Y:S02]  /*5860*/  REDG.E.ADD.F32.FTZ.RN.STRONG.GPU desc[UR16][R6.64+0x8], R17 ;  /* 0x00000811060079a6 */ /* 0x0003e4000c12f310 */
.L_x_59:
[----:B------:R-:W-:Y:S05]  /*5870*/  @!P0 BRA `(.L_x_62) ;  /* 0xfffffff400c08947 */ /* 0x000fea000383ffff */
[----:B------:R-:W-:-:S05]  /*5880*/  UMOV UR5, URZ ;  /* 0x000000ff00057c82 */ /* 0x000fca0008000000 */
.L_x_68:
[----:B0-----:R-:W0:Y:S01]  /*5890*/  LDCU UR18, c[0x0][0x3e0] ;  /* 0x00007c00ff1277ac */ /* 0x001e220008000800 */
[----:B------:R-:W-:Y:S01]  /*58a0*/  ULEA UR26, UR5, UR30, 0x2 ;  /* 0x0000001e051a7291 */ /* 0x000fe2000f8e10ff */
[----:B------:R-:W-:Y:S01]  /*58b0*/  UMOV UR6, URZ ;  /* 0x000000ff00067c82 */ /* 0x000fe20008000000 */
[----:B0-----:R-:W-:Y:S02]  /*58c0*/  UIMAD UR18, UR11, UR18, UR5 ;  /* 0x000000120b1272a4 */ /* 0x001fe4000f8e0205 */
[----:B------:R-:W-:-:S04]  /*58d0*/  UIADD3 UR5, UPT, UPT, UR5, 0x1, URZ ;  /* 0x0000000105057890 */ /* 0x000fc8000fffe0ff */
[----:B------:R-:W-:Y:S01]  /*58e0*/  UISETP.GE.AND UP2, UPT, UR5, UR12, UPT ;  /* 0x0000000c0500728c */ /* 0x000fe2000bf46270 */
[----:B-1----:R-:W-:Y:S10]  /*58f0*/  BRA.U !UP0, `(.L_x_63) ;  /* 0x0000000508187547 */ /* 0x002ff4000b800000 */
[----:B------:R-:W5:Y:S01]  /*5900*/  LDL R26, [UR26] ;  /* 0x0000001aff1a7983 */ /* 0x000f620008100800 */
[----:B------:R-:W0:Y:S01]  /*5910*/  LDCU UR25, c[0x0][0x3dc] ;  /* 0x00007b80ff1977ac */ /* 0x000e220008000800 */
[----:B------:R-:W0:Y:S01]  /*5920*/  LDCU UR27, c[0x0][0x3e8] ;  /* 0x00007d00ff1b77ac */ /* 0x000e220008000800 */
[----:B------:R-:W0:Y:S01]  /*5930*/  LDCU.64 UR32, c[0x0][0x3c0] ;  /* 0x00007800ff2077ac */ /* 0x000e220008000a00 */
[----:B------:R-:W-:-:S05]  /*5940*/  UMOV UR6, URZ ;  /* 0x000000ff00067c82 */ /* 0x000fca0008000000 */
.L_x_64:
[----:B------:R-:W-:-:S09]  /*5950*/  ULEA UR24, UR6, UR21, 0x2 ;  /* 0x0000001506187291 */ /* 0x000fd2000f8e10ff */
[----:B-1234-:R-:W2:Y:S04]  /*5960*/  LDL.128 R4, [UR24] ;  /* 0x00000018ff047983 */ /* 0x01eea80008100c00 */
[----:B------:R-:W3:Y:S01]  /*5970*/  LDL.128 R8, [UR24+0x10] ;  /* 0x00001018ff087983 */ /* 0x000ee20008100c00 */
[----:B0-----:R-:W-:Y:S02]  /*5980*/  UIMAD UR13, UR18, UR25, UR6 ;  /* 0x00000019120d72a4 */ /* 0x001fe4000f8e0206 */
[----:B------:R-:W-:Y:S01]  /*5990*/  USHF.R.S32.HI UR15, URZ, 0x1f, UR19 ;  /* 0x0000001fff0f7899 */ /* 0x000fe20008011413 */
[----:B------:R-:W4:Y:S01]  /*59a0*/  LDL.128 R12, [UR24+0x20] ;  /* 0x00002018ff0c7983 */ /* 0x000f220008100c00 */
[----:B------:R-:W-:-:S03]  /*59b0*/  UIADD3 UR14, UP3, UPT, UR19, UR13, URZ ;  /* 0x0000000d130e7290 */ /* 0x000fc6000ff7e0ff */
[----:B------:R-:W4:Y:S01]  /*59c0*/  LDL.128 R16, [UR24+0x30] ;  /* 0x00003018ff107983 */ /* 0x000f220008100c00 */
[----:B------:R-:W-:Y:S02]  /*59d0*/  ULEA.HI.X.SX32 UR13, UR13, UR15, 0x1, UP3 ;  /* 0x0000000f0d0d7291 */ /* 0x000fe400098f0eff */
[----:B------:R-:W-:-:S04]  /*59e0*/  ULEA UR15, UP3, UR14, UR32, 0x2 ;  /* 0x000000200e0f7291 */ /* 0x000fc8000f8610ff */
[----:B------:R-:W-:Y:S02]  /*59f0*/  ULEA.HI.X UR13, UR14, UR33, UR13, 0x2, UP3 ;  /* 0x000000210e0d7291 */ /* 0x000fe400098f140d */
[----:B------:R-:W-:-:S04]  /*5a00*/  MOV R30, UR15 ;  /* 0x0000000f001e7c02 */ /* 0x000fc80008000f00 */
[----:B------:R-:W-:Y:S01]  /*5a10*/  MOV R31, UR13 ;  /* 0x0000000d001f7c02 */ /* 0x000fe20008000f00 */
[C---:B--2--5:R-:W-:Y:S01]  /*5a20*/  FMUL R4, R26.reuse, R4 ;  /* 0x000000041a047220 */ /* 0x064fe20000400000 */
[C---:B------:R-:W-:Y:S01]  /*5a30*/  FMUL R5, R26.reuse, R5 ;  /* 0x000000051a057220 */ /* 0x040fe20000400000 */
[C---:B------:R-:W-:Y:S01]  /*5a40*/  FMUL R6, R26.reuse, R6 ;  /* 0x000000061a067220 */ /* 0x040fe20000400000 */
[----:B------:R-:W-:Y:S01]  /*5a50*/  FMUL R7, R26, R7 ;  /* 0x000000071a077220 */ /* 0x000fe20000400000 */
[----:B------:R-:W-:Y:S01]  /*5a60*/  FMUL R27, R4, UR27 ;  /* 0x0000001b041b7c20 */ /* 0x000fe20008400000 */
[C---:B---3--:R-:W-:Y:S01]  /*5a70*/  FMUL R8, R26.reuse, R8 ;  /* 0x000000081a087220 */ /* 0x048fe20000400000 */
[----:B------:R-:W-:Y:S01]  /*5a80*/  FMUL R5, R5, UR27 ;  /* 0x0000001b05057c20 */ /* 0x000fe20008400000 */
[----:B------:R-:W-:Y:S01]  /*5a90*/  FMUL R9, R26, R9 ;  /* 0x000000091a097220 */ /* 0x000fe20000400000 */
[----:B------:R-:W-:Y:S01]  /*5aa0*/  FMUL R33, R6, UR27 ;  /* 0x0000001b06217c20 */ /* 0x000fe20008400000 */
[----:B------:R0:W-:Y:S01]  /*5ab0*/  REDG.E.ADD.F32.FTZ.RN.STRONG.GPU desc[UR16][R30.64], R27 ;  /* 0x0000001b1e0079a6 */ /* 0x0001e2000c12f310 */
[----:B------:R-:W-:Y:S01]  /*5ac0*/  FMUL R7, R7, UR27 ;  /* 0x0000001b07077c20 */ /* 0x000fe20008400000 */
[C---:B------:R-:W-:Y:S01]  /*5ad0*/  FMUL R10, R26.reuse, R10 ;  /* 0x0000000a1a0a7220 */ /* 0x040fe20000400000 */
[C---:B------:R-:W-:Y:S01]  /*5ae0*/  FMUL R11, R26.reuse, R11 ;  /* 0x0000000b1a0b7220 */ /* 0x040fe20000400000 */
[----:B------:R-:W-:Y:S01]  /*5af0*/  FMUL R9, R9, UR27 ;  /* 0x0000001b09097c20 */ /* 0x000fe20008400000 */
[C---:B----4-:R-:W-:Y:S01]  /*5b00*/  FMUL R12, R26.reuse, R12 ;  /* 0x0000000c1a0c7220 */ /* 0x050fe20000400000 */
[----:B------:R1:W-:Y:S01]  /*5b10*/  REDG.E.ADD.F32.FTZ.RN.STRONG.GPU desc[UR16][R30.64+0x4], R5 ;  /* 0x000004051e0079a6 */ /* 0x0003e2000c12f310 */
[C---:B------:R-:W-:Y:S01]  /*5b20*/  FMUL R13, R26.reuse, R13 ;  /* 0x0000000d1a0d7220 */ /* 0x040fe20000400000 */
[----:B------:R-:W-:Y:S01]  /*5b30*/  FMUL R14, R26, R14 ;  /* 0x0000000e1a0e7220 */ /* 0x000fe20000400000 */
[----:B0-----:R-:W-:Y:S01]  /*5b40*/  FMUL R27, R8, UR27 ;  /* 0x0000001b081b7c20 */ /* 0x001fe20008400000 */
[----:B------:R-:W-:Y:S01]  /*5b50*/  REDG.E.ADD.F32.FTZ.RN.STRONG.GPU desc[UR16][R30.64+0x8], R33 ;  /* 0x000008211e0079a6 */ /* 0x000fe2000c12f310 */
[----:B------:R-:W-:Y:S01]  /*5b60*/  FMUL R11, R11, UR27 ;  /* 0x0000001b0b0b7c20 */ /* 0x000fe20008400000 */
[C---:B------:R-:W-:Y:S01]  /*5b70*/  FMUL R15, R26.reuse, R15 ;  /* 0x0000000f1a0f7220 */ /* 0x040fe20000400000 */
[----:B------:R-:W-:Y:S01]  /*5b80*/  FMUL R16, R26, R16 ;  /* 0x000000101a107220 */ /* 0x000fe20000400000 */
[----:B------:R0:W-:Y:S01]  /*5b90*/  REDG.E.ADD.F32.FTZ.RN.STRONG.GPU desc[UR16][R30.64+0xc], R7 ;  /* 0x00000c071e0079a6 */ /* 0x0001e2000c12f310 */
[----:B-1----:R-:W-:Y:S01]  /*5ba0*/  FMUL R5, R10, UR27 ;  /* 0x0000001b0a057c20 */ /* 0x002fe20008400000 */
[----:B------:R-:W-:Y:S01]  /*5bb0*/  FMUL R13, R13, UR27 ;  /* 0x0000001b0d0d7c20 */ /* 0x000fe20008400000 */
[C---:B------:R-:W-:Y:S01]  /*5bc0*/  FMUL R17, R26.reuse, R17 ;  /* 0x000000111a117220 */ /* 0x040fe20000400000 */
[----:B------:R-:W-:Y:S01]  /*5bd0*/  REDG.E.ADD.F32.FTZ.RN.STRONG.GPU desc[UR16][R30.64+0x10], R27 ;  /* 0x0000101b1e0079a6 */ /* 0x000fe2000c12f310 */
[C---:B------:R-:W-:Y:S01]  /*5be0*/  FMUL R18, R26.reuse, R18 ;  /* 0x000000121a127220 */ /* 0x040fe20000400000 */
[----:B------:R-:W-:-:S02]  /*5bf0*/  FMUL R19, R26, R19 ;  /* 0x000000131a137220 */ /* 0x000fc40000400000 */
[----:B------:R1:W-:Y:S01]  /*5c00*/  REDG.E.ADD.F32.FTZ.RN.STRONG.GPU desc[UR16][R30.64+0x14], R9 ;  /* 0x000014091e0079a6 */ /* 0x0003e2000c12f310 */
[----:B------:R-:W-:Y:S01]  /*5c10*/  FMUL R15, R15, UR27 ;  /* 0x0000001b0f0f7c20 */ /* 0x000fe20008400000 */
[----:B0-----:R-:W-:Y:S02]  /*5c20*/  FMUL R7, R12, UR27 ;  /* 0x0000001b0c077c20 */ /* 0x001fe40008400000 */
[----:B------:R0:W-:Y:S01]  /*5c30*/  REDG.E.ADD.F32.FTZ.RN.STRONG.GPU desc[UR16][R30.64+0x18], R5 ;  /* 0x000018051e0079a6 */ /* 0x0001e2000c12f310 */
[----:B------:R-:W-:-:S03]  /*5c40*/  FMUL R17, R17, UR27 ;  /* 0x0000001b11117c20 */ /* 0x000fc60008400000 */
[----:B------:R2:W-:Y:S01]  /*5c50*/  REDG.E.ADD.F32.FTZ.RN.STRONG.GPU desc[UR16][R30.64+0x1c], R11 ;  /* 0x00001c0b1e0079a6 */ /* 0x0005e2000c12f310 */
[----:B-1----:R-:W-:-:S03]  /*5c60*/  FMUL R9, R14, UR27 ;  /* 0x0000001b0e097c20 */ /* 0x002fc60008400000 */
[----:B------:R1:W-:Y:S01]  /*5c70*/  REDG.E.ADD.F32.FTZ.RN.STRONG.GPU desc[UR16][R30.64+0x20], R7 ;  /* 0x000020071e0079a6 */ /* 0x0003e2000c12f310 */
[----:B------:R-:W-:Y:S01]  /*5c80*/  FMUL R19, R19, UR27 ;  /* 0x0000001b13137c20 */ /* 0x000fe20008400000 */
[----:B0-----:R-:W-:Y:S02]  /*5c90*/  FMUL R5, R16, UR27 ;  /* 0x0000001b10057c20 */ /* 0x001fe40008400000 */
[----:B------:R1:W-:Y:S01]  /*5ca0*/  REDG.E.ADD.F32.FTZ.RN.STRONG.GPU desc[UR16][R30.64+0x24], R13 ;  /* 0x0000240d1e0079a6 */ /* 0x0003e2000c12f310 */
[----:B--2---:R-:W-:-:S03]  /*5cb0*/  FMUL R11, R18, UR27 ;  /* 0x0000001b120b7c20 */ /* 0x004fc60008400000 */
[----:B------:R1:W-:Y:S04]  /*5cc0*/  REDG.E.ADD.F32.FTZ.RN.STRONG.GPU desc[UR16][R30.64+0x28], R9 ;  /* 0x000028091e0079a6 */ /* 0x0003e8000c12f310 */
[----:B------:R1:W-:Y:S04]  /*5cd0*/  REDG.E.ADD.F32.FTZ.RN.STRONG.GPU desc[UR16][R30.64+0x2c], R15 ;  /* 0x00002c0f1e0079a6 */ /* 0x0003e8000c12f310 */
[----:B------:R1:W-:Y:S04]  /*5ce0*/  REDG.E.ADD.F32.FTZ.RN.STRONG.GPU desc[UR16][R30.64+0x30], R5 ;  /* 0x000030051e0079a6 */ /* 0x0003e8000c12f310 */
[----:B------:R1:W-:Y:S04]  /*5cf0*/  REDG.E.ADD.F32.FTZ.RN.STRONG.GPU desc[UR16][R30.64+0x34], R17 ;  /* 0x000034111e0079a6 */ /* 0x0003e8000c12f310 */
[----:B------:R1:W-:Y:S04]  /*5d00*/  REDG.E.ADD.F32.FTZ.RN.STRONG.GPU desc[UR16][R30.64+0x38], R11 ;  /* 0x0000380b1e0079a6 */ /* 0x0003e8000c12f310 */
[----:B------:R1:W-:Y:S01]  /*5d10*/  REDG.E.ADD.F32.FTZ.RN.STRONG.GPU desc[UR16][R30.64+0x3c], R19 ;  /* 0x00003c131e0079a6 */ /* 0x0003e2000c12f310 */
[----:B------:R-:W-:-:S04]  /*5d20*/  UIADD3 UR6, UPT, UPT, UR6, 0x10, URZ ;  /* 0x0000001006067890 */ /* 0x000fc8000fffe0ff */
[----:B------:R-:W-:-:S09]  /*5d30*/  UISETP.NE.AND UP3, UPT, UR6, UR7, UPT ;  /* 0x000000070600728c */ /* 0x000fd2000bf65270 */
[----:B-1----:R-:W-:Y:S05]  /*5d40*/  BRA.U UP3, `(.L_x_64) ;  /* 0xfffffffd03007547 */ /* 0x002fea000b83ffff */
[----:B------:R-:W-:-:S05]  /*5d50*/  UMOV UR6, UR7 ;  /* 0x0000000700067c82 */ /* 0x000fca0008000000 */
.L_x_63:
[----:B------:R-:W-:Y:S05]  /*5d60*/  BRA.U !UP1, `(.L_x_65) ;  /* 0x0000000509b47547 */ /* 0x000fea000b800000 */
[----:B------:R-:W-:Y:S02]  /*5d70*/  UIADD3 UR13, UPT, UPT, UR28, -0x1, URZ ;  /* 0xffffffff1c0d7890 */ /* 0x000fe4000fffe0ff */
[----:B------:R-:W-:Y:S02]  /*5d80*/  UISETP.NE.AND UP3, UPT, UR29, URZ, UPT ;  /* 0x000000ff1d00728c */ /* 0x000fe4000bf65270 */
[----:B------:R-:W-:-:S09]  /*5d90*/  UISETP.GE.U32.AND UP4, UPT, UR13, 0x7, UPT ;  /* 0x000000070d00788c */ /* 0x000fd2000bf86070 */
[----:B------:R-:W-:Y:S05]  /*5da0*/  BRA.U !UP4, `(.L_x_66) ;  /* 0x000000010ca07547 */ /* 0x000fea000b800000 */
[----:B------:R-:W-:Y:S01]  /*5db0*/  ULEA UR13, UR6, UR21, 0x2 ;  /* 0x00000015060d7291 */ /* 0x000fe2000f8e10ff */
[----:B--2---:R-:W2:Y:S01]  /*5dc0*/  LDL R12, [UR26] ;  /* 0x0000001aff0c7983 */ /* 0x004ea20008100800 */
[----:B------:R-:W0:Y:S01]  /*5dd0*/  LDCU.64 UR24, c[0x0][0x3c0] ;  /* 0x00007800ff1877ac */ /* 0x000e220008000a00 */
[----:B------:R-:W2:Y:S06]  /*5de0*/  LDCU UR27, c[0x0][0x3e8] ;  /* 0x00007d00ff1b77ac */ /* 0x000eac0008000800 */
[----:B-1-34-:R-:W2:Y:S04]  /*5df0*/  LDL.128 R4, [UR13] ;  /* 0x0000000dff047983 */ /* 0x01aea80008100c00 */
[----:B------:R-:W3:Y:S01]  /*5e00*/  LDL.128 R8, [UR13+0x10] ;  /* 0x0000100dff087983 */ /* 0x000ee20008100c00 */
[----:B------:R-:W1:Y:S01]  /*5e10*/  LDCU UR13, c[0x0][0x3dc] ;  /* 0x00007b80ff0d77ac */ /* 0x000e620008000800 */
[----:B------:R-:W-:-:S02]  /*5e20*/  USHF.R.S32.HI UR15, URZ, 0x1f, UR19 ;  /* 0x0000001fff0f7899 */ /* 0x000fc40008011413 */
[----:B-1----:R-:W-:-:S04]  /*5e30*/  UIMAD UR13, UR18, UR13, UR6 ;  /* 0x0000000d120d72a4 */ /* 0x002fc8000f8e0206 */
[----:B------:R-:W-:-:S04]  /*5e40*/  UIADD3 UR14, UP4, UPT, UR19, UR13, URZ ;  /* 0x0000000d130e7290 */ /* 0x000fc8000ff9e0ff */
[----:B------:R-:W-:Y:S02]  /*5e50*/  ULEA.HI.X.SX32 UR13, UR13, UR15, 0x1, UP4 ;  /* 0x0000000f0d0d7291 */ /* 0x000fe4000a0f0eff */
[----:B0-----:R-:W-:-:S04]  /*5e60*/  ULEA UR15, UP4, UR14, UR24, 0x2 ;  /* 0x000000180e0f7291 */ /* 0x001fc8000f8810ff */
[----:B------:R-:W-:Y:S01]  /*5e70*/  ULEA.HI.X UR13, UR14, UR25, UR13, 0x2, UP4 ;  /* 0x000000190e0d7291 */ /* 0x000fe2000a0f140d */
[C---:B--2---:R-:W-:Y:S01]  /*5e80*/  FMUL R14, R12.reuse, R5 ;  /* 0x000000050c0e7220 */ /* 0x044fe20000400000 */
[C---:B------:R-:W-:Y:S01]  /*5e90*/  FMUL R13, R12.reuse, R4 ;  /* 0x000000040c0d7220 */ /* 0x040fe20000400000 */
[----:B------:R-:W-:Y:S01]  /*5ea0*/  FMUL R6, R12, R6 ;  /* 0x000000060c067220 */ /* 0x000fe20000400000 */
[----:B------:R-:W-:Y:S01]  /*5eb0*/  MOV R4, UR15 ;  /* 0x0000000f00047c02 */ /* 0x000fe20008000f00 */
[----:B------:R-:W-:Y:S01]  /*5ec0*/  FMUL R15, R14, UR27 ;  /* 0x0000001b0e0f7c20 */ /* 0x000fe20008400000 */
[----:B------:R-:W-:Y:S01]  /*5ed0*/  FMUL R14, R12, R7 ;  /* 0x000000070c0e7220 */ /* 0x000fe20000400000 */
[----:B------:R-:W-:Y:S01]  /*5ee0*/  MOV R5, UR13 ;  /* 0x0000000d00057c02 */ /* 0x000fe20008000f00 */
[----:B------:R-:W-:Y:S01]  /*5ef0*/  FMUL R13, R13, UR27 ;  /* 0x0000001b0d0d7c20 */ /* 0x000fe20008400000 */
[----:B------:R-:W-:Y:S01]  /*5f00*/  FMUL R7, R6, UR27 ;  /* 0x0000001b06077c20 */ /* 0x000fe20008400000 */
[C---:B---3--:R-:W-:Y:S01]  /*5f10*/  FMUL R8, R12.reuse, R8 ;  /* 0x000000080c087220 */ /* 0x048fe20000400000 */
[C---:B------:R-:W-:Y:S01]  /*5f20*/  FMUL R6, R12.reuse, R9 ;  /* 0x000000090c067220 */ /* 0x040fe20000400000 */
[C---:B------:R-:W-:Y:S01]  /*5f30*/  FMUL R10, R12.reuse, R10 ;  /* 0x0000000a0c0a7220 */ /* 0x040fe20000400000 */
[----:B------:R-:W-:Y:S01]  /*5f40*/  FMUL R12, R12, R11 ;  /* 0x0000000b0c0c7220 */ /* 0x000fe20000400000 */
[----:B------:R-:W-:Y:S01]  /*5f50*/  FMUL R9, R14, UR27 ;  /* 0x0000001b0e097c20 */ /* 0x000fe20008400000 */
[----:B------:R-:W-:Y:S01]  /*5f60*/  FMUL R11, R8, UR27 ;  /* 0x0000001b080b7c20 */ /* 0x000fe20008400000 */
[----:B------:R0:W-:Y:S01]  /*5f70*/  REDG.E.ADD.F32.FTZ.RN.STRONG.GPU desc[UR16][R4.64], R13 ;  /* 0x0000000d040079a6 */ /* 0x0001e2000c12f310 */
[----:B------:R-:W-:Y:S01]  /*5f80*/  FMUL R17, R6, UR27 ;  /* 0x0000001b06117c20 */ /* 0x000fe20008400000 */
[----:B------:R-:W-:-:S02]  /*5f90*/  FMUL R19, R10, UR27 ;  /* 0x0000001b0a137c20 */ /* 0x000fc40008400000 */
[----:B------:R1:W-:Y:S04]  /*5fa0*/  REDG.E.ADD.F32.FTZ.RN.STRONG.GPU desc[UR16][R4.64+0x4], R15 ;  /* 0x0000040f040079a6 */ /* 0x0003e8000c12f310 */
[----:B------:R1:W-:Y:S01]  /*5fb0*/  REDG.E.ADD.F32.FTZ.RN.STRONG.GPU desc[UR16][R4.64+0x8], R7 ;  /* 0x00000807040079a6 */ /* 0x0003e2000c12f310 */
[----:B0-----:R-:W-:-:S03]  /*5fc0*/  FMUL R13, R12, UR27 ;  /* 0x0000001b0c0d7c20 */ /* 0x001fc60008400000 */
[----:B------:R1:W-:Y:S04]  /*5fd0*/  REDG.E.ADD.F32.FTZ.RN.STRONG.GPU desc[UR16][R4.64+0xc], R9 ;  /* 0x00000c09040079a6 */ /* 0x0003e8000c12f310 */
[----:B------:R1:W-:Y:S04]  /*5fe0*/  REDG.E.ADD.F32.FTZ.RN.STRONG.GPU desc[UR16][R4.64+0x10], R11 ;  /* 0x0000100b040079a6 */ /* 0x0003e8000c12f310 */
[----:B------:R1:W-:Y:S04]  /*5ff0*/  REDG.E.ADD.F32.FTZ.RN.STRONG.GPU desc[UR16][R4.64+0x14], R17 ;  /* 0x00001411040079a6 */ /* 0x0003e8000c12f310 */
[----:B------:R1:W-:Y:S04]  /*6000*/  REDG.E.ADD.F32.FTZ.RN.STRONG.GPU desc[UR16][R4.64+0x18], R19 ;  /* 0x00001813040079a6 */ /* 0x0003e8000c12f310 */
[----:B------:R1:W-:Y:S01]  /*6010*/  REDG.E.ADD.F32.FTZ.RN.STRONG.GPU desc[UR16][R4.64+0x1c], R13 ;  /* 0x00001c0d040079a6 */ /* 0x0003e2000c12f310 */
[----:B------:R-:W-:-:S12]  /*6020*/  UIADD3 UR6, UPT, UPT, UR6, 0x8, URZ ;  /* 0x0000000806067890 */ /* 0x000fd8000fffe0ff */
.L_x_66:
[----:B------:R-:W-:Y:S05]  /*6030*/  BRA.U !UP3, `(.L_x_65) ;  /* 0x000000050b007547 */ /* 0x000fea000b800000 */
[----:B------:R-:W-:Y:S02]  /*6040*/  UIADD3 UR13, UPT, UPT, UR29, -0x1, URZ ;  /* 0xffffffff1d0d7890 */ /* 0x000fe4000fffe0ff */
[----:B------:R-:W-:Y:S02]  /*6050*/  UISETP.NE.AND UP3, UPT, UR9, URZ, UPT ;  /* 0x000000ff0900728c */ /* 0x000fe4000bf65270 */
[----:B------:R-:W-:-:S09]  /*6060*/  UISETP.GE.U32.AND UP4, UPT, UR13, 0x3, UPT ;  /* 0x000000030d00788c */ /* 0x000fd2000bf86070 */
[----:B------:R-:W-:Y:S05]  /*6070*/  BRA.U !UP4, `(.L_x_67) ;  /* 0x000000010c6c7547 */ /* 0x000fea000b800000 */
[----:B------:R-:W-:Y:S01]  /*6080*/  ULEA UR13, UR6, UR21, 0x2 ;  /* 0x00000015060d7291 */ /* 0x000fe2000f8e10ff */
[----:B---3--:R-:W3:Y:S01]  /*6090*/  LDL R8, [UR26] ;  /* 0x0000001aff087983 */ /* 0x008ee20008100800 */
[----:B------:R-:W0:Y:S01]  /*60a0*/  LDCU.64 UR24, c[0x0][0x3c0] ;  /* 0x00007800ff1877ac */ /* 0x000e220008000a00 */
[----:B------:R-:W3:Y:S06]  /*60b0*/  LDCU UR27, c[0x0][0x3e8] ;  /* 0x00007d00ff1b77ac */ /* 0x000eec0008000800 */
[----:B-12-4-:R-:W3:Y:S01]  /*60c0*/  LDL.128 R4, [UR13] ;  /* 0x0000000dff047983 */ /* 0x016ee20008100c00 */
[----:B------:R-:W-:Y:S01]  /*60d0*/  USHF.R.S32.HI UR15, URZ, 0x1f, UR19 ;  /* 0x0000001fff0f7899 */ /* 0x000fe20008011413 */
[----:B------:R-:W1:Y:S02]  /*60e0*/  LDCU UR13, c[0x0][0x3dc] ;  /* 0x00007b80ff0d77ac */ /* 0x000e640008000800 */
[----:B-1----:R-:W-:-:S04]  /*60f0*/  UIMAD UR13, UR18, UR13, UR6 ;  /* 0x0000000d120d72a4 */ /* 0x002fc8000f8e0206 */
[----:B------:R-:W-:-:S04]  /*6100*/  UIADD3 UR14, UP4, UPT, UR19, UR13, URZ ;  /* 0x0000000d130e7290 */ /* 0x000fc8000ff9e0ff */
[----:B------:R-:W-:Y:S02]  /*6110*/  ULEA.HI.X.SX32 UR13, UR13, UR15, 0x1, UP4 ;  /* 0x0000000f0d0d7291 */ /* 0x000fe4000a0f0eff */
[----:B0-----:R-:W-:-:S04]  /*6120*/  ULEA UR24, UP4, UR14, UR24, 0x2 ;  /* 0x000000180e187291 */ /* 0x001fc8000f8810ff */
[----:B------:R-:W-:Y:S01]  /*6130*/  ULEA.HI.X UR13, UR14, UR25, UR13, 0x2, UP4 ;  /* 0x000000190e0d7291 */ /* 0x000fe2000a0f140d */
[C---:B---3--:R-:W-:Y:S01]  /*6140*/  FMUL R9, R8.reuse, R4 ;  /* 0x0000000408097220 */ /* 0x048fe20000400000 */
[C---:B------:R-:W-:Y:S01]  /*6150*/  FMUL R10, R8.reuse, R5 ;  /* 0x00000005080a7220 */ /* 0x040fe20000400000 */
[C---:B------:R-:W-:Y:S01]  /*6160*/  FMUL R6, R8.reuse, R6 ;  /* 0x0000000608067220 */ /* 0x040fe20000400000 */
[----:B------:R-:W-:Y:S01]  /*6170*/  FMUL R8, R8, R7 ;  /* 0x0000000708087220 */ /* 0x000fe20000400000 */
[----:B------:R-:W-:Y:S01]  /*6180*/  MOV R4, UR24 ;  /* 0x0000001800047c02 */ /* 0x000fe20008000f00 */
[----:B------:R-:W-:Y:S02]  /*6190*/  IMAD.U32 R5, RZ, RZ, UR13 ;  /* 0x0000000dff057e24 */ /* 0x000fe4000f8e00ff */
[----:B------:R-:W-:Y:S01]  /*61a0*/  FMUL R9, R9, UR27 ;  /* 0x0000001b09097c20 */ /* 0x000fe20008400000 */
[----:B------:R-:W-:Y:S01]  /*61b0*/  FMUL R7, R10, UR27 ;  /* 0x0000001b0a077c20 */ /* 0x000fe20008400000 */
[----:B------:R-:W-:Y:S01]  /*61c0*/  FMUL R11, R6, UR27 ;  /* 0x0000001b060b7c20 */ /* 0x000fe20008400000 */
[----:B------:R-:W-:-:S02]  /*61d0*/  FMUL R13, R8, UR27 ;  /* 0x0000001b080d7c20 */ /* 0x000fc40008400000 */
[----:B------:R0:W-:Y:S04]  /*61e0*/  REDG.E.ADD.F32.FTZ.RN.STRONG.GPU desc[UR16][R4.64], R9 ;  /* 0x00000009040079a6 */ /* 0x0001e8000c12f310 */
[----:B------:R0:W-:Y:S04]  /*61f0*/  REDG.E.ADD.F32.FTZ.RN.STRONG.GPU desc[UR16][R4.64+0x4], R7 ;  /* 0x00000407040079a6 */ /* 0x0001e8000c12f310 */
[----:B------:R0:W-:Y:S04]  /*6200*/  REDG.E.ADD.F32.FTZ.RN.STRONG.GPU desc[UR16][R4.64+0x8], R11 ;  /* 0x0000080b040079a6 */ /* 0x0001e8000c12f310 */
[----:B------:R0:W-:Y:S01]  /*6210*/  REDG.E.ADD.F32.FTZ.RN.STRONG.GPU desc[UR16][R4.64+0xc], R13 ;  /* 0x00000c0d040079a6 */ /* 0x0001e2000c12f310 */
[----:B------:R-:W-:-:S12]  /*6220*/  UIADD3 UR6, UPT, UPT, UR6, 0x4, URZ ;  /* 0x0000000406067890 */ /* 0x000fd8000fffe0ff */
.L_x_67:
[----:B------:R-:W-:Y:S05]  /*6230*/  BRA.U !UP3, `(.L_x_65) ;  /* 0x000000010b807547 */ /* 0x000fea000b800000 */
[----:B------:R-:W-:Y:S01]  /*6240*/  ULEA UR24, UR6, UR21, 0x2 ;  /* 0x0000001506187291 */ /* 0x000fe2000f8e10ff */
[----:B0123--:R-:W2:Y:S01]  /*6250*/  LDL R11, [UR26] ;  /* 0x0000001aff0b7983 */ /* 0x00fea20008100800 */
[----:B------:R-:W0:Y:S01]  /*6260*/  LDCU UR13, c[0x0][0x3dc] ;  /* 0x00007b80ff0d77ac */ /* 0x000e220008000800 */
[----:B------:R-:W1:Y:S06]  /*6270*/  LDCU.64 UR14, c[0x0][0x3c0] ;  /* 0x00007800ff0e77ac */ /* 0x000e6c0008000a00 */
[----:B------:R-:W2:Y:S01]  /*6280*/  LDL.64 R4, [UR24] ;  /* 0x00000018ff047983 */ /* 0x000ea20008100a00 */
[----:B------:R-:W3:Y:S01]  /*6290*/  LDCU UR25, c[0x0][0x3e8] ;  /* 0x00007d00ff1977ac */ /* 0x000ee20008000800 */
[----:B0-----:R-:W-:-:S02]  /*62a0*/  UIMAD UR6, UR18, UR13, UR6 ;  /* 0x0000000d120672a4 */ /* 0x001fc4000f8e0206 */
[----:B------:R-:W-:Y:S02]  /*62b0*/  USHF.R.S32.HI UR13, URZ, 0x1f, UR19 ;  /* 0x0000001fff0d7899 */ /* 0x000fe40008011413 */
[----:B------:R-:W-:-:S04]  /*62c0*/  UIADD3 UR18, UP3, UPT, UR19, UR6, URZ ;  /* 0x0000000613127290 */ /* 0x000fc8000ff7e0ff */
[----:B------:R-:W-:Y:S02]  /*62d0*/  ULEA.HI.X.SX32 UR6, UR6, UR13, 0x1, UP3 ;  /* 0x0000000d06067291 */ /* 0x000fe400098f0eff */
[----:B-1----:R-:W-:-:S04]  /*62e0*/  ULEA UR14, UP3, UR18, UR14, 0x2 ;  /* 0x0000000e120e7291 */ /* 0x002fc8000f8610ff */
[----:B------:R-:W-:Y:S02]  /*62f0*/  ULEA.HI.X UR15, UR18, UR15, UR6, 0x2, UP3 ;  /* 0x0000000f120f7291 */ /* 0x000fe400098f1406 */
[----:B----4-:R-:W-:-:S04]  /*6300*/  MOV R6, UR14 ;  /* 0x0000000e00067c02 */ /* 0x010fc80008000f00 */
[----:B------:R-:W-:Y:S01]  /*6310*/  MOV R7, UR15 ;  /* 0x0000000f00077c02 */ /* 0x000fe20008000f00 */
[----:B--2---:R-:W-:-:S04]  /*6320*/  FMUL R4, R11, R4 ;  /* 0x000000040b047220 */ /* 0x004fc80000400000 */
[----:B---3--:R-:W-:-:S05]  /*6330*/  FMUL R9, R4, UR25 ;  /* 0x0000001904097c20 */ /* 0x008fca0008400000 */
[----:B------:R0:W-:Y:S01]  /*6340*/  REDG.E.ADD.F32.FTZ.RN.STRONG.GPU desc[UR16][R6.64], R9 ;  /* 0x00000009060079a6 */ /* 0x0001e2000c12f310 */
[----:B------:R-:W-:-:S09]  /*6350*/  UISETP.NE.AND UP3, UPT, UR9, 0x1, UPT ;  /* 0x000000010900788c */ /* 0x000fd2000bf65270 */
[----:B------:R-:W-:Y:S05]  /*6360*/  BRA.U !UP3, `(.L_x_65) ;  /* 0x000000010b347547 */ /* 0x000fea000b800000 */
[----:B0-----:R-:W-:Y:S01]  /*6370*/  FMUL R6, R11, R5 ;  /* 0x000000050b067220 */ /* 0x001fe20000400000 */
[----:B------:R-:W-:Y:S02]  /*6380*/  MOV R4, UR14 ;  /* 0x0000000e00047c02 */ /* 0x000fe40008000f00 */
[----:B------:R-:W-:Y:S01]  /*6390*/  MOV R5, UR15 ;  /* 0x0000000f00057c02 */ /* 0x000fe20008000f00 */
[----:B------:R-:W-:-:S05]  /*63a0*/  FMUL R7, R6, UR25 ;  /* 0x0000001906077c20 */ /* 0x000fca0008400000 */
[----:B------:R0:W-:Y:S01]  /*63b0*/  REDG.E.ADD.F32.FTZ.RN.STRONG.GPU desc[UR16][R4.64+0x4], R7 ;  /* 0x00000407040079a6 */ /* 0x0001e2000c12f310 */
[----:B------:R-:W-:-:S09]  /*63c0*/  UISETP.NE.AND UP3, UPT, UR9, 0x2, UPT ;  /* 0x000000020900788c */ /* 0x000fd2000bf65270 */
[----:B------:R-:W-:Y:S05]  /*63d0*/  BRA.U !UP3, `(.L_x_65) ;  /* 0x000000010b187547 */ /* 0x000fea000b800000 */
[----:B------:R-:W2:Y:S01]  /*63e0*/  LDL R6, [UR24+0x8] ;  /* 0x00000818ff067983 */ /* 0x000ea20008100800 */
[----:B0-----:R-:W-:Y:S01]  /*63f0*/  MOV R4, UR14 ;  /* 0x0000000e00047c02 */ /* 0x001fe20008000f00 */
[----:B------:R-:W-:Y:S02]  /*6400*/  IMAD.U32 R5, RZ, RZ, UR15 ;  /* 0x0000000fff057e24 */ /* 0x000fe4000f8e00ff */
[----:B--2---:R-:W-:-:S04]  /*6410*/  FMUL R6, R11, R6 ;  /* 0x000000060b067220 */ /* 0x004fc80000400000 */
[----:B------:R-:W-:-:S05]  /*6420*/  FMUL R7, R6, UR25 ;  /* 0x0000001906077c20 */ /* 0x000fca0008400000 */
[----:B------:R0:W-:Y:S02]  /*6430*/  REDG.E.ADD.F32.FTZ.RN.STRONG.GPU desc[UR16][R4.64+0x8], R7 ;  /* 0x00000807040079a6 */ /* 0x0001e4000c12f310 */
.L_x_65:
[----:B------:R-:W-:Y:S05]  /*6440*/  BRA.U !UP2, `(.L_x_68) ;  /* 0xfffffff50a107547 */ /* 0x000fea000b83ffff */
.L_x_56:
[----:B------:R-:W-:Y:S01]  /*6450*/  BAR.SYNC.DEFER_BLOCKING 0x0 ;  /* 0x0000000000007b1d */ /* 0x000fe20000010000 */
[----:B------:R-:W-:Y:S02]  /*6460*/  IADD3 R22, PT, PT, R22, 0x1, RZ ;  /* 0x0000000116167810 */ /* 0x000fe40007ffe0ff */
[----:B------:R-:W-:Y:S02]  /*6470*/  IADD3 R23, PT, PT, R23, 0x1, RZ ;  /* 0x0000000117177810 */ /* 0x000fe40007ffe0ff */
[----:B------:R-:W-:Y:S01]  /*6480*/  IADD3 R24, PT, PT, R24, 0x1, RZ ;  /* 0x0000000118187810 */ /* 0x000fe20007ffe0ff */
[----:B------:R-:W-:Y:S06]  /*6490*/  @P1 BRA `(.L_x_69) ;  /* 0xffffffb000d01947 */ /* 0x000fec000383ffff */
.L_x_16:
[----:B------:R-:W0:Y:S02]  /*64a0*/  LDCU UR11, c[0x0][0x3dc] ;  /* 0x00007b80ff0b77ac */ /* 0x000e240008000800 */
[----:B0-----:R-:W-:-:S06]  /*64b0*/  UISETP.GE.AND UP0, UPT, UR11, 0x1, UPT ;  /* 0x000000010b00788c */ /* 0x001fcc000bf06270 */
[----:B------:R-:W-:-:S13]  /*64c0*/  PLOP3.LUT P0, PT, PT, PT, UP0, 0x80, 0x8 ;  /* 0x000000000008781c */ /* 0x000fda0003f0f008 */
[----:B------:R-:W-:Y:S05]  /*64d0*/  @!P0 EXIT ;  /* 0x000000000000894d */ /* 0x000fea0003800000 */
[----:B------:R-:W-:Y:S02]  /*64e0*/  UIADD3 UR4, UPT, UPT, UR11, -0x1, URZ ;  /* 0xffffffff0b047890 */ /* 0x000fe4000fffe0ff */
[----:B------:R-:W-:Y:S01]  /*64f0*/  IMAD R28, R28, UR11, RZ ;  /* 0x0000000b1c1c7c24 */ /* 0x000fe2000f8e02ff */
[----:B------:R-:W-:Y:S02]  /*6500*/  ULOP3.LUT UR9, UR11, 0xf, URZ, 0xc0, !UPT ;  /* 0x0000000f0b097892 */ /* 0x000fe4000f8ec0ff */
[----:B------:R-:W-:Y:S02]  /*6510*/  UISETP.GE.U32.AND UP0, UPT, UR4, 0xf, UPT ;  /* 0x0000000f0400788c */ /* 0x000fe4000bf06070 */
[----:B------:R-:W-:Y:S02]  /*6520*/  USHF.R.S32.HI UR10, URZ, 0x1f, UR19 ;  /* 0x0000001fff0a7899 */ /* 0x000fe40008011413 */
[----:B------:R-:W-:Y:S01]  /*6530*/  ISETP.NE.AND P1, PT, RZ, UR9, PT ;  /* 0x00000009ff007c0c */ /* 0x000fe2000bf25270 */
[----:B------:R-:W-:-:S04]  /*6540*/  UMOV UR4, URZ ;  /* 0x000000ff00047c82 */ /* 0x000fc80008000000 */
[----:B------:R-:W-:Y:S08]  /*6550*/  BRA.U !UP0, `(.L_x_70) ;  /* 0x0000000108907547 */ /* 0x000ff0000b800000 */
[----:B------:R-:W0:Y:S01]  /*6560*/  LDCU.64 UR6, c[0x0][0x3b8] ;  /* 0x00007700ff0677ac */ /* 0x000e220008000a00 */
[----:B------:R-:W-:Y:S02]  /*6570*/  IADD3 R21, PT, PT, R1, 0x320, RZ ;  /* 0x0000032001157810 */ /* 0x000fe40007ffe0ff */
[----:B------:R-:W-:Y:S01]  /*6580*/  MOV R0, R28 ;  /* 0x0000001c00007202 */ /* 0x000fe20000000f00 */
[----:B------:R-:W-:-:S04]  /*6590*/  ULOP3.LUT UR4, UR11, 0x7ffffff0, URZ, 0xc0, !UPT ;  /* 0x7ffffff00b047892 */ /* 0x000fc8000f8ec0ff */
[----:B------:R-:W-:Y:S02]  /*65a0*/  UIADD3 UR8, UPT, UPT, -UR4, URZ, URZ ;  /* 0x000000ff04087290 */ /* 0x000fe4000fffe1ff */
[----:B0-----:R-:W-:-:S04]  /*65b0*/  UIADD3 UR5, UP0, UPT, UR6, 0x20, URZ ;  /* 0x0000002006057890 */ /* 0x001fc8000ff1e0ff */
[----:B------:R-:W-:-:S12]  /*65c0*/  UIADD3.X UR6, UPT, UPT, URZ, UR7, URZ, UP0, !UPT ;  /* 0x00000007ff067290 */ /* 0x000fd800087fe4ff */
.L_x_71:
[----:B01234-:R-:W2:Y:S04]  /*65d0*/  LDL.128 R4, [R21+-0x20] ;  /* 0xffffe00015047983 */ /* 0x01fea80000100c00 */
[----:B------:R-:W3:Y:S04]  /*65e0*/  LDL.128 R8, [R21+-0x10] ;  /* 0xfffff00015087983 */ /* 0x000ee80000100c00 */
[----:B------:R-:W4:Y:S04]  /*65f0*/  LDL.128 R12, [R21] ;  /* 0x00000000150c7983 */ /* 0x000f280000100c00 */
[----:B------:R0:W4:Y:S01]  /*6600*/  LDL.128 R16, [R21+0x10] ;  /* 0x0000100015107983 */ /* 0x0001220000100c00 */
[----:B-----5:R-:W-:Y:S01]  /*6610*/  IADD3 R3, P0, PT, R0, UR19, RZ ;  /* 0x0000001300037c10 */ /* 0x020fe2000ff1e0ff */
[----:B------:R-:W-:-:S03]  /*6620*/  UIADD3 UR8, UPT, UPT, UR8, 0x10, URZ ;  /* 0x0000001008087890 */ /* 0x000fc6000fffe0ff */
[C---:B------:R-:W-:Y:S01]  /*6630*/  LEA.HI.X.SX32 R20, R0.reuse, UR10, 0x1, P0 ;  /* 0x0000000a00147c11 */ /* 0x040fe200080f0eff */
[----:B------:R-:W-:Y:S01]  /*6640*/  UISETP.NE.AND UP0, UPT, UR8, URZ, UPT ;  /* 0x000000ff0800728c */ /* 0x000fe2000bf05270 */
[----:B------:R-:W-:Y:S01]  /*6650*/  LEA R2, P0, R3, UR5, 0x2 ;  /* 0x0000000503027c11 */ /* 0x000fe2000f8010ff */
[----:B0-----:R-:W-:Y:S01]  /*6660*/  VIADD R21, R21, 0x40 ;  /* 0x0000004015157836 */ /* 0x001fe20000000000 */
[----:B------:R-:W-:Y:S02]  /*6670*/  IADD3 R0, PT, PT, R0, 0x10, RZ ;  /* 0x0000001000007810 */ /* 0x000fe40007ffe0ff */
[----:B------:R-:W-:-:S05]  /*6680*/  LEA.HI.X R3, R3, UR6, R20, 0x2, P0 ;  /* 0x0000000603037c11 */ /* 0x000fca00080f1414 */
[----:B--2---:R0:W-:Y:S04]  /*6690*/  STG.E desc[UR16][R2.64+-0x20], R4 ;  /* 0xffffe00402007986 */ /* 0x0041e8000c101910 */
[----:B------:R0:W-:Y:S04]  /*66a0*/  STG.E desc[UR16][R2.64+-0x1c], R5 ;  /* 0xffffe40502007986 */ /* 0x0001e8000c101910 */
[----:B------:R0:W-:Y:S04]  /*66b0*/  STG.E desc[UR16][R2.64+-0x18], R6 ;  /* 0xffffe80602007986 */ /* 0x0001e8000c101910 */
[----:B------:R0:W-:Y:S04]  /*66c0*/  STG.E desc[UR16][R2.64+-0x14], R7 ;  /* 0xffffec0702007986 */ /* 0x0001e8000c101910 */
[----:B---3--:R0:W-:Y:S04]  /*66d0*/  STG.E desc[UR16][R2.64+-0x10], R8 ;  /* 0xfffff00802007986 */ /* 0x0081e8000c101910 */
[----:B------:R0:W-:Y:S04]  /*66e0*/  STG.E desc[UR16][R2.64+-0xc], R9 ;  /* 0xfffff40902007986 */ /* 0x0001e8000c101910 */
[----:B------:R0:W-:Y:S04]  /*66f0*/  STG.E desc[UR16][R2.64+-0x8], R10 ;  /* 0xfffff80a02007986 */ /* 0x0001e8000c101910 */
[----:B------:R0:W-:Y:S04]  /*6700*/  STG.E desc[UR16][R2.64+-0x4], R11 ;  /* 0xfffffc0b02007986 */ /* 0x0001e8000c101910 */
[----:B----4-:R0:W-:Y:S04]  /*6710*/  STG.E desc[UR16][R2.64], R12 ;  /* 0x0000000c02007986 */ /* 0x0101e8000c101910 */
[----:B------:R0:W-:Y:S04]  /*6720*/  STG.E desc[UR16][R2.64+0x4], R13 ;  /* 0x0000040d02007986 */ /* 0x0001e8000c101910 */
[----:B------:R0:W-:Y:S04]  /*6730*/  STG.E desc[UR16][R2.64+0x8], R14 ;  /* 0x0000080e02007986 */ /* 0x0001e8000c101910 */
[----:B------:R0:W-:Y:S04]  /*6740*/  STG.E desc[UR16][R2.64+0xc], R15 ;  /* 0x00000c0f02007986 */ /* 0x0001e8000c101910 */
[----:B------:R0:W-:Y:S04]  /*6750*/  STG.E desc[UR16][R2.64+0x10], R16 ;  /* 0x0000101002007986 */ /* 0x0001e8000c101910 */
[----:B------:R0:W-:Y:S04]  /*6760*/  STG.E desc[UR16][R2.64+0x14], R17 ;  /* 0x0000141102007986 */ /* 0x0001e8000c101910 */
[----:B------:R0:W-:Y:S04]  /*6770*/  STG.E desc[UR16][R2.64+0x18], R18 ;  /* 0x0000181202007986 */ /* 0x0001e8000c101910 */
[----:B------:R0:W-:Y:S01]  /*6780*/  STG.E desc[UR16][R2.64+0x1c], R19 ;  /* 0x00001c1302007986 */ /* 0x0001e2000c101910 */
[----:B------:R-:W-:Y:S05]  /*6790*/  BRA.U UP0, `(.L_x_71) ;  /* 0xfffffffd008c7547 */ /* 0x000fea000b83ffff */
.L_x_70:
[----:B------:R-:W-:Y:S05]  /*67a0*/  @!P1 EXIT ;  /* 0x000000000000994d */ /* 0x000fea0003800000 */
[----:B------:R-:W-:Y:S02]  /*67b0*/  UISETP.GE.U32.AND UP0, UPT, UR9, 0x8, UPT ;  /* 0x000000080900788c */ /* 0x000fe4000bf06070 */
[----:B------:R-:W-:-:S06]  /*67c0*/  ULOP3.LUT UR6, UR11, 0x7, URZ, 0xc0, !UPT ;  /* 0x000000070b067892 */ /* 0x000fcc000f8ec0ff */
[----:B------:R-:W-:Y:S01]  /*67d0*/  ISETP.NE.AND P1, PT, RZ, UR6, PT ;  /* 0x00000006ff007c0c */ /* 0x000fe2000bf25270 */
[----:B------:R-:W-:-:S12]  /*67e0*/  BRA.U !UP0, `(.L_x_72) ;  /* 0x0000000108487547 */ /* 0x000fd8000b800000 */
[----:B------:R-:W-:Y:S01]  /*67f0*/  ULEA UR5, UR4, UR22, 0x2 ;  /* 0x0000001604057291 */ /* 0x000fe2000f8e10ff */
[----:B------:R-:W0:Y:S08]  /*6800*/  LDCU.64 UR8, c[0x0][0x3b8] ;  /* 0x00007700ff0877ac */ /* 0x000e300008000a00 */
[----:B01234-:R-:W2:Y:S04]  /*6810*/  LDL.128 R8, [UR5] ;  /* 0x00000005ff087983 */ /* 0x01fea80008100c00 */
[----:B------:R-:W3:Y:S01]  /*6820*/  LDL.128 R4, [UR5+0x10] ;  /* 0x00001005ff047983 */ /* 0x000ee20008100c00 */
[----:B------:R-:W-:Y:S01]  /*6830*/  IADD3 R0, PT, PT, R28, UR4, RZ ;  /* 0x000000041c007c10 */ /* 0x000fe2000fffe0ff */
[----:B------:R-:W-:-:S03]  /*6840*/  UIADD3 UR4, UPT, UPT, UR4, 0x8, URZ ;  /* 0x0000000804047890 */ /* 0x000fc6000fffe0ff */
[----:B-----5:R-:W-:-:S04]  /*6850*/  IADD3 R3, P0, PT, R0, UR19, RZ ;  /* 0x0000001300037c10 */ /* 0x020fc8000ff1e0ff */
[----:B------:R-:W-:Y:S02]  /*6860*/  LEA.HI.X.SX32 R0, R0, UR10, 0x1, P0 ;  /* 0x0000000a00007c11 */ /* 0x000fe400080f0eff */
[----:B------:R-:W-:-:S04]  /*6870*/  LEA R2, P0, R3, UR8, 0x2 ;  /* 0x0000000803027c11 */ /* 0x000fc8000f8010ff */
        /* <DEDUP_REMOVED lines=8> */
[----:B------:R0:W-:Y:S02]  /*6900*/  STG.E desc[UR16][R2.64+0x1c], R7 ;  /* 0x00001c0702007986 */ /* 0x0001e4000c101910 */
.L_x_72:
[----:B------:R-:W-:Y:S05]  /*6910*/  @!P1 EXIT ;  /* 0x000000000000994d */ /* 0x000fea0003800000 */
[----:B------:R-:W-:Y:S02]  /*6920*/  UISETP.GE.U32.AND UP0, UPT, UR6, 0x4, UPT ;  /* 0x000000040600788c */ /* 0x000fe4000bf06070 */
[----:B------:R-:W-:-:S06]  /*6930*/  ULOP3.LUT UR5, UR11, 0x3, URZ, 0xc0, !UPT ;  /* 0x000000030b057892 */ /* 0x000fcc000f8ec0ff */
[----:B------:R-:W-:Y:S01]  /*6940*/  ISETP.NE.AND P1, PT, RZ, UR5, PT ;  /* 0x00000005ff007c0c */ /* 0x000fe2000bf25270 */
[----:B------:R-:W-:-:S12]  /*6950*/  BRA.U !UP0, `(.L_x_73) ;  /* 0x0000000108347547 */ /* 0x000fd8000b800000 */
[----:B------:R-:W-:-:S09]  /*6960*/  ULEA UR6, UR4, UR22, 0x2 ;  /* 0x0000001604067291 */ /* 0x000fd2000f8e10ff */
[----:B01234-:R-:W2:Y:S01]  /*6970*/  LDL.128 R4, [UR6] ;  /* 0x00000006ff047983 */ /* 0x01fea20008100c00 */
[----:B------:R-:W-:Y:S01]  /*6980*/  IADD3 R0, PT, PT, R28, UR4, RZ ;  /* 0x000000041c007c10 */ /* 0x000fe2000fffe0ff */
[----:B------:R-:W0:Y:S03]  /*6990*/  LDCU.64 UR6, c[0x0][0x3b8] ;  /* 0x00007700ff0677ac */ /* 0x000e260008000a00 */
[----:B-----5:R-:W-:Y:S01]  /*69a0*/  IADD3 R3, P0, PT, R0, UR19, RZ ;  /* 0x0000001300037c10 */ /* 0x020fe2000ff1e0ff */
[----:B------:R-:W-:-:S03]  /*69b0*/  UIADD3 UR4, UPT, UPT, UR4, 0x4, URZ ;  /* 0x0000000404047890 */ /* 0x000fc6000fffe0ff */
[----:B------:R-:W-:Y:S02]  /*69c0*/  LEA.HI.X.SX32 R0, R0, UR10, 0x1, P0 ;  /* 0x0000000a00007c11 */ /* 0x000fe400080f0eff */
[----:B0-----:R-:W-:-:S04]  /*69d0*/  LEA R2, P0, R3, UR6, 0x2 ;  /* 0x0000000603027c11 */ /* 0x001fc8000f8010ff */
[----:B------:R-:W-:-:S05]  /*69e0*/  LEA.HI.X R3, R3, UR7, R0, 0x2, P0 ;  /* 0x0000000703037c11 */ /* 0x000fca00080f1400 */
[----:B--2---:R0:W-:Y:S04]  /*69f0*/  STG.E desc[UR16][R2.64], R4 ;  /* 0x0000000402007986 */ /* 0x0041e8000c101910 */
[----:B------:R0:W-:Y:S04]  /*6a00*/  STG.E desc[UR16][R2.64+0x4], R5 ;  /* 0x0000040502007986 */ /* 0x0001e8000c101910 */
[----:B------:R0:W-:Y:S04]  /*6a10*/  STG.E desc[UR16][R2.64+0x8], R6 ;  /* 0x0000080602007986 */ /* 0x0001e8000c101910 */
[----:B------:R0:W-:Y:S02]  /*6a20*/  STG.E desc[UR16][R2.64+0xc], R7 ;  /* 0x00000c0702007986 */ /* 0x0001e4000c101910 */
.L_x_73:
[----:B------:R-:W-:Y:S05]  /*6a30*/  @!P1 EXIT ;  /* 0x000000000000994d */ /* 0x000fea0003800000 */
[----:B------:R-:W-:Y:S01]  /*6a40*/  IADD3 R28, PT, PT, R28, UR4, RZ ;  /* 0x000000041c1c7c10 */ /* 0x000fe2000fffe0ff */
[----:B------:R-:W0:Y:S01]  /*6a50*/  LDCU.64 UR8, c[0x0][0x3b8] ;  /* 0x00007700ff0877ac */ /* 0x000e220008000a00 */
[----:B------:R-:W-:Y:S02]  /*6a60*/  UIMAD UR6, UR4, 0x4, UR22 ;  /* 0x00000004040678a4 */ /* 0x000fe4000f8e0216 */
[----:B------:R-:W-:-:S12]  /*6a70*/  UIADD3 UR5, UPT, UPT, -UR5, URZ, URZ ;  /* 0x000000ff05057290 */ /* 0x000fd8000fffe1ff */
.L_x_74:
[----:B0123--:R-:W2:Y:S01]  /*6a80*/  LDL R5, [UR6] ;  /* 0x00000006ff057983 */ /* 0x00fea20008100800 */
[C---:B------:R-:W-:Y:S01]  /*6a90*/  IADD3 R0, P0, PT, R28.reuse, UR19, RZ ;  /* 0x000000131c007c10 */ /* 0x040fe2000ff1e0ff */
[----:B------:R-:W-:Y:S02]  /*6aa0*/  UIADD3 UR5, UPT, UPT, UR5, 0x1, URZ ;  /* 0x0000000105057890 */ /* 0x000fe4000fffe0ff */
[----:B------:R-:W-:Y:S01]  /*6ab0*/  UIADD3 UR6, UPT, UPT, UR6, 0x4, URZ ;  /* 0x0000000406067890 */ /* 0x000fe2000fffe0ff */
[----:B-----5:R-:W-:Y:S01]  /*6ac0*/  LEA.HI.X.SX32 R3, R28, UR10, 0x1, P0 ;  /* 0x0000000a1c037c11 */ /* 0x020fe200080f0eff */
[----:B------:R-:W-:Y:S01]  /*6ad0*/  UISETP.NE.AND UP0, UPT, UR5, URZ, UPT ;  /* 0x000000ff0500728c */ /* 0x000fe2000bf05270 */
[----:B------:R-:W-:Y:S02]  /*6ae0*/  LEA R2, P0, R0, UR8, 0x2 ;  /* 0x0000000800027c11 */ /* 0x000fe4000f8010ff */
[----:B------:R-:W-:Y:S02]  /*6af0*/  IADD3 R28, PT, PT, R28, 0x1, RZ ;  /* 0x000000011c1c7810 */ /* 0x000fe40007ffe0ff */
[----:B------:R-:W-:-:S05]  /*6b00*/  LEA.HI.X R3, R0, UR9, R3, 0x2, P0 ;  /* 0x0000000900037c11 */ /* 0x000fca00080f1403 */
[----:B--2---:R0:W-:Y:S01]  /*6b10*/  STG.E desc[UR16][R2.64], R5 ;  /* 0x0000000502007986 */ /* 0x0041e2000c101910 */
[----:B------:R-:W-:Y:S05]  /*6b20*/  BRA.U UP0, `(.L_x_74) ;  /* 0xfffffffd00d47547 */ /* 0x000fea000b83ffff */
[----:B------:R-:W-:Y:S05]  /*6b30*/  EXIT ;  /* 0x000000000000794d */ /* 0x000fea0003800000 */
        .weak           $__internal_0_$__cuda_sm3x_div_rn_noftz_f32_slowpath
        .type           $__internal_0_$__cuda_sm3x_div_rn_noftz_f32_slowpath,@function
        .size           $__internal_0_$__cuda_sm3x_div_rn_noftz_f32_slowpath,(.L_x_181 - $__internal_0_$__cuda_sm3x_div_rn_noftz_f32_slowpath)
$__internal_0_$__cuda_sm3x_div_rn_noftz_f32_slowpath:
[----:B------:R-:W-:Y:S01]  /*6b40*/  SHF.R.U32.HI R5, RZ, 0x17, R3 ;  /* 0x00000017ff057819 */ /* 0x000fe20000011603 */
[----:B------:R-:W-:Y:S01]  /*6b50*/  BSSY.RECONVERGENT B1, `(.L_x_75) ;  /* 0x0000064000017945 */ /* 0x000fe20003800200 */
[----:B------:R-:W-:Y:S02]  /*6b60*/  SHF.R.U32.HI R7, RZ, 0x17, R4 ;  /* 0x00000017ff077819 */ /* 0x000fe40000011604 */
[----:B------:R-:W-:Y:S02]  /*6b70*/  LOP3.LUT R5, R5, 0xff, RZ, 0xc0, !PT ;  /* 0x000000ff05057812 */ /* 0x000fe400078ec0ff */
[----:B------:R-:W-:Y:S02]  /*6b80*/  LOP3.LUT R10, R7, 0xff, RZ, 0xc0, !PT ;  /* 0x000000ff070a7812 */ /* 0x000fe400078ec0ff */
[----:B------:R-:W-:Y:S01]  /*6b90*/  MOV R8, R4 ;  /* 0x0000000400087202 */ /* 0x000fe20000000f00 */
[----:B------:R-:W-:Y:S01]  /*6ba0*/  VIADD R11, R5, 0xffffffff ;  /* 0xffffffff050b7836 */ /* 0x000fe20000000000 */
[----:B------:R-:W-:-:S02]  /*6bb0*/  IADD3 R12, PT, PT, R10, -0x1, RZ ;  /* 0xffffffff0a0c7810 */ /* 0x000fc40007ffe0ff */
[----:B------:R-:W-:Y:S02]  /*6bc0*/  MOV R9, R3 ;  /* 0x0000000300097202 */ /* 0x000fe40000000f00 */
[----:B------:R-:W-:-:S04]  /*6bd0*/  ISETP.GT.U32.AND P0, PT, R11, 0xfd, PT ;  /* 0x000000fd0b00780c */ /* 0x000fc80003f04070 */
[----:B------:R-:W-:-:S13]  /*6be0*/  ISETP.GT.U32.OR P0, PT, R12, 0xfd, P0 ;  /* 0x000000fd0c00780c */ /* 0x000fda0000704470 */
[----:B------:R-:W-:Y:S01]  /*6bf0*/  @!P0 MOV R7, RZ ;  /* 0x000000ff00078202 */ /* 0x000fe20000000f00 */
[----:B------:R-:W-:Y:S06]  /*6c00*/  @!P0 BRA `(.L_x_76) ;  /* 0x00000000005c8947 */ /* 0x000fec0003800000 */
[----:B------:R-:W-:Y:S02]  /*6c10*/  FSETP.GTU.FTZ.AND P2, PT, |R3|, +INF , PT ;  /* 0x7f8000000300780b */ /* 0x000fe40003f5c200 */
[----:B------:R-:W-:-:S04]  /*6c20*/  FSETP.GTU.FTZ.AND P0, PT, |R4|, +INF , PT ;  /* 0x7f8000000400780b */ /* 0x000fc80003f1c200 */
[----:B------:R-:W-:-:S13]  /*6c30*/  PLOP3.LUT P0, PT, P0, P2, PT, 0xf8, 0x8f ;  /* 0x00000000008f781c */ /* 0x000fda0000705f70 */
[----:B------:R-:W-:Y:S05]  /*6c40*/  @P0 BRA `(.L_x_77) ;  /* 0x00000004004c0947 */ /* 0x000fea0003800000 */
[----:B------:R-:W-:-:S13]  /*6c50*/  LOP3.LUT P0, RZ, R9, 0x7fffffff, R8, 0xc8, !PT ;  /* 0x7fffffff09ff7812 */ /* 0x000fda000780c808 */
[----:B------:R-:W-:Y:S05]  /*6c60*/  @!P0 BRA `(.L_x_78) ;  /* 0x00000004003c8947 */ /* 0x000fea0003800000 */
[C---:B------:R-:W-:Y:S02]  /*6c70*/  FSETP.NEU.FTZ.AND P3, PT, |R4|.reuse, +INF , PT ;  /* 0x7f8000000400780b */ /* 0x040fe40003f7d200 */
[----:B------:R-:W-:Y:S02]  /*6c80*/  FSETP.NEU.FTZ.AND P2, PT, |R3|, +INF , PT ;  /* 0x7f8000000300780b */ /* 0x000fe40003f5d200 */
[----:B------:R-:W-:-:S11]  /*6c90*/  FSETP.NEU.FTZ.AND P0, PT, |R4|, +INF , PT ;  /* 0x7f8000000400780b */ /* 0x000fd60003f1d200 */
[----:B------:R-:W-:Y:S05]  /*6ca0*/  @!P2 BRA !P3, `(.L_x_78) ;  /* 0x00000004002ca947 */ /* 0x000fea0005800000 */
[----:B------:R-:W-:-:S04]  /*6cb0*/  LOP3.LUT P3, RZ, R8, 0x7fffffff, RZ, 0xc0, !PT ;  /* 0x7fffffff08ff7812 */ /* 0x000fc8000786c0ff */
[----:B------:R-:W-:-:S13]  /*6cc0*/  PLOP3.LUT P2, PT, P2, P3, PT, 0x2f, 0xf2 ;  /* 0x0000000000f2781c */ /* 0x000fda0001746577 */
[----:B------:R-:W-:Y:S05]  /*6cd0*/  @P2 BRA `(.L_x_79) ;  /* 0x0000000400182947 */ /* 0x000fea0003800000 */
[----:B------:R-:W-:-:S04]  /*6ce0*/  LOP3.LUT P2, RZ, R9, 0x7fffffff, RZ, 0xc0, !PT ;  /* 0x7fffffff09ff7812 */ /* 0x000fc8000784c0ff */
[----:B------:R-:W-:-:S13]  /*6cf0*/  PLOP3.LUT P0, PT, P0, P2, PT, 0x2f, 0xf2 ;  /* 0x0000000000f2781c */ /* 0x000fda0000704577 */
[----:B------:R-:W-:Y:S05]  /*6d00*/  @P0 BRA `(.L_x_80) ;  /* 0x0000000400000947 */ /* 0x000fea0003800000 */
[----:B------:R-:W-:Y:S02]  /*6d10*/  ISETP.GE.AND P0, PT, R12, RZ, PT ;  /* 0x000000ff0c00720c */ /* 0x000fe40003f06270 */
[----:B------:R-:W-:-:S11]  /*6d20*/  ISETP.GE.AND P2, PT, R11, RZ, PT ;  /* 0x000000ff0b00720c */ /* 0x000fd60003f46270 */
[----:B------:R-:W-:Y:S01]  /*6d30*/  @P0 MOV R7, RZ ;  /* 0x000000ff00070202 */ /* 0x000fe20000000f00 */
[----:B------:R-:W-:Y:S02]  /*6d40*/  @!P0 IMAD.MOV.U32 R7, RZ, RZ, -0x40 ;  /* 0xffffffc0ff078424 */ /* 0x000fe400078e00ff */
[----:B------:R-:W-:Y:S01]  /*6d50*/  @!P0 FFMA R8, R4, 1.84467440737095516160e+19, RZ ;  /* 0x5f80000004088823 */ /* 0x000fe200000000ff */
[----:B------:R-:W-:Y:S02]  /*6d60*/  @!P2 FFMA R9, R3, 1.84467440737095516160e+19, RZ ;  /* 0x5f8000000309a823 */ /* 0x000fe400000000ff */
[----:B------:R-:W-:-:S07]  /*6d70*/  @!P2 IADD3 R7, PT, PT, R7, 0x40, RZ ;  /* 0x000000400707a810 */ /* 0x000fce0007ffe0ff */
.L_x_76:
[----:B------:R-:W-:Y:S01]  /*6d80*/  LEA R4, R5, 0xc0800000, 0x17 ;  /* 0xc080000005047811 */ /* 0x000fe200078eb8ff */
[----:B------:R-:W-:Y:S01]  /*6d90*/  BSSY.RECONVERGENT B2, `(.L_x_81) ;  /* 0x0000036000027945 */ /* 0x000fe20003800200 */
[----:B------:R-:W-:Y:S02]  /*6da0*/  IADD3 R10, PT, PT, R10, -0x7f, RZ ;  /* 0xffffff810a0a7810 */ /* 0x000fe40007ffe0ff */
[----:B------:R-:W-:-:S03]  /*6db0*/  IADD3 R12, PT, PT, -R4, R9, RZ ;  /* 0x00000009040c7210 */ /* 0x000fc60007ffe1ff */
[----:B------:R-:W-:Y:S01]  /*6dc0*/  IMAD R4, R10, -0x800000, R8 ;  /* 0xff8000000a047824 */ /* 0x000fe200078e0208 */
[----:B------:R-:W0:Y:S01]  /*6dd0*/  MUFU.RCP R9, R12 ;  /* 0x0000000c00097308 */ /* 0x000e220000001000 */
[----:B------:R-:W-:Y:S01]  /*6de0*/  FADD.FTZ R11, -R12, -RZ ;  /* 0x800000ff0c0b7221 */ /* 0x000fe20000010100 */
[----:B------:R-:W-:-:S04]  /*6df0*/  IADD3 R10, PT, PT, R10, 0x7f, -R5 ;  /* 0x0000007f0a0a7810 */ /* 0x000fc80007ffe805 */
[----:B------:R-:W-:Y:S01]  /*6e00*/  IADD3 R10, PT, PT, R10, R7, RZ ;  /* 0x000000070a0a7210 */ /* 0x000fe20007ffe0ff */
[----:B0-----:R-:W-:-:S04]  /*6e10*/  FFMA R14, R9, R11, 1 ;  /* 0x3f800000090e7423 */ /* 0x001fc8000000000b */
[----:B------:R-:W-:-:S04]  /*6e20*/  FFMA R9, R9, R14, R9 ;  /* 0x0000000e09097223 */ /* 0x000fc80000000009 */
[----:B------:R-:W-:-:S04]  /*6e30*/  FFMA R8, R4, R9, RZ ;  /* 0x0000000904087223 */ /* 0x000fc800000000ff */
[----:B------:R-:W-:-:S04]  /*6e40*/  FFMA R13, R11, R8, R4 ;  /* 0x000000080b0d7223 */ /* 0x000fc80000000004 */
[----:B------:R-:W-:-:S04]  /*6e50*/  FFMA R8, R9, R13, R8 ;  /* 0x0000000d09087223 */ /* 0x000fc80000000008 */
[----:B------:R-:W-:-:S04]  /*6e60*/  FFMA R11, R11, R8, R4 ;  /* 0x000000080b0b7223 */ /* 0x000fc80000000004 */
[----:B------:R-:W-:-:S05]  /*6e70*/  FFMA R4, R9, R11, R8 ;  /* 0x0000000b09047223 */ /* 0x000fca0000000008 */
[----:B------:R-:W-:-:S04]  /*6e80*/  SHF.R.U32.HI R5, RZ, 0x17, R4 ;  /* 0x00000017ff057819 */ /* 0x000fc80000011604 */
[----:B------:R-:W-:-:S04]  /*6e90*/  LOP3.LUT R5, R5, 0xff, RZ, 0xc0, !PT ;  /* 0x000000ff05057812 */ /* 0x000fc800078ec0ff */
[----:B------:R-:W-:-:S04]  /*6ea0*/  IADD3 R12, PT, PT, R5, R10, RZ ;  /* 0x0000000a050c7210 */ /* 0x000fc80007ffe0ff */
[----:B------:R-:W-:-:S04]  /*6eb0*/  IADD3 R5, PT, PT, R12, -0x1, RZ ;  /* 0xffffffff0c057810 */ /* 0x000fc80007ffe0ff */
[----:B------:R-:W-:-:S13]  /*6ec0*/  ISETP.GE.U32.AND P0, PT, R5, 0xfe, PT ;  /* 0x000000fe0500780c */ /* 0x000fda0003f06070 */
[----:B------:R-:W-:Y:S05]  /*6ed0*/  @!P0 BRA `(.L_x_82) ;  /* 0x0000000000808947 */ /* 0x000fea0003800000 */
[----:B------:R-:W-:-:S13]  /*6ee0*/  ISETP.GT.AND P0, PT, R12, 0xfe, PT ;  /* 0x000000fe0c00780c */ /* 0x000fda0003f04270 */
[----:B------:R-:W-:Y:S05]  /*6ef0*/  @P0 BRA `(.L_x_83) ;  /* 0x00000000006c0947 */ /* 0x000fea0003800000 */
[----:B------:R-:W-:-:S13]  /*6f00*/  ISETP.GE.AND P0, PT, R12, 0x1, PT ;  /* 0x000000010c00780c */ /* 0x000fda0003f06270 */
[----:B------:R-:W-:Y:S05]  /*6f10*/  @P0 BRA `(.L_x_84) ;  /* 0x0000000000740947 */ /* 0x000fea0003800000 */
[----:B------:R-:W-:Y:S02]  /*6f20*/  ISETP.GE.AND P0, PT, R12, -0x18, PT ;  /* 0xffffffe80c00780c */ /* 0x000fe40003f06270 */
[----:B------:R-:W-:-:S11]  /*6f30*/  LOP3.LUT R4, R4, 0x80000000, RZ, 0xc0, !PT ;  /* 0x8000000004047812 */ /* 0x000fd600078ec0ff */
[----:B------:R-:W-:Y:S05]  /*6f40*/  @!P0 BRA `(.L_x_84) ;  /* 0x0000000000688947 */ /* 0x000fea0003800000 */
[-CC-:B------:R-:W-:Y:S01]  /*6f50*/  FFMA.RZ R5, R9, R11.reuse, R8.reuse ;  /* 0x0000000b09057223 */ /* 0x180fe2000000c008 */
[C---:B------:R-:W-:Y:S01]  /*6f60*/  VIADD R10, R12.reuse, 0x20 ;  /* 0x000000200c0a7836 */ /* 0x040fe20000000000 */
[C---:B------:R-:W-:Y:S02]  /*6f70*/  ISETP.NE.AND P3, PT, R12.reuse, RZ, PT ;  /* 0x000000ff0c00720c */ /* 0x040fe40003f65270 */
[C---:B------:R-:W-:Y:S02]  /*6f80*/  ISETP.NE.AND P2, PT, R12.reuse, RZ, PT ;  /* 0x000000ff0c00720c */ /* 0x040fe40003f45270 */
[----:B------:R-:W-:Y:S01]  /*6f90*/  LOP3.LUT R7, R5, 0x7fffff, RZ, 0xc0, !PT ;  /* 0x007fffff05077812 */ /* 0x000fe200078ec0ff */
[CCC-:B------:R-:W-:Y:S01]  /*6fa0*/  FFMA.RP R5, R9.reuse, R11.reuse, R8.reuse ;  /* 0x0000000b09057223 */ /* 0x1c0fe20000008008 */
[----:B------:R-:W-:Y:S01]  /*6fb0*/  FFMA.RM R8, R9, R11, R8 ;  /* 0x0000000b09087223 */ /* 0x000fe20000004008 */
[----:B------:R-:W-:Y:S02]  /*6fc0*/  IADD3 R9, PT, PT, -R12, RZ, RZ ;  /* 0x000000ff0c097210 */ /* 0x000fe40007ffe1ff */
[----:B------:R-:W-:-:S02]  /*6fd0*/  LOP3.LUT R7, R7, 0x800000, RZ, 0xfc, !PT ;  /* 0x0080000007077812 */ /* 0x000fc400078efcff */
[----:B------:R-:W-:Y:S02]  /*6fe0*/  FSETP.NEU.FTZ.AND P0, PT, R5, R8, PT ;  /* 0x000000080500720b */ /* 0x000fe40003f1d000 */
[----:B------:R-:W-:Y:S02]  /*6ff0*/  SHF.L.U32 R10, R7, R10, RZ ;  /* 0x0000000a070a7219 */ /* 0x000fe400000006ff */
[----:B------:R-:W-:Y:S02]  /*7000*/  SEL R8, R9, RZ, P3 ;  /* 0x000000ff09087207 */ /* 0x000fe40001800000 */
[----:B------:R-:W-:Y:S02]  /*7010*/  ISETP.NE.AND P2, PT, R10, RZ, P2 ;  /* 0x000000ff0a00720c */ /* 0x000fe40001745270 */
[----:B------:R-:W-:Y:S02]  /*7020*/  SHF.R.U32.HI R8, RZ, R8, R7 ;  /* 0x00000008ff087219 */ /* 0x000fe40000011607 */
[----:B------:R-:W-:-:S02]  /*7030*/  PLOP3.LUT P0, PT, P0, P2, PT, 0xf8, 0x8f ;  /* 0x00000000008f781c */ /* 0x000fc40000705f70 */
[----:B------:R-:W-:Y:S02]  /*7040*/  SHF.R.U32.HI R10, RZ, 0x1, R8 ;  /* 0x00000001ff0a7819 */ /* 0x000fe40000011608 */
[----:B------:R-:W-:-:S04]  /*7050*/  SEL R5, RZ, 0x1, !P0 ;  /* 0x00000001ff057807 */ /* 0x000fc80004000000 */
[----:B------:R-:W-:-:S04]  /*7060*/  LOP3.LUT R5, R5, 0x1, R10, 0xf8, !PT ;  /* 0x0000000105057812 */ /* 0x000fc800078ef80a */
[----:B------:R-:W-:-:S04]  /*7070*/  LOP3.LUT R5, R5, R8, RZ, 0xc0, !PT ;  /* 0x0000000805057212 */ /* 0x000fc800078ec0ff */
[----:B------:R-:W-:-:S04]  /*7080*/  IADD3 R5, PT, PT, R10, R5, RZ ;  /* 0x000000050a057210 */ /* 0x000fc80007ffe0ff */
[----:B------:R-:W-:Y:S01]  /*7090*/  LOP3.LUT R4, R5, R4, RZ, 0xfc, !PT ;  /* 0x0000000405047212 */ /* 0x000fe200078efcff */
[----:B------:R-:W-:Y:S06]  /*70a0*/  BRA `(.L_x_84) ;  /* 0x0000000000107947 */ /* 0x000fec0003800000 */
.L_x_83:
[----:B------:R-:W-:-:S04]  /*70b0*/  LOP3.LUT R4, R4, 0x80000000, RZ, 0xc0, !PT ;  /* 0x8000000004047812 */ /* 0x000fc800078ec0ff */
[----:B------:R-:W-:Y:S01]  /*70c0*/  LOP3.LUT R4, R4, 0x7f800000, RZ, 0xfc, !PT ;  /* 0x7f80000004047812 */ /* 0x000fe200078efcff */
[----:B------:R-:W-:Y:S06]  /*70d0*/  BRA `(.L_x_84) ;  /* 0x0000000000047947 */ /* 0x000fec0003800000 */
.L_x_82:
[----:B------:R-:W-:-:S07]  /*70e0*/  LEA R4, R10, R4, 0x17 ;  /* 0x000000040a047211 */ /* 0x000fce00078eb8ff */
.L_x_84:
[----:B------:R-:W-:Y:S05]  /*70f0*/  BSYNC.RECONVERGENT B2 ;  /* 0x0000000000027941 */ /* 0x000fea0003800200 */
.L_x_81:
[----:B------:R-:W-:Y:S05]  /*7100*/  BRA `(.L_x_85) ;  /* 0x0000000000207947 */ /* 0x000fea0003800000 */
.L_x_80:
[----:B------:R-:W-:-:S04]  /*7110*/  LOP3.LUT R4, R9, 0x80000000, R8, 0x48, !PT ;  /* 0x8000000009047812 */ /* 0x000fc800078e4808 */
[----:B------:R-:W-:Y:S01]  /*7120*/  LOP3.LUT R4, R4, 0x7f800000, RZ, 0xfc, !PT ;  /* 0x7f80000004047812 */ /* 0x000fe200078efcff */
[----:B------:R-:W-:Y:S06]  /*7130*/  BRA `(.L_x_85) ;  /* 0x0000000000147947 */ /* 0x000fec0003800000 */
.L_x_79:
[----:B------:R-:W-:Y:S01]  /*7140*/  LOP3.LUT R4, R9, 0x80000000, R8, 0x48, !PT ;  /* 0x8000000009047812 */ /* 0x000fe200078e4808 */
[----:B------:R-:W-:Y:S06]  /*7150*/  BRA `(.L_x_85) ;  /* 0x00000000000c7947 */ /* 0x000fec0003800000 */
.L_x_78:
[----:B------:R-:W0:Y:S01]  /*7160*/  MUFU.RSQ R4, -QNAN ;  /* 0xffc0000000047908 */ /* 0x000e220000001400 */
[----:B------:R-:W-:Y:S05]  /*7170*/  BRA `(.L_x_85) ;  /* 0x0000000000047947 */ /* 0x000fea0003800000 */
.L_x_77:
[----:B------:R-:W-:-:S07]  /*7180*/  FADD.FTZ R4, R4, R3 ;  /* 0x0000000304047221 */ /* 0x000fce0000010000 */
.L_x_85:
[----:B------:R-:W-:Y:S05]  /*7190*/  BSYNC.RECONVERGENT B1 ;  /* 0x0000000000017941 */ /* 0x000fea0003800200 */
.L_x_75:
[----:B------:R-:W-:Y:S01]  /*71a0*/  HFMA2 R5, -RZ, RZ, 0, 0 ;  /* 0x00000000ff057431 */ /* 0x000fe200000001ff */
[----:B0-----:R-:W-:Y:S02]  /*71b0*/  MOV R7, R4 ;  /* 0x0000000400077202 */ /* 0x001fe40000000f00 */
[----:B------:R-:W-:-:S04]  /*71c0*/  MOV R4, R6 ;  /* 0x0000000600047202 */ /* 0x000fc80000000f00 */
[----:B------:R-:W-:Y:S05]  /*71d0*/  RET.REL.NODEC R4 `(_Z31flash_attention_backward_kernelPKfS0_S0_S0_S0_S0_S0_PfS1_S1_iiiiiifb) ;  /* 0xffffff8c04887950 */ /* 0x000fea0003c3ffff */
.L_x_86:
[----:B------:R-:W-:-:S00]  /*71e0*/  BRA `(.L_x_86) ;  /* 0xfffffffc00fc7947 */ /* 0x000fc0000383ffff */
[----:B------:R-:W-:-:S00]  /*71f0*/  NOP ;  /* 0x0000000000007918 */ /* 0x000fc00000000000 */
        /* <DEDUP_REMOVED lines=8> */
.L_x_181:


//--------------------- .text._Z15flash_atten_fwdPKfS0_S0_PfS1_S1_iiiiiifb --------------------------
	.section	.text._Z15flash_atten_fwdPKfS0_S0_PfS1_S1_iiiiiifb,"ax",@progbits
	.align	128
        .global         _Z15flash_atten_fwdPKfS0_S0_PfS1_S1_iiiiiifb
        .type           _Z15flash_atten_fwdPKfS0_S0_PfS1_S1_iiiiiifb,@function
        .size           _Z15flash_atten_fwdPKfS0_S0_PfS1_S1_iiiiiifb,(.L_x_182 - _Z15flash_atten_fwdPKfS0_S0_PfS1_S1_iiiiiifb)
        .other          _Z15flash_atten_fwdPKfS0_S0_PfS1_S1_iiiiiifb,@"STO_CUDA_ENTRY STV_DEFAULT"
_Z15flash_atten_fwdPKfS0_S0_PfS1_S1_iiiiiifb:
.text._Z15flash_atten_fwdPKfS0_S0_PfS1_S1_iiiiiifb:
[----:B------:R-:W0:Y:S01]  /*0000*/  LDC R1, c[0x0][0x37c] ;  /* 0x0000df00ff017b82 */ /* 0x000e220000000800 */
[----:B------:R-:W1:Y:S07]  /*0010*/  S2R R0, SR_TID.X ;  /* 0x0000000000007919 */ /* 0x000e6e0000002100 */
[----:B------:R-:W1:Y:S01]  /*0020*/  S2UR UR4, SR_CTAID.Z ;  /* 0x00000000000479c3 */ /* 0x000e620000002700 */
[----:B------:R-:W2:Y:S01]  /*0030*/  LDCU UR5, c[0x0][0x3b8] ;  /* 0x00007700ff0577ac */ /* 0x000ea20008000800 */
[----:B0-----:R-:W-:-:S05]  /*0040*/  VIADD R1, R1, 0xfffffe00 ;  /* 0xfffffe0001017836 */ /* 0x001fca0000000000 */
[----:B------:R-:W-:Y:S01]  /*0050*/  R2UR UR9, R1 ;  /* 0x00000000010972ca */ /* 0x000fe200000e0000 */
[----:B------:R-:W1:Y:S02]  /*0060*/  LDC R3, c[0x0][0x3c4] ;  /* 0x0000f100ff037b82 */ /* 0x000e640000000800 */
[----:B-1----:R-:W-:-:S05]  /*0070*/  IMAD R2, R3, UR4, R0 ;  /* 0x0000000403027c24 */ /* 0x002fca000f8e0200 */
[----:B--2---:R-:W-:-:S13]  /*0080*/  ISETP.GE.AND P0, PT, R2, UR5, PT ;  /* 0x0000000502007c0c */ /* 0x004fda000bf06270 */
[----:B------:R-:W-:Y:S05]  /*0090*/  @P0 EXIT ;  /* 0x000000000000094d */ /* 0x000fea0003800000 */
[----:B------:R-:W0:Y:S01]  /*00a0*/  LDCU UR8, c[0x0][0x3bc] ;  /* 0x00007780ff0877ac */ /* 0x000e220008000800 */
[----:B------:R-:W-:Y:S01]  /*00b0*/  S2UR UR7, SR_CTAID.Y ;  /* 0x00000000000779c3 */ /* 0x000fe20000002600 */
[----:B------:R-:W1:Y:S01]  /*00c0*/  LDCU UR6, c[0x0][0x3b4] ;  /* 0x00007680ff0677ac */ /* 0x000e620008000800 */
[----:B------:R-:W2:Y:S06]  /*00d0*/  LDCU.64 UR20, c[0x0][0x358] ;  /* 0x00006b00ff1477ac */ /* 0x000eac0008000a00 */
[----:B------:R-:W1:Y:S01]  /*00e0*/  S2UR UR4, SR_CTAID.X ;  /* 0x00000000000479c3 */ /* 0x000e620000002500 */
[----:B------:R-:W-:Y:S01]  /*00f0*/  UIADD3 UR9, UPT, UPT, UR9, 0x100, URZ ;  /* 0x0000010009097890 */ /* 0x000fe2000fffe0ff */
[----:B0-----:R-:W-:-:S05]  /*0100*/  IMAD.U32 R3, RZ, RZ, UR8 ;  /* 0x00000008ff037e24 */ /* 0x001fca000f8e00ff */
[C---:B------:R-:W-:Y:S02]  /*0110*/  R2UR UR8, R3.reuse ;  /* 0x00000000030872ca */ /* 0x040fe400000e0000 */
[----:B------:R-:W-:Y:S01]  /*0120*/  ISETP.GE.AND P0, PT, R3, 0x1, PT ;  /* 0x000000010300780c */ /* 0x000fe20003f06270 */
[----:B-1----:R-:W-:-:S04]  /*0130*/  UIMAD UR7, UR4, UR6, UR7 ;  /* 0x00000006040772a4 */ /* 0x002fc8000f8e0207 */
[----:B------:R-:W-:-:S06]  /*0140*/  UIMAD UR7, UR7, UR5, URZ ;  /* 0x00000005070772a4 */ /* 0x000fcc000f8e02ff */
[----:B------:R-:W-:-:S04]  /*0150*/  UIMAD UR8, UR7, UR8, URZ ;  /* 0x00000008070872a4 */ /* 0x000fc8000f8e02ff */
[----:B------:R-:W-:Y:S01]  /*0160*/  USHF.R.S32.HI UR22, URZ, 0x1f, UR8 ;  /* 0x0000001fff167899 */ /* 0x000fe20008011408 */
[----:B--2---:R-:W-:Y:S11]  /*0170*/  @!P0 BRA `(.L_x_87) ;  /* 0x0000000400dc8947 */ /* 0x004ff60003800000 */
[C---:B------:R-:W-:Y:S01]  /*0180*/  ISETP.GE.U32.AND P0, PT, R3.reuse, 0x10, PT ;  /* 0x000000100300780c */ /* 0x040fe20003f06070 */
[----:B------:R-:W-:Y:S01]  /*0190*/  HFMA2 R20, -RZ, RZ, 0, 0 ;  /* 0x00000000ff147431 */ /* 0x000fe200000001ff */
[----:B------:R-:W-:-:S04]  /*01a0*/  LOP3.LUT R25, R3, 0xf, RZ, 0xc0, !PT ;  /* 0x0000000f03197812 */ /* 0x000fc800078ec0ff */
[----:B------:R-:W-:-:S07]  /*01b0*/  ISETP.NE.AND P1, PT, R25, RZ, PT ;  /* 0x000000ff1900720c */ /* 0x000fce0003f25270 */
[----:B------:R-:W-:Y:S06]  /*01c0*/  @!P0 BRA `(.L_x_88) ;  /* 0x0000000000908947 */ /* 0x000fec0003800000 */
[----:B------:R-:W-:Y:S01]  /*01d0*/  LOP3.LUT R20, R3, 0x7ffffff0, RZ, 0xc0, !PT ;  /* 0x7ffffff003147812 */ /* 0x000fe200078ec0ff */
[----:B------:R-:W-:Y:S01]  /*01e0*/  IMAD.MOV.U32 R21, RZ, RZ, RZ ;  /* 0x000000ffff157224 */ /* 0x000fe200078e00ff */
[----:B------:R-:W0:Y:S06]  /*01f0*/  LDCU.64 UR10, c[0x0][0x380] ;  /* 0x00007000ff0a77ac */ /* 0x000e2c0008000a00 */
.L_x_89:
[----:B-1----:R-:W-:-:S05]  /*0200*/  IMAD R4, R2, R3, R21 ;  /* 0x0000000302047224 */ /* 0x002fca00078e0215 */
[----:B------:R-:W-:-:S04]  /*0210*/  IADD3 R5, P0, PT, R4, UR8, RZ ;  /* 0x0000000804057c10 */ /* 0x000fc8000ff1e0ff */
[----:B------:R-:W-:Y:S02]  /*0220*/  LEA.HI.X.SX32 R4, R4, UR22, 0x1, P0 ;  /* 0x0000001604047c11 */ /* 0x000fe400080f0eff */
[----:B0-----:R-:W-:-:S04]  /*0230*/  LEA R22, P0, R5, UR10, 0x2 ;  /* 0x0000000a05167c11 */ /* 0x001fc8000f8010ff */
[----:B------:R-:W-:-:S05]  /*0240*/  LEA.HI.X R23, R5, UR11, R4, 0x2, P0 ;  /* 0x0000000b05177c11 */ /* 0x000fca00080f1404 */
[----:B------:R-:W2:Y:S04]  /*0250*/  LDG.E.CONSTANT R4, desc[UR20][R22.64] ;  /* 0x0000001416047981 */ /* 0x000ea8000c1e9900 */
[----:B------:R-:W2:Y:S04]  /*0260*/  LDG.E.CONSTANT R5, desc[UR20][R22.64+0x4] ;  /* 0x0000041416057981 */ /* 0x000ea8000c1e9900 */
[----:B------:R-:W2:Y:S04]  /*0270*/  LDG.E.CONSTANT R6, desc[UR20][R22.64+0x8] ;  /* 0x0000081416067981 */ /* 0x000ea8000c1e9900 */
[----:B------:R-:W2:Y:S04]  /*0280*/  LDG.E.CONSTANT R7, desc[UR20][R22.64+0xc] ;  /* 0x00000c1416077981 */ /* 0x000ea8000c1e9900 */
[----:B------:R-:W3:Y:S04]  /*0290*/  LDG.E.CONSTANT R8, desc[UR20][R22.64+0x10] ;  /* 0x0000101416087981 */ /* 0x000ee8000c1e9900 */
[----:B------:R-:W3:Y:S04]  /*02a0*/  LDG.E.CONSTANT R9, desc[UR20][R22.64+0x14] ;  /* 0x0000141416097981 */ /* 0x000ee8000c1e9900 */
[----:B------:R-:W3:Y:S04]  /*02b0*/  LDG.E.CONSTANT R10, desc[UR20][R22.64+0x18] ;  /* 0x00001814160a7981 */ /* 0x000ee8000c1e9900 */
[----:B------:R-:W3:Y:S04]  /*02c0*/  LDG.E.CONSTANT R11, desc[UR20][R22.64+0x1c] ;  /* 0x00001c14160b7981 */ /* 0x000ee8000c1e9900 */
[----:B------:R-:W4:Y:S04]  /*02d0*/  LDG.E.CONSTANT R12, desc[UR20][R22.64+0x20] ;  /* 0x00002014160c7981 */ /* 0x000f28000c1e9900 */
[----:B------:R-:W4:Y:S04]  /*02e0*/  LDG.E.CONSTANT R13, desc[UR20][R22.64+0x24] ;  /* 0x00002414160d7981 */ /* 0x000f28000c1e9900 */
[----:B------:R-:W4:Y:S04]  /*02f0*/  LDG.E.CONSTANT R14, desc[UR20][R22.64+0x28] ;  /* 0x00002814160e7981 */ /* 0x000f28000c1e9900 */
[----:B------:R-:W4:Y:S04]  /*0300*/  LDG.E.CONSTANT R15, desc[UR20][R22.64+0x2c] ;  /* 0x00002c14160f7981 */ /* 0x000f28000c1e9900 */
[----:B------:R-:W5:Y:S04]  /*0310*/  LDG.E.CONSTANT R16, desc[UR20][R22.64+0x30] ;  /* 0x0000301416107981 */ /* 0x000f68000c1e9900 */
[----:B------:R-:W5:Y:S04]  /*0320*/  LDG.E.CONSTANT R17, desc[UR20][R22.64+0x34] ;  /* 0x0000341416117981 */ /* 0x000f68000c1e9900 */
[----:B------:R-:W5:Y:S04]  /*0330*/  LDG.E.CONSTANT R18, desc[UR20][R22.64+0x38] ;  /* 0x0000381416127981 */ /* 0x000f68000c1e9900 */
[----:B------:R-:W5:Y:S01]  /*0340*/  LDG.E.CONSTANT R19, desc[UR20][R22.64+0x3c] ;  /* 0x00003c1416137981 */ /* 0x000f62000c1e9900 */
[C---:B------:R-:W-:Y:S01]  /*0350*/  IMAD R24, R21.reuse, 0x4, R1 ;  /* 0x0000000415187824 */ /* 0x040fe200078e0201 */
[----:B------:R-:W-:-:S04]  /*0360*/  IADD3 R21, PT, PT, R21, 0x10, RZ ;  /* 0x0000001015157810 */ /* 0x000fc80007ffe0ff */
[----:B------:R1:W-:Y:S01]  /*0370*/  STL.128 [R24+0x100], RZ ;  /* 0x000100ff18007387 */ /* 0x0003e20000100c00 */
[----:B------:R-:W-:-:S03]  /*0380*/  ISETP.NE.AND P0, PT, R21, R20, PT ;  /* 0x000000141500720c */ /* 0x000fc60003f05270 */
[----:B------:R1:W-:Y:S04]  /*0390*/  STL.128 [R24+0x110], RZ ;  /* 0x000110ff18007387 */ /* 0x0003e80000100c00 */
[----:B------:R1:W-:Y:S04]  /*03a0*/  STL.128 [R24+0x120], RZ ;  /* 0x000120ff18007387 */ /* 0x0003e80000100c00 */
[----:B------:R1:W-:Y:S04]  /*03b0*/  STL.128 [R24+0x130], RZ ;  /* 0x000130ff18007387 */ /* 0x0003e80000100c00 */
[----:B--2---:R1:W-:Y:S04]  /*03c0*/  STL.128 [R24], R4 ;  /* 0x0000000418007387 */ /* 0x0043e80000100c00 */
[----:B---3--:R1:W-:Y:S04]  /*03d0*/  STL.128 [R24+0x10], R8 ;  /* 0x0000100818007387 */ /* 0x0083e80000100c00 */
[----:B----4-:R1:W-:Y:S04]  /*03e0*/  STL.128 [R24+0x20], R12 ;  /* 0x0000200c18007387 */ /* 0x0103e80000100c00 */
[----:B-----5:R1:W-:Y:S01]  /*03f0*/  STL.128 [R24+0x30], R16 ;  /* 0x0000301018007387 */ /* 0x0203e20000100c00 */
[----:B------:R-:W-:Y:S05]  /*0400*/  @P0 BRA `(.L_x_89) ;  /* 0xfffffffc007c0947 */ /* 0x000fea000383ffff */
.L_x_88:
[----:B------:R-:W-:Y:S05]  /*0410*/  @!P1 BRA `(.L_x_87) ;  /* 0x0000000400349947 */ /* 0x000fea0003800000 */
[----:B------:R-:W-:Y:S02]  /*0420*/  ISETP.GE.U32.AND P0, PT, R25, 0x8, PT ;  /* 0x000000081900780c */ /* 0x000fe40003f06070 */
[----:B-1----:R-:W-:-:S04]  /*0430*/  LOP3.LUT R9, R3, 0x7, RZ, 0xc0, !PT ;  /* 0x0000000703097812 */ /* 0x002fc800078ec0ff */
[----:B------:R-:W-:-:S07]  /*0440*/  ISETP.NE.AND P1, PT, R9, RZ, PT ;  /* 0x000000ff0900720c */ /* 0x000fce0003f25270 */
[----:B------:R-:W-:Y:S06]  /*0450*/  @!P0 BRA `(.L_x_90) ;  /* 0x0000000000808947 */ /* 0x000fec0003800000 */
[----:B------:R-:W0:Y:S01]  /*0460*/  LDCU.64 UR10, c[0x0][0x380] ;  /* 0x00007000ff0a77ac */ /* 0x000e220008000a00 */
[----:B------:R-:W-:-:S05]  /*0470*/  IMAD R4, R2, R3, R20 ;  /* 0x0000000302047224 */ /* 0x000fca00078e0214 */
[----:B------:R-:W-:-:S04]  /*0480*/  IADD3 R5, P0, PT, R4, UR8, RZ ;  /* 0x0000000804057c10 */ /* 0x000fc8000ff1e0ff */
[----:B------:R-:W-:Y:S02]  /*0490*/  LEA.HI.X.SX32 R6, R4, UR22, 0x1, P0 ;  /* 0x0000001604067c11 */ /* 0x000fe400080f0eff */
[----:B0-----:R-:W-:-:S04]  /*04a0*/  LEA R4, P0, R5, UR10, 0x2 ;  /* 0x0000000a05047c11 */ /* 0x001fc8000f8010ff */
[----:B------:R-:W-:-:S05]  /*04b0*/  LEA.HI.X R5, R5, UR11, R6, 0x2, P0 ;  /* 0x0000000b05057c11 */ /* 0x000fca00080f1406 */
[----:B------:R-:W2:Y:S04]  /*04c0*/  LDG.E.CONSTANT R6, desc[UR20][R4.64] ;  /* 0x0000001404067981 */ /* 0x000ea8000c1e9900 */
[----:B------:R-:W3:Y:S04]  /*04d0*/  LDG.E.CONSTANT R8, desc[UR20][R4.64+0x4] ;  /* 0x0000041404087981 */ /* 0x000ee8000c1e9900 */
[----:B------:R-:W4:Y:S04]  /*04e0*/  LDG.E.CONSTANT R10, desc[UR20][R4.64+0x8] ;  /* 0x00000814040a7981 */ /* 0x000f28000c1e9900 */
[----:B------:R-:W5:Y:S04]  /*04f0*/  LDG.E.CONSTANT R12, desc[UR20][R4.64+0xc] ;  /* 0x00000c14040c7981 */ /* 0x000f68000c1e9900 */
[----:B------:R-:W5:Y:S04]  /*0500*/  LDG.E.CONSTANT R14, desc[UR20][R4.64+0x10] ;  /* 0x00001014040e7981 */ /* 0x000f68000c1e9900 */
[----:B------:R-:W5:Y:S04]  /*0510*/  LDG.E.CONSTANT R16, desc[UR20][R4.64+0x14] ;  /* 0x0000141404107981 */ /* 0x000f68000c1e9900 */
[----:B------:R-:W5:Y:S04]  /*0520*/  LDG.E.CONSTANT R18, desc[UR20][R4.64+0x18] ;  /* 0x0000181404127981 */ /* 0x000f68000c1e9900 */
[----:B------:R-:W5:Y:S01]  /*0530*/  LDG.E.CONSTANT R22, desc[UR20][R4.64+0x1c] ;  /* 0x00001c1404167981 */ /* 0x000f62000c1e9900 */
[----:B------:R-:W-:-:S02]  /*0540*/  IMAD R7, R20, 0x4, R1 ;  /* 0x0000000414077824 */ /* 0x000fc400078e0201 */
[----:B------:R-:W-:-:S03]  /*0550*/  VIADD R20, R20, 0x8 ;  /* 0x0000000814147836 */ /* 0x000fc60000000000 */
[----:B------:R0:W-:Y:S04]  /*0560*/  STL [R7+0x100], RZ ;  /* 0x000100ff07007387 */ /* 0x0001e80000100800 */
[----:B------:R0:W-:Y:S04]  /*0570*/  STL [R7+0x104], RZ ;  /* 0x000104ff07007387 */ /* 0x0001e80000100800 */
[----:B------:R0:W-:Y:S04]  /*0580*/  STL [R7+0x108], RZ ;  /* 0x000108ff07007387 */ /* 0x0001e80000100800 */
[----:B------:R0:W-:Y:S04]  /*0590*/  STL [R7+0x10c], RZ ;  /* 0x00010cff07007387 */ /* 0x0001e80000100800 */
[----:B------:R0:W-:Y:S04]  /*05a0*/  STL [R7+0x110], RZ ;  /* 0x000110ff07007387 */ /* 0x0001e80000100800 */
[----:B------:R0:W-:Y:S04]  /*05b0*/  STL [R7+0x114], RZ ;  /* 0x000114ff07007387 */ /* 0x0001e80000100800 */
[----:B------:R0:W-:Y:S04]  /*05c0*/  STL [R7+0x118], RZ ;  /* 0x000118ff07007387 */ /* 0x0001e80000100800 */
[----:B------:R0:W-:Y:S04]  /*05d0*/  STL [R7+0x11c], RZ ;  /* 0x00011cff07007387 */ /* 0x0001e80000100800 */
[----:B--2---:R0:W-:Y:S04]  /*05e0*/  STL [R7], R6 ;  /* 0x0000000607007387 */ /* 0x0041e80000100800 */
[----:B---3--:R0:W-:Y:S04]  /*05f0*/  STL [R7+0x4], R8 ;  /* 0x0000040807007387 */ /* 0x0081e80000100800 */
[----:B----4-:R0:W-:Y:S04]  /*0600*/  STL [R7+0x8], R10 ;  /* 0x0000080a07007387 */ /* 0x0101e80000100800 */
[----:B-----5:R0:W-:Y:S04]  /*0610*/  STL [R7+0xc], R12 ;  /* 0x00000c0c07007387 */ /* 0x0201e80000100800 */
[----:B------:R0:W-:Y:S04]  /*0620*/  STL [R7+0x10], R14 ;  /* 0x0000100e07007387 */ /* 0x0001e80000100800 */
[----:B------:R0:W-:Y:S04]  /*0630*/  STL [R7+0x14], R16 ;  /* 0x0000141007007387 */ /* 0x0001e80000100800 */
[----:B------:R0:W-:Y:S04]  /*0640*/  STL [R7+0x18], R18 ;  /* 0x0000181207007387 */ /* 0x0001e80000100800 */
[----:B------:R0:W-:Y:S02]  /*0650*/  STL [R7+0x1c], R22 ;  /* 0x00001c1607007387 */ /* 0x0001e40000100800 */
.L_x_90:
[----:B------:R-:W-:Y:S05]  /*0660*/  @!P1 BRA `(.L_x_87) ;  /* 0x0000000000a09947 */ /* 0x000fea0003800000 */
[----:B------:R-:W-:Y:S02]  /*0670*/  ISETP.GE.U32.AND P0, PT, R9, 0x4, PT ;  /* 0x000000040900780c */ /* 0x000fe40003f06070 */
[----:B------:R-:W-:-:S04]  /*0680*/  LOP3.LUT R11, R3, 0x3, RZ, 0xc0, !PT ;  /* 0x00000003030b7812 */ /* 0x000fc800078ec0ff */
[----:B------:R-:W-:-:S07]  /*0690*/  ISETP.NE.AND P1, PT, R11, RZ, PT ;  /* 0x000000ff0b00720c */ /* 0x000fce0003f25270 */
[----:B------:R-:W-:Y:S06]  /*06a0*/  @!P0 BRA `(.L_x_91) ;  /* 0x0000000000508947 */ /* 0x000fec0003800000 */
[----:B------:R-:W1:Y:S01]  /*06b0*/  LDCU.64 UR10, c[0x0][0x380] ;  /* 0x00007000ff0a77ac */ /* 0x000e620008000a00 */
[----:B------:R-:W-:-:S05]  /*06c0*/  IMAD R4, R2, R3, R20 ;  /* 0x0000000302047224 */ /* 0x000fca00078e0214 */
[----:B------:R-:W-:-:S04]  /*06d0*/  IADD3 R5, P0, PT, R4, UR8, RZ ;  /* 0x0000000804057c10 */ /* 0x000fc8000ff1e0ff */
[----:B0-----:R-:W-:Y:S02]  /*06e0*/  LEA.HI.X.SX32 R6, R4, UR22, 0x1, P0 ;  /* 0x0000001604067c11 */ /* 0x001fe400080f0eff */
[----:B-1----:R-:W-:-:S04]  /*06f0*/  LEA R4, P0, R5, UR10, 0x2 ;  /* 0x0000000a05047c11 */ /* 0x002fc8000f8010ff */
[----:B------:R-:W-:-:S05]  /*0700*/  LEA.HI.X R5, R5, UR11, R6, 0x2, P0 ;  /* 0x0000000b05057c11 */ /* 0x000fca00080f1406 */
[----:B------:R-:W2:Y:S04]  /*0710*/  LDG.E.CONSTANT R6, desc[UR20][R4.64] ;  /* 0x0000001404067981 */ /* 0x000ea8000c1e9900 */
[----:B------:R-:W3:Y:S04]  /*0720*/  LDG.E.CONSTANT R8, desc[UR20][R4.64+0x4] ;  /* 0x0000041404087981 */ /* 0x000ee8000c1e9900 */
[----:B------:R-:W4:Y:S04]  /*0730*/  LDG.E.CONSTANT R10, desc[UR20][R4.64+0x8] ;  /* 0x00000814040a7981 */ /* 0x000f28000c1e9900 */
[----:B------:R-:W5:Y:S01]  /*0740*/  LDG.E.CONSTANT R12, desc[UR20][R4.64+0xc] ;  /* 0x00000c14040c7981 */ /* 0x000f62000c1e9900 */
[C---:B------:R-:W-:Y:S01]  /*0750*/  LEA R7, R20.reuse, R1, 0x2 ;  /* 0x0000000114077211 */ /* 0x040fe200078e10ff */
[----:B------:R-:W-:-:S04]  /*0760*/  VIADD R20, R20, 0x4 ;  /* 0x0000000414147836 */ /* 0x000fc80000000000 */
[----:B------:R1:W-:Y:S04]  /*0770*/  STL [R7+0x100], RZ ;  /* 0x000100ff07007387 */ /* 0x0003e80000100800 */
[----:B------:R1:W-:Y:S04]  /*0780*/  STL [R7+0x104], RZ ;  /* 0x000104ff07007387 */ /* 0x0003e80000100800 */
[----:B------:R1:W-:Y:S04]  /*0790*/  STL [R7+0x108], RZ ;  /* 0x000108ff07007387 */ /* 0x0003e80000100800 */
[----:B------:R1:W-:Y:S04]  /*07a0*/  STL [R7+0x10c], RZ ;  /* 0x00010cff07007387 */ /* 0x0003e80000100800 */
[----:B--2---:R1:W-:Y:S04]  /*07b0*/  STL [R7], R6 ;  /* 0x0000000607007387 */ /* 0x0043e80000100800 */
[----:B---3--:R1:W-:Y:S04]  /*07c0*/  STL [R7+0x4], R8 ;  /* 0x0000040807007387 */ /* 0x0083e80000100800 */
[----:B----4-:R1:W-:Y:S04]  /*07d0*/  STL [R7+0x8], R10 ;  /* 0x0000080a07007387 */ /* 0x0103e80000100800 */
[----:B-----5:R1:W-:Y:S02]  /*07e0*/  STL [R7+0xc], R12 ;  /* 0x00000c0c07007387 */ /* 0x0203e40000100800 */
.L_x_91:
[----:B------:R-:W-:Y:S05]  /*07f0*/  @!P1 BRA `(.L_x_87) ;  /* 0x00000000003c9947 */ /* 0x000fea0003800000 */
[----:B------:R-:W2:Y:S01]  /*0800*/  LDCU.64 UR10, c[0x0][0x380] ;  /* 0x00007000ff0a77ac */ /* 0x000ea20008000a00 */
[----:B------:R-:W-:-:S05]  /*0810*/  UMOV UR4, URZ ;  /* 0x000000ff00047c82 */ /* 0x000fca0008000000 */
.L_x_92:
[----:B---3--:R-:W-:-:S05]  /*0820*/  IMAD R4, R2, R3, R20 ;  /* 0x0000000302047224 */ /* 0x008fca00078e0214 */
[----:B------:R-:W-:-:S04]  /*0830*/  IADD3 R5, P0, PT, R4, UR8, RZ ;  /* 0x0000000804057c10 */ /* 0x000fc8000ff1e0ff */
[----:B01----:R-:W-:Y:S02]  /*0840*/  LEA.HI.X.SX32 R6, R4, UR22, 0x1, P0 ;  /* 0x0000001604067c11 */ /* 0x003fe400080f0eff */
[----:B--2---:R-:W-:-:S04]  /*0850*/  LEA R4, P0, R5, UR10, 0x2 ;  /* 0x0000000a05047c11 */ /* 0x004fc8000f8010ff */
[----:B------:R-:W-:-:S05]  /*0860*/  LEA.HI.X R5, R5, UR11, R6, 0x2, P0 ;  /* 0x0000000b05057c11 */ /* 0x000fca00080f1406 */
[----:B------:R-:W2:Y:S01]  /*0870*/  LDG.E.CONSTANT R4, desc[UR20][R4.64] ;  /* 0x0000001404047981 */ /* 0x000ea2000c1e9900 */
[C---:B------:R-:W-:Y:S01]  /*0880*/  IMAD R7, R20.reuse, 0x4, R1 ;  /* 0x0000000414077824 */ /* 0x040fe200078e0201 */
[----:B------:R-:W-:Y:S01]  /*0890*/  UIADD3 UR4, UPT, UPT, UR4, 0x1, URZ ;  /* 0x0000000104047890 */ /* 0x000fe2000fffe0ff */
[----:B------:R-:W-:-:S03]  /*08a0*/  IADD3 R20, PT, PT, R20, 0x1, RZ ;  /* 0x0000000114147810 */ /* 0x000fc60007ffe0ff */
[----:B------:R3:W-:Y:S02]  /*08b0*/  STL [R7+0x100], RZ ;  /* 0x000100ff07007387 */ /* 0x0007e40000100800 */
[----:B------:R-:W-:Y:S02]  /*08c0*/  ISETP.NE.AND P0, PT, R11, UR4, PT ;  /* 0x000000040b007c0c */ /* 0x000fe4000bf05270 */
[----:B--2---:R3:W-:Y:S11]  /*08d0*/  STL [R7], R4 ;  /* 0x0000000407007387 */ /* 0x0047f60000100800 */
[----:B------:R-:W-:Y:S05]  /*08e0*/  @P0 BRA `(.L_x_92) ;  /* 0xfffffffc00cc0947 */ /* 0x000fea000383ffff */
.L_x_87:
[----:B------:R-:W1:Y:S01]  /*08f0*/  LDCU UR12, c[0x0][0x3c0] ;  /* 0x00007800ff0c77ac */ /* 0x000e620008000800 */
[----:B------:R-:W-:Y:S02]  /*0900*/  IMAD.MOV.U32 R26, RZ, RZ, RZ ;  /* 0x000000ffff1a7224 */ /* 0x000fe400078e00ff */
[----:B-1-3--:R-:W-:Y:S01]  /*0910*/  IMAD.U32 R4, RZ, RZ, UR12 ;  /* 0x0000000cff047e24 */ /* 0x00afe2000f8e00ff */
[----:B------:R-:W-:-:S04]  /*0920*/  UIADD3 UR4, UPT, UPT, UR5, -0x1, UR12 ;  /* 0xffffffff05047890 */ /* 0x000fc8000fffe00c */
[----:B0-----:R-:W-:Y:S02]  /*0930*/  IABS R7, R4 ;  /* 0x0000000400077213 */ /* 0x001fe40000000000 */
[----:B------:R-:W-:Y:S01]  /*0940*/  IMAD.U32 R8, RZ, RZ, UR4 ;  /* 0x00000004ff087e24 */ /* 0x000fe2000f8e00ff */
[----:B------:R-:W-:Y:S01]  /*0950*/  ULOP3.LUT UR4, UR4, UR12, URZ, 0x3c, !UPT ;  /* 0x0000000c04047292 */ /* 0x000fe2000f8e3cff */
[----:B------:R-:W0:Y:S05]  /*0960*/  I2F.RP R6, R7 ;  /* 0x0000000700067306 */ /* 0x000e2a0000209400 */
[----:B------:R-:W-:-:S03]  /*0970*/  ISETP.LE.AND P2, PT, RZ, UR4, PT ;  /* 0x00000004ff007c0c */ /* 0x000fc6000bf43270 */
[----:B0-----:R-:W0:Y:S02]  /*0980*/  MUFU.RCP R6, R6 ;  /* 0x0000000600067308 */ /* 0x001e240000001000 */
[----:B0-----:R-:W-:Y:S01]  /*0990*/  VIADD R4, R6, 0xffffffe ;  /* 0x0ffffffe06047836 */ /* 0x001fe20000000000 */
[----:B------:R-:W-:-:S05]  /*09a0*/  IABS R6, R8 ;  /* 0x0000000800067213 */ /* 0x000fca0000000000 */
[----:B------:R0:W1:Y:S02]  /*09b0*/  F2I.FTZ.U32.TRUNC.NTZ R5, R4 ;  /* 0x0000000400057305 */ /* 0x000064000021f000 */
[----:B0-----:R-:W-:Y:S01]  /*09c0*/  IMAD.MOV.U32 R4, RZ, RZ, RZ ;  /* 0x000000ffff047224 */ /* 0x001fe200078e00ff */
[----:B-1----:R-:W-:-:S05]  /*09d0*/  IADD3 R10, PT, PT, RZ, -R5, RZ ;  /* 0x80000005ff0a7210 */ /* 0x002fca0007ffe0ff */
[----:B------:R-:W-:-:S04]  /*09e0*/  IMAD R9, R10, R7, RZ ;  /* 0x000000070a097224 */ /* 0x000fc800078e02ff */
[----:B------:R-:W-:Y:S01]  /*09f0*/  IMAD.HI.U32 R5, R5, R9, R4 ;  /* 0x0000000905057227 */ /* 0x000fe200078e0004 */
[----:B------:R-:W-:-:S05]  /*0a00*/  MOV R9, 0xff800000 ;  /* 0xff80000000097802 */ /* 0x000fca0000000f00 */
[----:B------:R-:W-:-:S05]  /*0a10*/  IMAD.HI.U32 R20, R5, R6, RZ ;  /* 0x0000000605147227 */ /* 0x000fca00078e00ff */
[----:B------:R-:W-:-:S05]  /*0a20*/  IADD3 R4, PT, PT, -R20, RZ, RZ ;  /* 0x000000ff14047210 */ /* 0x000fca0007ffe1ff */
[----:B------:R-:W-:-:S05]  /*0a30*/  IMAD R4, R7, R4, R6 ;  /* 0x0000000407047224 */ /* 0x000fca00078e0206 */
[----:B------:R-:W-:-:S13]  /*0a40*/  ISETP.GT.U32.AND P1, PT, R7, R4, PT ;  /* 0x000000040700720c */ /* 0x000fda0003f24070 */
[----:B------:R-:W-:Y:S02]  /*0a50*/  @!P1 IMAD.IADD R4, R4, 0x1, -R7 ;  /* 0x0000000104049824 */ /* 0x000fe400078e0a07 */
[----:B------:R-:W-:Y:S01]  /*0a60*/  @!P1 VIADD R20, R20, 0x1 ;  /* 0x0000000114149836 */ /* 0x000fe20000000000 */
[----:B------:R-:W-:Y:S02]  /*0a70*/  ISETP.NE.AND P1, PT, RZ, UR12, PT ;  /* 0x0000000cff007c0c */ /* 0x000fe4000bf25270 */
[----:B------:R-:W-:-:S13]  /*0a80*/  ISETP.GE.U32.AND P0, PT, R4, R7, PT ;  /* 0x000000070400720c */ /* 0x000fda0003f06070 */
[----:B------:R-:W-:-:S05]  /*0a90*/  @P0 IADD3 R20, PT, PT, R20, 0x1, RZ ;  /* 0x0000000114140810 */ /* 0x000fca0007ffe0ff */
[----:B------:R-:W-:Y:S01]  /*0aa0*/  @!P2 IMAD.MOV R20, RZ, RZ, -R20 ;  /* 0x000000ffff14a224 */ /* 0x000fe200078e0a14 */
[----:B------:R-:W-:-:S04]  /*0ab0*/  @!P1 LOP3.LUT R20, RZ, UR12, RZ, 0x33, !PT ;  /* 0x0000000cff149c12 */ /* 0x000fc8000f8e33ff */
[----:B------:R-:W-:-:S13]  /*0ac0*/  ISETP.GE.AND P0, PT, R20, 0x1, PT ;  /* 0x000000011400780c */ /* 0x000fda0003f06270 */
[----:B------:R-:W-:Y:S05]  /*0ad0*/  @!P0 BRA `(.L_x_93) ;  /* 0x0000002c00a88947 */ /* 0x000fea0003800000 */
[----:B------:R-:W0:Y:S01]  /*0ae0*/  S2UR UR5, SR_CgaCtaId ;  /* 0x00000000000579c3 */ /* 0x000e220000008800 */
[C---:B------:R-:W-:Y:S01]  /*0af0*/  R2UR UR10, R3.reuse ;  /* 0x00000000030a72ca */ /* 0x040fe200000e0000 */
[----:B------:R-:W1:Y:S01]  /*0b00*/  LDCU UR6, c[0x0][0x3c8] ;  /* 0x00007900ff0677ac */ /* 0x000e620008000800 */
[C---:B------:R-:W-:Y:S01]  /*0b10*/  LOP3.LUT R19, R3.reuse, 0xf, RZ, 0xc0, !PT ;  /* 0x0000000f03137812 */ /* 0x040fe200078ec0ff */
[----:B------:R-:W-:Y:S01]  /*0b20*/  IMAD.MOV.U32 R24, RZ, RZ, -0x800000 ;  /* 0xff800000ff187424 */ /* 0x000fe200078e00ff */
[C---:B------:R-:W-:Y:S01]  /*0b30*/  LOP3.LUT R18, R3.reuse, 0x7, RZ, 0xc0, !PT ;  /* 0x0000000703127812 */ /* 0x040fe200078ec0ff */
[----:B------:R-:W-:Y:S01]  /*0b40*/  UMOV UR4, 0x400 ;  /* 0x0000040000047882 */ /* 0x000fe20000000000 */
[C---:B------:R-:W-:Y:S01]  /*0b50*/  LOP3.LUT R17, R3.reuse, 0x7ffffff0, RZ, 0xc0, !PT ;  /* 0x7ffffff003117812 */ /* 0x040fe200078ec0ff */
[----:B------:R-:W-:Y:S01]  /*0b60*/  IMAD.MOV.U32 R26, RZ, RZ, RZ ;  /* 0x000000ffff1a7224 */ /* 0x000fe200078e00ff */
[----:B------:R-:W-:Y:S01]  /*0b70*/  LOP3.LUT R16, R3, 0x3, RZ, 0xc0, !PT ;  /* 0x0000000303107812 */ /* 0x000fe200078ec0ff */
[----:B------:R-:W2:Y:S01]  /*0b80*/  LDCU UR23, c[0x0][0x360] ;  /* 0x00006c00ff1777ac */ /* 0x000ea20008000800 */
[----:B------:R-:W-:-:S02]  /*0b90*/  PRMT R23, RZ, 0x7610, R23 ;  /* 0x00007610ff177816 */ /* 0x000fc40000000017 */
[----:B------:R-:W-:Y:S01]  /*0ba0*/  PRMT R22, RZ, 0x7610, R22 ;  /* 0x00007610ff167816 */ /* 0x000fe20000000016 */
[----:B------:R-:W-:Y:S01]  /*0bb0*/  UIADD3 UR10, UPT, UPT, UR10, 0x1, URZ ;  /* 0x000000010a0a7890 */ /* 0x000fe2000fffe0ff */
[----:B------:R-:W-:-:S03]  /*0bc0*/  PRMT R21, RZ, 0x7610, R21 ;  /* 0x00007610ff157816 */ /* 0x000fc60000000015 */
[----:B------:R-:W-:Y:S01]  /*0bd0*/  UIMAD UR12, UR10, UR12, URZ ;  /* 0x0000000c0a0c72a4 */ /* 0x000fe2000f8e02ff */
[----:B-1----:R-:W-:Y:S01]  /*0be0*/  FMUL R25, RZ, UR6 ;  /* 0x00000006ff197c20 */ /* 0x002fe20008400000 */
[----:B0-----:R-:W-:-:S04]  /*0bf0*/  ULEA UR4, UR5, UR4, 0x18 ;  /* 0x0000000405047291 */ /* 0x001fc8000f8ec0ff */
[----:B------:R-:W-:-:S03]  /*0c00*/  ULEA UR11, UR12, UR4, 0x2 ;  /* 0x000000040c0b7291 */ /* 0x000fc6000f8e10ff */
[----:B------:R-:W-:Y:S01]  /*0c10*/  UMOV UR4, URZ ;  /* 0x000000ff00047c82 */ /* 0x000fe20008000000 */
[----:B--2---:R-:W-:-:S12]  /*0c20*/  ULEA UR12, UR12, UR11, 0x2 ;  /* 0x0000000b0c0c7291 */ /* 0x004fd8000f8e10ff */
.L_x_130:
[----:B0-----:R-:W0:Y:S01]  /*0c30*/  LDCU UR17, c[0x0][0x3c0] ;  /* 0x00007800ff1177ac */ /* 0x001e220008000800 */
[----:B------:R-:W-:Y:S01]  /*0c40*/  PRMT R4, R21, 0x9910, RZ ;  /* 0x0000991015047816 */ /* 0x000fe200000000ff */
[----:B------:R-:W-:Y:S01]  /*0c50*/  BSSY.RECONVERGENT B0, `(.L_x_94) ;  /* 0x0000066000007945 */ /* 0x000fe20003800200 */
[----:B------:R-:W-:Y:S01]  /*0c60*/  PRMT R3, R22, 0x9910, RZ ;  /* 0x0000991016037816 */ /* 0x000fe200000000ff */
[----:B-1----:R-:W1:Y:S01]  /*0c70*/  LDCU.U16 UR6, c[0x0][0x3c0] ;  /* 0x00007800ff0677ac */ /* 0x002e620008000400 */
[----:B------:R-:W-:Y:S02]  /*0c80*/  R2UR UR5, R4 ;  /* 0x00000000040572ca */ /* 0x000fe400000e0000 */
[----:B------:R-:W-:Y:S01]  /*0c90*/  R2UR UR15, R3 ;  /* 0x00000000030f72ca */ /* 0x000fe200000e0000 */
[----:B--2---:R-:W2:Y:S01]  /*0ca0*/  LDCU.64 UR18, c[0x0][0x3b8] ;  /* 0x00007700ff1277ac */ /* 0x004ea20008000a00 */
[----:B------:R-:W-:Y:S02]  /*0cb0*/  UIADD3 UR16, UPT, UPT, -UR4, URZ, URZ ;  /* 0x000000ff04107290 */ /* 0x000fe4000fffe1ff */
[----:B------:R-:W-:Y:S01]  /*0cc0*/  UMOV UR13, UR4 ;  /* 0x00000004000d7c82 */ /* 0x000fe20008000000 */
[----:B---3--:R-:W3:Y:S01]  /*0cd0*/  LDCU UR25, c[0x0][0x3c0] ;  /* 0x00007800ff1977ac */ /* 0x008ee20008000800 */
[----:B0-----:R-:W-:-:S02]  /*0ce0*/  UIMAD UR14, UR4, UR17, UR17 ;  /* 0x00000011040e72a4 */ /* 0x001fc4000f8e0211 */
[----:B------:R-:W-:Y:S02]  /*0cf0*/  UIADD3 UR4, UPT, UPT, UR4, 0x1, URZ ;  /* 0x0000000104047890 */ /* 0x000fe4000fffe0ff */
[----:B-1----:R-:W-:Y:S01]  /*0d00*/  UPRMT UR6, UR6, 0x9910, URZ ;  /* 0x0000991006067896 */ /* 0x002fe200080000ff */
[----:B------:R-:W0:Y:S01]  /*0d10*/  LDCU.64 UR26, c[0x0][0x388] ;  /* 0x00007100ff1a77ac */ /* 0x000e220008000a00 */
[----:B--2---:R-:W-:Y:S02]  /*0d20*/  MOV R3, UR19 ;  /* 0x0000001300037c02 */ /* 0x004fe40008000f00 */
[----:B------:R-:W-:Y:S01]  /*0d30*/  ISETP.NE.AND P0, PT, R20, UR4, PT ;  /* 0x0000000414007c0c */ /* 0x000fe2000bf05270 */
[----:B------:R-:W-:Y:S02]  /*0d40*/  UISETP.LT.AND UP0, UPT, UR14, UR18, UPT ;  /* 0x000000120e00728c */ /* 0x000fe4000bf01270 */
[----:B------:R-:W-:Y:S02]  /*0d50*/  UIMAD UR5, UR6, UR5, URZ ;  /* 0x00000005060572a4 */ /* 0x000fe4000f8e02ff */
[----:B------:R-:W-:-:S02]  /*0d60*/  USEL UR14, UR14, UR18, UP0 ;  /* 0x000000120e0e7287 */ /* 0x000fc40008000000 */
[----:B------:R-:W-:Y:S02]  /*0d70*/  UIADD3 UR18, UPT, UPT, URZ, -UR5, URZ ;  /* 0x80000005ff127290 */ /* 0x000fe4000fffe0ff */
[----:B------:R-:W-:Y:S02]  /*0d80*/  UIMAD UR5, UR6, UR15, URZ ;  /* 0x0000000f060572a4 */ /* 0x000fe4000f8e02ff */
[----:B------:R-:W-:Y:S02]  /*0d90*/  UIMAD UR15, UR17, UR16, UR14 ;  /* 0x00000010110f72a4 */ /* 0x000fe4000f8e020e */
[----:B------:R-:W-:Y:S02]  /*0da0*/  UPRMT UR16, UR18, 0x7710, URZ ;  /* 0x0000771012107896 */ /* 0x000fe400080000ff */
[----:B------:R-:W-:Y:S02]  /*0db0*/  UIADD3 UR5, UPT, UPT, URZ, -UR5, URZ ;  /* 0x80000005ff057290 */ /* 0x000fe4000fffe0ff */
[----:B------:R-:W-:Y:S01]  /*0dc0*/  IMAD R9, R3, UR15, RZ ;  /* 0x0000000f03097c24 */ /* 0x000fe2000f8e02ff */
[----:B------:R-:W-:-:S02]  /*0dd0*/  UIADD3 UR16, UPT, UPT, UR14, UR16, URZ ;  /* 0x000000100e107290 */ /* 0x000fc4000fffe0ff */
[----:B------:R-:W-:Y:S02]  /*0de0*/  UPRMT UR17, UR5, 0x7710, URZ ;  /* 0x0000771005117896 */ /* 0x000fe400080000ff */
[----:B------:R-:W-:Y:S01]  /*0df0*/  ISETP.GE.AND P1, PT, R0, R9, PT ;  /* 0x000000090000720c */ /* 0x000fe20003f26270 */
[----:B------:R-:W-:Y:S01]  /*0e00*/  ULOP3.LUT UR16, UR16, 0x7, URZ, 0xc0, !UPT ;  /* 0x0000000710107892 */ /* 0x000fe2000f8ec0ff */
[----:B------:R-:W1:Y:S01]  /*0e10*/  LDCU.64 UR28, c[0x0][0x390] ;  /* 0x00007200ff1c77ac */ /* 0x000e620008000a00 */
[----:B------:R-:W-:Y:S02]  /*0e20*/  UIADD3 UR17, UPT, UPT, UR14, UR17, URZ ;  /* 0x000000110e117290 */ /* 0x000fe4000fffe0ff */
[----:B------:R-:W-:-:S08]  /*0e30*/  UIADD3 UR24, UPT, UPT, UR16, -0x1, URZ ;  /* 0xffffffff10187890 */ /* 0x000fd0000fffe0ff */
[----:B0--34-:R-:W-:Y:S05]  /*0e40*/  @P1 BRA `(.L_x_95) ;  /* 0x0000000400181947 */ /* 0x019fea0003800000 */
[----:B------:R-:W-:Y:S02]  /*0e50*/  IABS R10, R3 ;  /* 0x00000003000a7213 */ /* 0x000fe40000000000 */
[----:B------:R-:W0:Y:S01]  /*0e60*/  LDC R3, c[0x0][0x3bc] ;  /* 0x0000ef00ff037b82 */ /* 0x000e220000000800 */
[----:B------:R-:W-:Y:S01]  /*0e70*/  MOV R8, R0 ;  /* 0x0000000000087202 */ /* 0x000fe20000000f00 */
[----:B------:R-:W2:Y:S08]  /*0e80*/  I2F.RP R6, R10 ;  /* 0x0000000a00067306 */ /* 0x000eb00000209400 */
[----:B--2---:R-:W2:Y:S02]  /*0e90*/  MUFU.RCP R6, R6 ;  /* 0x0000000600067308 */ /* 0x004ea40000001000 */
[----:B--2---:R-:W-:-:S06]  /*0ea0*/  VIADD R4, R6, 0xffffffe ;  /* 0x0ffffffe06047836 */ /* 0x004fcc0000000000 */
[----:B------:R2:W3:Y:S02]  /*0eb0*/  F2I.FTZ.U32.TRUNC.NTZ R5, R4 ;  /* 0x0000000400057305 */ /* 0x0004e4000021f000 */
[----:B--2---:R-:W-:Y:S02]  /*0ec0*/  IMAD.MOV.U32 R4, RZ, RZ, RZ ;  /* 0x000000ffff047224 */ /* 0x004fe400078e00ff */
[----:B---3--:R-:W-:-:S04]  /*0ed0*/  IMAD.MOV R7, RZ, RZ, -R5 ;  /* 0x000000ffff077224 */ /* 0x008fc800078e0a05 */
[----:B------:R-:W-:-:S04]  /*0ee0*/  IMAD R7, R7, R10, RZ ;  /* 0x0000000a07077224 */ /* 0x000fc800078e02ff */
[----:B0-----:R-:W-:-:S07]  /*0ef0*/  IMAD.HI.U32 R12, R5, R7, R4 ;  /* 0x00000007050c7227 */ /* 0x001fce00078e0004 */
.L_x_98:
[----:B------:R-:W-:Y:S01]  /*0f00*/  IABS R7, R8 ;  /* 0x0000000800077213 */ /* 0x000fe20000000000 */
[----:B------:R-:W-:Y:S01]  /*0f10*/  BSSY.RECONVERGENT B1, `(.L_x_96) ;  /* 0x0000036000017945 */ /* 0x000fe20003800200 */
[-C--:B0-----:R-:W-:Y:S02]  /*0f20*/  IABS R6, R3.reuse ;  /* 0x0000000300067213 */ /* 0x081fe40000000000 */
[----:B------:R-:W-:Y:S01]  /*0f30*/  LOP3.LUT R14, RZ, R3, RZ, 0x33, !PT ;  /* 0x00000003ff0e7212 */ /* 0x000fe200078e33ff */
[----:B------:R-:W-:-:S04]  /*0f40*/  IMAD.HI.U32 R4, R12, R7, RZ ;  /* 0x000000070c047227 */ /* 0x000fc800078e00ff */
[----:B------:R-:W-:-:S04]  /*0f50*/  IMAD.MOV R5, RZ, RZ, -R4 ;  /* 0x000000ffff057224 */ /* 0x000fc800078e0a04 */
[----:B------:R-:W-:Y:S01]  /*0f60*/  IMAD R7, R6, R5, R7 ;  /* 0x0000000506077224 */ /* 0x000fe200078e0207 */
[----:B------:R-:W-:-:S04]  /*0f70*/  LOP3.LUT R5, R8, R3, RZ, 0x3c, !PT ;  /* 0x0000000308057212 */ /* 0x000fc800078e3cff */
[----:B------:R-:W-:Y:S02]  /*0f80*/  ISETP.GT.U32.AND P2, PT, R10, R7, PT ;  /* 0x000000070a00720c */ /* 0x000fe40003f44070 */
[----:B------:R-:W-:-:S11]  /*0f90*/  ISETP.GE.AND P3, PT, R5, RZ, PT ;  /* 0x000000ff0500720c */ /* 0x000fd60003f66270 */
[----:B------:R-:W-:Y:S01]  /*0fa0*/  @!P2 IADD3 R7, PT, PT, R7, -R6, RZ ;  /* 0x800000060707a210 */ /* 0x000fe20007ffe0ff */
[----:B------:R-:W-:-:S03]  /*0fb0*/  @!P2 VIADD R4, R4, 0x1 ;  /* 0x000000010404a836 */ /* 0x000fc60000000000 */
[----:B------:R-:W-:-:S13]  /*0fc0*/  ISETP.GE.U32.AND P1, PT, R7, R10, PT ;  /* 0x0000000a0700720c */ /* 0x000fda0003f26070 */
[----:B------:R-:W-:Y:S01]  /*0fd0*/  @P1 VIADD R4, R4, 0x1 ;  /* 0x0000000104041836 */ /* 0x000fe20000000000 */
[----:B------:R-:W-:-:S04]  /*0fe0*/  ISETP.NE.AND P1, PT, R3, RZ, PT ;  /* 0x000000ff0300720c */ /* 0x000fc80003f25270 */
[----:B------:R-:W-:-:S04]  /*0ff0*/  @!P3 IADD3 R4, PT, PT, -R4, RZ, RZ ;  /* 0x000000ff0404b210 */ /* 0x000fc80007ffe1ff */
[----:B------:R-:W-:-:S04]  /*1000*/  SEL R11, R14, R4, !P1 ;  /* 0x000000040e0b7207 */ /* 0x000fc80004800000 */
[----:B------:R-:W-:-:S13]  /*1010*/  ISETP.GE.AND P2, PT, R11, UR15, PT ;  /* 0x0000000f0b007c0c */ /* 0x000fda000bf46270 */
[----:B------:R-:W-:Y:S05]  /*1020*/  @P2 BRA `(.L_x_97) ;  /* 0x0000000000902947 */ /* 0x000fea0003800000 */
[----:B------:R-:W0:Y:S01]  /*1030*/  I2F.RP R13, R6 ;  /* 0x00000006000d7306 */ /* 0x000e220000209400 */
[----:B------:R-:W-:Y:S02]  /*1040*/  HFMA2 R4, -RZ, RZ, 0, 0 ;  /* 0x00000000ff047431 */ /* 0x000fe400000001ff */
[----:B------:R-:W-:Y:S01]  /*1050*/  IMAD.MOV.U32 R10, RZ, RZ, R6 ;  /* 0x000000ffff0a7224 */ /* 0x000fe200078e0006 */
[----:B------:R-:W-:-:S04]  /*1060*/  ISETP.GE.AND P3, PT, R8, RZ, PT ;  /* 0x000000ff0800720c */ /* 0x000fc80003f66270 */
[----:B------:R-:W-:Y:S01]  /*1070*/  ISETP.GT.U32.AND P2, PT, R10, R7, PT ;  /* 0x000000070a00720c */ /* 0x000fe20003f44070 */
[----:B0-----:R-:W0:Y:S02]  /*1080*/  MUFU.RCP R13, R13 ;  /* 0x0000000d000d7308 */ /* 0x001e240000001000 */
[----:B0-----:R-:W-:-:S06]  /*1090*/  VIADD R5, R13, 0xffffffe ;  /* 0x0ffffffe0d057836 */ /* 0x001fcc0000000000 */
[----:B------:R-:W0:Y:S02]  /*10a0*/  F2I.FTZ.U32.TRUNC.NTZ R5, R5 ;  /* 0x0000000500057305 */ /* 0x000e24000021f000 */
[----:B0-----:R-:W-:-:S04]  /*10b0*/  IMAD.MOV R15, RZ, RZ, -R5 ;  /* 0x000000ffff0f7224 */ /* 0x001fc800078e0a05 */
[----:B------:R-:W-:-:S04]  /*10c0*/  IMAD R15, R15, R6, RZ ;  /* 0x000000060f0f7224 */ /* 0x000fc800078e02ff */
[----:B------:R-:W-:-:S04]  /*10d0*/  IMAD.HI.U32 R12, R5, R15, R4 ;  /* 0x0000000f050c7227 */ /* 0x000fc800078e0004 */
[----:B------:R-:W-:-:S05]  /*10e0*/  IMAD.IADD R4, R7, 0x1, -R6 ;  /* 0x0000000107047824 */ /* 0x000fca00078e0a06 */
[----:B------:R-:W-:Y:S02]  /*10f0*/  SEL R7, R4, R7, !P2 ;  /* 0x0000000704077207 */ /* 0x000fe40005000000 */
[----:B------:R-:W-:-:S03]  /*1100*/  MOV R4, UR25 ;  /* 0x0000001900047c02 */ /* 0x000fc60008000f00 */
[----:B------:R-:W-:Y:S02]  /*1110*/  @!P3 IMAD.MOV R7, RZ, RZ, -R7 ;  /* 0x000000ffff07b224 */ /* 0x000fe400078e0a07 */
[----:B------:R-:W-:-:S03]  /*1120*/  IMAD R4, R4, UR13, R11 ;  /* 0x0000000d04047c24 */ /* 0x000fc6000f8e020b */
[----:B------:R-:W-:-:S05]  /*1130*/  SEL R14, R14, R7, !P1 ;  /* 0x000000070e0e7207 */ /* 0x000fca0004800000 */
[----:B------:R-:W-:-:S05]  /*1140*/  IMAD R4, R4, R3, R14 ;  /* 0x0000000304047224 */ /* 0x000fca00078e020e */
[----:B------:R-:W-:-:S04]  /*1150*/  IADD3 R5, P1, PT, R4, UR8, RZ ;  /* 0x0000000804057c10 */ /* 0x000fc8000ff3e0ff */
[----:B------:R-:W-:Y:S01]  /*1160*/  LEA.HI.X.SX32 R6, R4, UR22, 0x1, P1 ;  /* 0x0000001604067c11 */ /* 0x000fe200088f0eff */
[----:B------:R-:W-:-:S03]  /*1170*/  IMAD.SHL.U32 R4, R5, 0x4, RZ ;  /* 0x0000000405047824 */ /* 0x000fc600078e00ff */
[----:B------:R-:W-:Y:S02]  /*1180*/  SHF.L.U64.HI R5, R5, 0x2, R6 ;  /* 0x0000000205057819 */ /* 0x000fe40000010206 */
[C---:B------:R-:W-:Y:S02]  /*1190*/  IADD3 R6, P1, PT, R4.reuse, UR26, RZ ;  /* 0x0000001a04067c10 */ /* 0x040fe4000ff3e0ff */
[----:B-1----:R-:W-:Y:S02]  /*11a0*/  IADD3 R4, P2, PT, R4, UR28, RZ ;  /* 0x0000001c04047c10 */ /* 0x002fe4000ff5e0ff */
[C---:B------:R-:W-:Y:S02]  /*11b0*/  IADD3.X R7, PT, PT, R5.reuse, UR27, RZ, P1, !PT ;  /* 0x0000001b05077c10 */ /* 0x040fe40008ffe4ff */
[----:B------:R-:W-:-:S03]  /*11c0*/  IADD3.X R5, PT, PT, R5, UR29, RZ, P2, !PT ;  /* 0x0000001d05057c10 */ /* 0x000fc600097fe4ff */
[----:B------:R-:W2:Y:S04]  /*11d0*/  LDG.E.CONSTANT R6, desc[UR20][R6.64] ;  /* 0x0000001406067981 */ /* 0x000ea8000c1e9900 */
[----:B------:R-:W3:Y:S01]  /*11e0*/  LDG.E.CONSTANT R4, desc[UR20][R4.64] ;  /* 0x0000001404047981 */ /* 0x000ee2000c1e9900 */
[----:B------:R-:W0:Y:S01]  /*11f0*/  S2UR UR6, SR_CgaCtaId ;  /* 0x00000000000679c3 */ /* 0x000e220000008800 */
[----:B------:R-:W-:Y:S01]  /*1200*/  UMOV UR5, 0x400 ;  /* 0x0000040000057882 */ /* 0x000fe20000000000 */
[----:B------:R-:W-:Y:S01]  /*1210*/  IMAD R11, R11, UR10, R14 ;  /* 0x0000000a0b0b7c24 */ /* 0x000fe2000f8e020e */
[----:B0-----:R-:W-:-:S06]  /*1220*/  ULEA UR5, UR6, UR5, 0x18 ;  /* 0x0000000506057291 */ /* 0x001fcc000f8ec0ff */
[C---:B------:R-:W-:Y:S02]  /*1230*/  LEA R13, R11.reuse, UR5, 0x2 ;  /* 0x000000050b0d7c11 */ /* 0x040fe4000f8e10ff */
[----:B------:R-:W-:-:S03]  /*1240*/  LEA R11, R11, UR11, 0x2 ;  /* 0x0000000b0b0b7c11 */ /* 0x000fc6000f8e10ff */
[----:B--2---:R0:W-:Y:S04]  /*1250*/  STS [R13], R6 ;  /* 0x000000060d007388 */ /* 0x0041e80000000800 */
[----:B---3--:R0:W-:Y:S02]  /*1260*/  STS [R11], R4 ;  /* 0x000000040b007388 */ /* 0x0081e40000000800 */
.L_x_97:
[----:B-1----:R-:W-:Y:S05]  /*1270*/  BSYNC.RECONVERGENT B1 ;  /* 0x0000000000017941 */ /* 0x002fea0003800200 */
.L_x_96:
[----:B------:R-:W-:-:S04]  /*1280*/  IADD3 R8, PT, PT, R8, UR23, RZ ;  /* 0x0000001708087c10 */ /* 0x000fc8000fffe0ff */
[----:B------:R-:W-:-:S13]  /*1290*/  ISETP.GE.AND P1, PT, R8, R9, PT ;  /* 0x000000090800720c */ /* 0x000fda0003f26270 */
[----:B------:R-:W-:Y:S05]  /*12a0*/  @!P1 BRA `(.L_x_98) ;  /* 0xfffffffc00149947 */ /* 0x000fea000383ffff */
.L_x_95:
[----:B-1----:R-:W-:Y:S05]  /*12b0*/  BSYNC.RECONVERGENT B0 ;  /* 0x0000000000007941 */ /* 0x002fea0003800200 */
.L_x_94:
[----:B------:R-:W-:Y:S01]  /*12c0*/  BAR.SYNC.DEFER_BLOCKING 0x0 ;  /* 0x0000000000007b1d */ /* 0x000fe20000010000 */
[----:B------:R-:W-:Y:S01]  /*12d0*/  UISETP.GE.AND UP0, UPT, UR15, 0x1, UPT ;  /* 0x000000010f00788c */ /* 0x000fe2000bf06270 */
[----:B------:R-:W-:-:S08]  /*12e0*/  IMAD.MOV.U32 R9, RZ, RZ, -0x800000 ;  /* 0xff800000ff097424 */ /* 0x000fd000078e00ff */
[----:B------:R-:W-:Y:S05]  /*12f0*/  BRA.U !UP0, `(.L_x_99) ;  /* 0x0000001508c07547 */ /* 0x000fea000b800000 */
[----:B------:R-:W-:Y:S01]  /*1300*/  ISETP.GE.AND P1, PT, R3, 0x1, PT ;  /* 0x000000010300780c */ /* 0x000fe20003f26270 */
[----:B------:R-:W-:-:S12]  /*1310*/  BSSY.RECONVERGENT B0, `(.L_x_100) ;  /* 0x000010d000007945 */ /* 0x000fd80003800200 */
[----:B------:R-:W-:Y:S05]  /*1320*/  @!P1 BRA `(.L_x_101) ;  /* 0x0000000800409947 */ /* 0x000fea0003800000 */
[----:B------:R-:W-:-:S05]  /*1330*/  UMOV UR5, URZ ;  /* 0x000000ff00057c82 */ /* 0x000fca0008000000 */
.L_x_107:
[----:B-1----:R-:W1:Y:S01]  /*1340*/  LDCU UR6, c[0x0][0x3bc] ;  /* 0x00007780ff0677ac */ /* 0x002e620008000800 */
[----:B------:R-:W-:Y:S02]  /*1350*/  HFMA2 R15, -RZ, RZ, 0, 0 ;  /* 0x00000000ff0f7431 */ /* 0x000fe400000001ff */
[----:B------:R-:W-:Y:S01]  /*1360*/  IMAD.MOV.U32 R12, RZ, RZ, RZ ;  /* 0x000000ffff0c7224 */ /* 0x000fe200078e00ff */
[----:B------:R-:W-:Y:S01]  /*1370*/  UIMAD UR19, UR5, UR10, URZ ;  /* 0x0000000a051372a4 */ /* 0x000fe2000f8e02ff */
[----:B-1----:R-:W-:-:S05]  /*1380*/  IMAD.U32 R3, RZ, RZ, UR6 ;  /* 0x00000006ff037e24 */ /* 0x002fca000f8e00ff */
[----:B------:R-:W-:-:S13]  /*1390*/  ISETP.GE.U32.AND P1, PT, R3, 0x10, PT ;  /* 0x000000100300780c */ /* 0x000fda0003f26070 */
[----:B------:R-:W-:Y:S05]  /*13a0*/  @!P1 BRA `(.L_x_102) ;  /* 0x0000000000c09947 */ /* 0x000fea0003800000 */
[----:B------:R-:W1:Y:S01]  /*13b0*/  S2UR UR18, SR_CgaCtaId ;  /* 0x00000000001279c3 */ /* 0x000e620000008800 */
[----:B------:R-:W-:Y:S01]  /*13c0*/  IMAD.MOV.U32 R15, RZ, RZ, RZ ;  /* 0x000000ffff0f7224 */ /* 0x000fe200078e00ff */
[----:B------:R-:W-:Y:S01]  /*13d0*/  MOV R28, RZ ;  /* 0x000000ff001c7202 */ /* 0x000fe20000000f00 */
[----:B------:R-:W-:Y:S02]  /*13e0*/  UMOV UR6, 0x400 ;  /* 0x0000040000067882 */ /* 0x000fe40000000000 */
[----:B-1----:R-:W-:-:S12]  /*13f0*/  ULEA UR6, UR18, UR6, 0x18 ;  /* 0x0000000612067291 */ /* 0x002fd8000f8ec0ff */
.L_x_103:
[----:B------:R-:W-:-:S05]  /*1400*/  IMAD R29, R28, 0x4, R1 ;  /* 0x000000041c1d7824 */ /* 0x000fca00078e0201 */
[----:B0-----:R-:W2:Y:S04]  /*1410*/  LDL.128 R8, [R29] ;  /* 0x000000001d087983 */ /* 0x001ea80000100c00 */
[----:B------:R-:W3:Y:S01]  /*1420*/  LDL.128 R4, [R29+0x10] ;  /* 0x000010001d047983 */ /* 0x000ee20000100c00 */
[----:B------:R-:W-:-:S05]  /*1430*/  VIADD R27, R28, UR19 ;  /* 0x000000131c1b7c36 */ /* 0x000fca0008000000 */
[----:B------:R-:W-:-:S05]  /*1440*/  LEA R27, R27, UR6, 0x2 ;  /* 0x000000061b1b7c11 */ /* 0x000fca000f8e10ff */
[----:B------:R-:W2:Y:S02]  /*1450*/  LDS R12, [R27] ;  /* 0x000000001b0c7984 */ /* 0x000ea40000000800 */
[----:B--2---:R-:W-:Y:S02]  /*1460*/  FFMA R8, R8, R12, R15 ;  /* 0x0000000c08087223 */ /* 0x004fe4000000000f */
[----:B------:R-:W0:Y:S02]  /*1470*/  LDS R12, [R27+0x4] ;  /* 0x000004001b0c7984 */ /* 0x000e240000000800 */
[----:B0-----:R-:W-:Y:S02]  /*1480*/  FFMA R9, R9, R12, R8 ;  /* 0x0000000c09097223 */ /* 0x001fe40000000008 */
[----:B------:R-:W0:Y:S04]  /*1490*/  LDS R8, [R27+0x8] ;  /* 0x000008001b087984 */ /* 0x000e280000000800 */
[----:B------:R-:W-:Y:S01]  /*14a0*/  LDS R12, [R27+0x10] ;  /* 0x000010001b0c7984 */ /* 0x000fe20000000800 */
[----:B0-----:R-:W-:-:S03]  /*14b0*/  FFMA R8, R10, R8, R9 ;  /* 0x000000080a087223 */ /* 0x001fc60000000009 */
[----:B------:R-:W0:Y:S02]  /*14c0*/  LDS R9, [R27+0xc] ;  /* 0x00000c001b097984 */ /* 0x000e240000000800 */
[----:B0-----:R-:W-:Y:S02]  /*14d0*/  FFMA R13, R11, R9, R8 ;  /* 0x000000090b0d7223 */ /* 0x001fe40000000008 */
[----:B------:R-:W2:Y:S02]  /*14e0*/  LDL.128 R8, [R29+0x20] ;  /* 0x000020001d087983 */ /* 0x000ea40000100c00 */
[----:B---3--:R-:W-:Y:S02]  /*14f0*/  FFMA R4, R4, R12, R13 ;  /* 0x0000000c04047223 */ /* 0x008fe4000000000d */
[----:B------:R-:W0:Y:S02]  /*1500*/  LDS R12, [R27+0x14] ;  /* 0x000014001b0c7984 */ /* 0x000e240000000800 */
[----:B0-----:R-:W-:-:S02]  /*1510*/  FFMA R5, R5, R12, R4 ;  /* 0x0000000c05057223 */ /* 0x001fc40000000004 */
[----:B------:R-:W3:Y:S01]  /*1520*/  LDL.128 R12, [R29+0x30] ;  /* 0x000030001d0c7983 */ /* 0x000ee20000100c00 */
[----:B------:R-:W-:-:S03]  /*1530*/  IADD3 R28, PT, PT, R28, 0x10, RZ ;  /* 0x000000101c1c7810 */ /* 0x000fc60007ffe0ff */
[----:B------:R-:W0:Y:S01]  /*1540*/  LDS R4, [R27+0x18] ;  /* 0x000018001b047984 */ /* 0x000e220000000800 */
[----:B------:R-:W-:Y:S01]  /*1550*/  ISETP.NE.AND P1, PT, R28, R17, PT ;  /* 0x000000111c00720c */ /* 0x000fe20003f25270 */
[----:B0-----:R-:W-:Y:S02]  /*1560*/  FFMA R4, R6, R4, R5 ;  /* 0x0000000406047223 */ /* 0x001fe40000000005 */
[----:B------:R-:W0:Y:S04]  /*1570*/  LDS R5, [R27+0x1c] ;  /* 0x00001c001b057984 */ /* 0x000e280000000800 */
[----:B------:R-:W-:Y:S01]  /*1580*/  LDS R6, [R27+0x2c] ;  /* 0x00002c001b067984 */ /* 0x000fe20000000800 */
[----:B0-----:R-:W-:-:S03]  /*1590*/  FFMA R5, R7, R5, R4 ;  /* 0x0000000507057223 */ /* 0x001fc60000000004 */
[----:B------:R-:W2:Y:S04]  /*15a0*/  LDS R4, [R27+0x20] ;  /* 0x000020001b047984 */ /* 0x000ea80000000800 */
[----:B------:R-:W-:Y:S01]  /*15b0*/  LDS R7, [R27+0x3c] ;  /* 0x00003c001b077984 */ /* 0x000fe20000000800 */
[----:B--2---:R-:W-:-:S03]  /*15c0*/  FFMA R4, R8, R4, R5 ;  /* 0x0000000408047223 */ /* 0x004fc60000000005 */
[----:B------:R-:W0:Y:S02]  /*15d0*/  LDS R5, [R27+0x24] ;  /* 0x000024001b057984 */ /* 0x000e240000000800 */
[----:B0-----:R-:W-:Y:S02]  /*15e0*/  FFMA R5, R9, R5, R4 ;  /* 0x0000000509057223 */ /* 0x001fe40000000004 */
[----:B------:R-:W0:Y:S02]  /*15f0*/  LDS R4, [R27+0x28] ;  /* 0x000028001b047984 */ /* 0x000e240000000800 */
[----:B0-----:R-:W-:Y:S02]  /*1600*/  FFMA R4, R10, R4, R5 ;  /* 0x000000040a047223 */ /* 0x001fe40000000005 */
[----:B------:R-:W3:Y:S02]  /*1610*/  LDS R5, [R27+0x30] ;  /* 0x000030001b057984 */ /* 0x000ee40000000800 */
[----:B------:R-:W-:-:S02]  /*1620*/  FFMA R11, R11, R6, R4 ;  /* 0x000000060b0b7223 */ /* 0x000fc40000000004 */
[----:B------:R-:W0:Y:S04]  /*1630*/  LDS R4, [R27+0x34] ;  /* 0x000034001b047984 */ /* 0x000e280000000800 */
[----:B------:R-:W1:Y:S01]  /*1640*/  LDS R6, [R27+0x38] ;  /* 0x000038001b067984 */ /* 0x000e620000000800 */
[----:B---3--:R-:W-:-:S04]  /*1650*/  FFMA R12, R12, R5, R11 ;  /* 0x000000050c0c7223 */ /* 0x008fc8000000000b */
[----:B0-----:R-:W-:-:S04]  /*1660*/  FFMA R13, R13, R4, R12 ;  /* 0x000000040d0d7223 */ /* 0x001fc8000000000c */
[----:B-1----:R-:W-:-:S04]  /*1670*/  FFMA R6, R14, R6, R13 ;  /* 0x000000060e067223 */ /* 0x002fc8000000000d */
[----:B------:R-:W-:Y:S01]  /*1680*/  FFMA R15, R15, R7, R6 ;  /* 0x000000070f0f7223 */ /* 0x000fe20000000006 */
[----:B------:R-:W-:Y:S06]  /*1690*/  @P1 BRA `(.L_x_103) ;  /* 0xfffffffc00581947 */ /* 0x000fec000383ffff */
[----:B------:R-:W-:-:S07]  /*16a0*/  IMAD.MOV.U32 R12, RZ, RZ, R17 ;  /* 0x000000ffff0c7224 */ /* 0x000fce00078e0011 */
.L_x_102:
[----:B------:R-:W-:-:S13]  /*16b0*/  ISETP.NE.AND P1, PT, R19, RZ, PT ;  /* 0x000000ff1300720c */ /* 0x000fda0003f25270 */
[----:B------:R-:W-:Y:S05]  /*16c0*/  @!P1 BRA `(.L_x_104) ;  /* 0x0000000400109947 */ /* 0x000fea0003800000 */
[----:B0-----:R-:W-:Y:S01]  /*16d0*/  VIADD R4, R19, 0xffffffff ;  /* 0xffffffff13047836 */ /* 0x001fe20000000000 */
[----:B------:R-:W-:-:S04]  /*16e0*/  ISETP.NE.AND P2, PT, R18, RZ, PT ;  /* 0x000000ff1200720c */ /* 0x000fc80003f45270 */
[----:B------:R-:W-:-:S13]  /*16f0*/  ISETP.GE.U32.AND P1, PT, R4, 0x7, PT ;  /* 0x000000070400780c */ /* 0x000fda0003f26070 */
[----:B------:R-:W-:Y:S05]  /*1700*/  @!P1 BRA `(.L_x_105) ;  /* 0x0000000000649947 */ /* 0x000fea0003800000 */
[----:B------:R-:W-:-:S05]  /*1710*/  LEA R14, R12, R1, 0x2 ;  /* 0x000000010c0e7211 */ /* 0x000fca00078e10ff */
[----:B------:R-:W2:Y:S01]  /*1720*/  LDL.128 R4, [R14] ;  /* 0x000000000e047983 */ /* 0x000ea20000100c00 */
[----:B------:R-:W-:Y:S01]  /*1730*/  MOV R8, 0x400 ;  /* 0x0000040000087802 */ /* 0x000fe20000000f00 */
[----:B------:R-:W-:Y:S01]  /*1740*/  VIADD R13, R12, UR19 ;  /* 0x000000130c0d7c36 */ /* 0x000fe20008000000 */
[----:B------:R-:W0:Y:S02]  /*1750*/  S2R R9, SR_CgaCtaId ;  /* 0x0000000000097919 */ /* 0x000e240000008800 */
[----:B0-----:R-:W-:-:S05]  /*1760*/  LEA R8, R9, R8, 0x18 ;  /* 0x0000000809087211 */ /* 0x001fca00078ec0ff */
[----:B------:R-:W-:Y:S02]  /*1770*/  IMAD R13, R13, 0x4, R8 ;  /* 0x000000040d0d7824 */ /* 0x000fe400078e0208 */
[----:B------:R-:W3:Y:S01]  /*1780*/  LDL.128 R8, [R14+0x10] ;  /* 0x000010000e087983 */ /* 0x000ee20000100c00 */
[----:B------:R-:W-:-:S03]  /*1790*/  IADD3 R12, PT, PT, R12, 0x8, RZ ;  /* 0x000000080c0c7810 */ /* 0x000fc60007ffe0ff */
[----:B------:R-:W2:Y:S02]  /*17a0*/  LDS R27, [R13] ;  /* 0x000000000d1b7984 */ /* 0x000ea40000000800 */
[----:B--2---:R-:W-:Y:S02]  /*17b0*/  FFMA R4, R4, R27, R15 ;  /* 0x0000001b04047223 */ /* 0x004fe4000000000f */
[----:B------:R-:W0:Y:S04]  /*17c0*/  LDS R15, [R13+0x4] ;  /* 0x000004000d0f7984 */ /* 0x000e280000000800 */
[----:B------:R-:W-:Y:S01]  /*17d0*/  LDS R27, [R13+0x1c] ;  /* 0x00001c000d1b7984 */ /* 0x000fe20000000800 */
[----:B0-----:R-:W-:-:S03]  /*17e0*/  FFMA R5, R15, R5, R4 ;  /* 0x000000050f057223 */ /* 0x001fc60000000004 */
[----:B------:R-:W0:Y:S04]  /*17f0*/  LDS R4, [R13+0x8] ;  /* 0x000008000d047984 */ /* 0x000e280000000800 */
[----:B------:R-:W1:Y:S01]  /*1800*/  LDS R15, [R13+0xc] ;  /* 0x00000c000d0f7984 */ /* 0x000e620000000800 */
[----:B0-----:R-:W-:-:S03]  /*1810*/  FFMA R4, R4, R6, R5 ;  /* 0x0000000604047223 */ /* 0x001fc60000000005 */
[----:B------:R-:W3:Y:S01]  /*1820*/  LDS R5, [R13+0x10] ;  /* 0x000010000d057984 */ /* 0x000ee20000000800 */
[----:B-1----:R-:W-:-:S03]  /*1830*/  FFMA R7, R15, R7, R4 ;  /* 0x000000070f077223 */ /* 0x002fc60000000004 */
[----:B------:R-:W0:Y:S04]  /*1840*/  LDS R15, [R13+0x14] ;  /* 0x000014000d0f7984 */ /* 0x000e280000000800 */
[----:B------:R-:W1:Y:S01]  /*1850*/  LDS R4, [R13+0x18] ;  /* 0x000018000d047984 */ /* 0x000e620000000800 */
[----:B---3--:R-:W-:-:S04]  /*1860*/  FFMA R8, R8, R5, R7 ;  /* 0x0000000508087223 */ /* 0x008fc80000000007 */
[----:B0-----:R-:W-:-:S04]  /*1870*/  FFMA R9, R15, R9, R8 ;  /* 0x000000090f097223 */ /* 0x001fc80000000008 */
[----:B-1----:R-:W-:-:S04]  /*1880*/  FFMA R4, R4, R10, R9 ;  /* 0x0000000a04047223 */ /* 0x002fc80000000009 */
[----:B------:R-:W-:-:S07]  /*1890*/  FFMA R15, R27, R11, R4 ;  /* 0x0000000b1b0f7223 */ /* 0x000fce0000000004 */
.L_x_105:
[----:B------:R-:W-:Y:S05]  /*18a0*/  @!P2 BRA `(.L_x_104) ;  /* 0x000000000098a947 */ /* 0x000fea0003800000 */
[----:B------:R-:W-:Y:S01]  /*18b0*/  VIADD R4, R18, 0xffffffff ;  /* 0xffffffff12047836 */ /* 0x000fe20000000000 */
[----:B------:R-:W-:-:S04]  /*18c0*/  ISETP.NE.AND P2, PT, R16, RZ, PT ;  /* 0x000000ff1000720c */ /* 0x000fc80003f45270 */
[----:B------:R-:W-:-:S13]  /*18d0*/  ISETP.GE.U32.AND P1, PT, R4, 0x3, PT ;  /* 0x000000030400780c */ /* 0x000fda0003f26070 */
[----:B------:R-:W-:Y:S05]  /*18e0*/  @!P1 BRA `(.L_x_106) ;  /* 0x0000000000409947 */ /* 0x000fea0003800000 */
[----:B------:R-:W-:-:S06]  /*18f0*/  IMAD R4, R12, 0x4, R1 ;  /* 0x000000040c047824 */ /* 0x000fcc00078e0201 */
[----:B------:R-:W2:Y:S01]  /*1900*/  LDL.128 R4, [R4] ;  /* 0x0000000004047983 */ /* 0x000ea20000100c00 */
[----:B------:R-:W-:Y:S02]  /*1910*/  MOV R9, 0x400 ;  /* 0x0000040000097802 */ /* 0x000fe40000000f00 */
[C---:B------:R-:W-:Y:S01]  /*1920*/  IADD3 R8, PT, PT, R12.reuse, UR19, RZ ;  /* 0x000000130c087c10 */ /* 0x040fe2000fffe0ff */
[----:B------:R-:W0:Y:S01]  /*1930*/  S2R R10, SR_CgaCtaId ;  /* 0x00000000000a7919 */ /* 0x000e220000008800 */
[----:B------:R-:W-:Y:S01]  /*1940*/  VIADD R12, R12, 0x4 ;  /* 0x000000040c0c7836 */ /* 0x000fe20000000000 */
[----:B0-----:R-:W-:-:S05]  /*1950*/  LEA R9, R10, R9, 0x18 ;  /* 0x000000090a097211 */ /* 0x001fca00078ec0ff */
[----:B------:R-:W-:-:S05]  /*1960*/  IMAD R8, R8, 0x4, R9 ;  /* 0x0000000408087824 */ /* 0x000fca00078e0209 */
        /* <DEDUP_REMOVED lines=8> */
.L_x_106:
[----:B------:R-:W-:Y:S05]  /*19f0*/  @!P2 BRA `(.L_x_104) ;  /* 0x000000000044a947 */ /* 0x000fea0003800000 */
[----:B------:R-:W-:-:S05]  /*1a00*/  LEA R6, R12, R1, 0x2 ;  /* 0x000000010c067211 */ /* 0x000fca00078e10ff */
[----:B------:R-:W2:Y:S01]  /*1a10*/  LDL.64 R4, [R6] ;  /* 0x0000000006047983 */ /* 0x000ea20000100a00 */
[----:B------:R-:W-:Y:S01]  /*1a20*/  MOV R8, 0x400 ;  /* 0x0000040000087802 */ /* 0x000fe20000000f00 */
[----:B------:R-:W-:Y:S01]  /*1a30*/  VIADD R7, R12, UR19 ;  /* 0x000000130c077c36 */ /* 0x000fe20008000000 */
[----:B------:R-:W-:Y:S01]  /*1a40*/  ISETP.NE.AND P1, PT, R16, 0x1, PT ;  /* 0x000000011000780c */ /* 0x000fe20003f25270 */
[----:B------:R-:W0:Y:S02]  /*1a50*/  S2R R9, SR_CgaCtaId ;  /* 0x0000000000097919 */ /* 0x000e240000008800 */
[----:B0-----:R-:W-:-:S05]  /*1a60*/  LEA R8, R9, R8, 0x18 ;  /* 0x0000000809087211 */ /* 0x001fca00078ec0ff */
[----:B------:R-:W-:-:S05]  /*1a70*/  IMAD R9, R7, 0x4, R8 ;  /* 0x0000000407097824 */ /* 0x000fca00078e0208 */
[----:B------:R-:W2:Y:S02]  /*1a80*/  LDS R7, [R9] ;  /* 0x0000000009077984 */ /* 0x000ea40000000800 */
[----:B--2---:R-:W-:Y:S01]  /*1a90*/  FFMA R15, R4, R7, R15 ;  /* 0x00000007040f7223 */ /* 0x004fe2000000000f */
[----:B------:R-:W-:Y:S06]  /*1aa0*/  @!P1 BRA `(.L_x_104) ;  /* 0x0000000000189947 */ /* 0x000fec0003800000 */
[----:B------:R-:W2:Y:S01]  /*1ab0*/  LDL R6, [R6+0x8] ;  /* 0x0000080006067983 */ /* 0x000ea20000100800 */
[----:B------:R-:W-:-:S03]  /*1ac0*/  ISETP.NE.AND P1, PT, R16, 0x2, PT ;  /* 0x000000021000780c */ /* 0x000fc60003f25270 */
[----:B------:R-:W0:Y:S10]  /*1ad0*/  LDS R4, [R9+0x4] ;  /* 0x0000040009047984 */ /* 0x000e340000000800 */
[----:B------:R-:W2:Y:S01]  /*1ae0*/  @P1 LDS R8, [R9+0x8] ;  /* 0x0000080009081984 */ /* 0x000ea20000000800 */
[----:B0-----:R-:W-:-:S04]  /*1af0*/  FFMA R15, R4, R5, R15 ;  /* 0x00000005040f7223 */ /* 0x001fc8000000000f */
[----:B--2---:R-:W-:-:S07]  /*1b00*/  @P1 FFMA R15, R8, R6, R15 ;  /* 0x00000006080f1223 */ /* 0x004fce000000000f */
.L_x_104:
[----:B------:R-:W1:Y:S01]  /*1b10*/  LDCU.U8 UR6, c[0x0][0x3cc] ;  /* 0x00007980ff0677ac */ /* 0x000e620008000000 */
[----:B0-----:R-:W-:Y:S01]  /*1b20*/  MOV R4, UR5 ;  /* 0x0000000500047c02 */ /* 0x001fe20008000f00 */
[----:B------:R-:W0:Y:S01]  /*1b30*/  LDCU UR19, c[0x0][0x3c0] ;  /* 0x00007800ff1377ac */ /* 0x000e220008000800 */
[----:B------:R-:W2:Y:S01]  /*1b40*/  LDCU UR18, c[0x0][0x3c8] ;  /* 0x00007900ff1277ac */ /* 0x000ea20008000800 */
[----:B-1----:R-:W-:Y:S01]  /*1b50*/  UPRMT UR6, UR6, 0x8880, URZ ;  /* 0x0000888006067896 */ /* 0x002fe200080000ff */
[----:B0-----:R-:W-:-:S05]  /*1b60*/  IMAD.U32 R5, RZ, RZ, UR19 ;  /* 0x00000013ff057e24 */ /* 0x001fca000f8e00ff */
[----:B------:R-:W-:Y:S01]  /*1b70*/  ISETP.NE.AND P1, PT, RZ, UR6, PT ;  /* 0x00000006ff007c0c */ /* 0x000fe2000bf25270 */
[----:B------:R-:W-:Y:S02]  /*1b80*/  IMAD R7, R5, UR13, R4 ;  /* 0x0000000d05077c24 */ /* 0x000fe4000f8e0204 */
[----:B--2---:R-:W-:Y:S01]  /*1b90*/  FMUL R15, R15, UR18 ;  /* 0x000000120f0f7c20 */ /* 0x004fe20008400000 */
[----:B------:R-:W-:Y:S01]  /*1ba0*/  IMAD R4, R0, R5, UR5 ;  /* 0x0000000500047e24 */ /* 0x000fe2000f8e0205 */
[----:B------:R-:W-:Y:S01]  /*1bb0*/  UIADD3 UR5, UPT, UPT, UR5, 0x1, URZ ;  /* 0x0000000105057890 */ /* 0x000fe2000fffe0ff */
[----:B------:R-:W-:-:S03]  /*1bc0*/  ISETP.GT.AND P2, PT, R7, R2, PT ;  /* 0x000000020700720c */ /* 0x000fc60003f44270 */
[----:B------:R-:W-:Y:S01]  /*1bd0*/  LEA R4, R4, UR12, 0x2 ;  /* 0x0000000c04047c11 */ /* 0x000fe2000f8e10ff */
[----:B------:R-:W-:-:S03]  /*1be0*/  UISETP.GE.AND UP1, UPT, UR5, UR15, UPT ;  /* 0x0000000f0500728c */ /* 0x000fc6000bf26270 */
[----:B------:R-:W-:-:S05]  /*1bf0*/  @P1 FSEL R15, R15, -INF , !P2 ;  /* 0xff8000000f0f1808 */ /* 0x000fca0005000000 */
[----:B------:R1:W-:Y:S01]  /*1c00*/  STS [R4], R15 ;  /* 0x0000000f04007388 */ /* 0x0003e20000000800 */
[----:B------:R-:W-:Y:S05]  /*1c10*/  BRA.U !UP1, `(.L_x_107) ;  /* 0xfffffff509c87547 */ /* 0x000fea000b83ffff */
[----:B------:R-:W-:Y:S05]  /*1c20*/  BRA `(.L_x_108) ;  /* 0x0000000400ec7947 */ /* 0x000fea0003800000 */
.L_x_101:
[----:B------:R-:W1:Y:S01]  /*1c30*/  LDCU UR5, c[0x0][0x3c0] ;  /* 0x00007800ff0577ac */ /* 0x000e620008000800 */
[----:B0-----:R-:W-:Y:S01]  /*1c40*/  IMAD.U32 R4, RZ, RZ, UR13 ;  /* 0x0000000dff047e24 */ /* 0x001fe2000f8e00ff */
[----:B------:R-:W-:Y:S01]  /*1c50*/  ULOP3.LUT UP1, URZ, UR15, 0x7, URZ, 0xc0, !UPT ;  /* 0x000000070fff7892 */ /* 0x000fe2000f82c0ff */
[----:B-1----:R-:W-:-:S05]  /*1c60*/  MOV R5, UR5 ;  /* 0x0000000500057c02 */ /* 0x002fca0008000f00 */
[----:B------:R-:W-:-:S05]  /*1c70*/  IMAD R4, R5, R4, -UR14 ;  /* 0x8000000e05047e24 */ /* 0x000fca000f8e0204 */
[----:B------:R-:W-:Y:S01]  /*1c80*/  ISETP.GT.U32.AND P1, PT, R4, -0x8, PT ;  /* 0xfffffff80400780c */ /* 0x000fe20003f24070 */
[----:B------:R-:W-:-:S12]  /*1c90*/  IMAD.MOV.U32 R4, RZ, RZ, RZ ;  /* 0x000000ffff047224 */ /* 0x000fd800078e00ff */
[----:B------:R-:W-:Y:S05]  /*1ca0*/  @P1 BRA `(.L_x_109) ;  /* 0x0000000000d01947 */ /* 0x000fea0003800000 */
[----:B------:R-:W0:Y:S01]  /*1cb0*/  LDCU.U8 UR5, c[0x0][0x3cc] ;  /* 0x00007980ff0577ac */ /* 0x000e220008000000 */
[----:B------:R-:W-:-:S06]  /*1cc0*/  ULOP3.LUT UR6, UR15, 0x7ffffff8, URZ, 0xc0, !UPT ;  /* 0x7ffffff80f067892 */ /* 0x000fcc000f8ec0ff */
[----:B------:R-:W-:Y:S01]  /*1cd0*/  IMAD.U32 R4, RZ, RZ, UR6 ;  /* 0x00000006ff047e24 */ /* 0x000fe2000f8e00ff */
[----:B0-----:R-:W-:-:S06]  /*1ce0*/  UPRMT UR5, UR5, 0x8880, URZ ;  /* 0x0000888005057896 */ /* 0x001fcc00080000ff */
[----:B------:R-:W-:Y:S01]  /*1cf0*/  ISETP.NE.AND P1, PT, RZ, UR5, PT ;  /* 0x00000005ff007c0c */ /* 0x000fe2000bf25270 */
[----:B------:R-:W-:-:S12]  /*1d00*/  UMOV UR5, URZ ;  /* 0x000000ff00057c82 */ /* 0x000fd80008000000 */
.L_x_110:
[----:B--2---:R-:W-:-:S05]  /*1d10*/  MOV R6, UR5 ;  /* 0x0000000500067c02 */ /* 0x004fca0008000f00 */
[----:B------:R-:W-:Y:S02]  /*1d20*/  IMAD R7, R5, UR13, R6 ;  /* 0x0000000d05077c24 */ /* 0x000fe4000f8e0206 */
[----:B------:R-:W-:Y:S01]  /*1d30*/  IMAD R6, R0, R5, UR5 ;  /* 0x0000000500067e24 */ /* 0x000fe2000f8e0205 */
[----:B------:R-:W-:Y:S01]  /*1d40*/  UIADD3 UR5, UPT, UPT, UR5, 0x8, URZ ;  /* 0x0000000805057890 */ /* 0x000fe2000fffe0ff */
[C---:B------:R-:W-:Y:S01]  /*1d50*/  VIADD R9, R7.reuse, 0x1 ;  /* 0x0000000107097836 */ /* 0x040fe20000000000 */
[CC--:B------:R-:W-:Y:S01]  /*1d60*/  ISETP.GT.AND P6, PT, R7.reuse, R2.reuse, PT ;  /* 0x000000020700720c */ /* 0x0c0fe20003fc4270 */
[C---:B------:R-:W-:Y:S01]  /*1d70*/  VIADD R11, R7.reuse, 0x2 ;  /* 0x00000002070b7836 */ /* 0x040fe20000000000 */
[----:B------:R-:W-:Y:S01]  /*1d80*/  LEA R6, R6, UR12, 0x2 ;  /* 0x0000000c06067c11 */ /* 0x000fe2000f8e10ff */
[----:B------:R-:W-:Y:S01]  /*1d90*/  VIADD R13, R7, 0x5 ;  /* 0x00000005070d7836 */ /* 0x000fe20000000000 */
[-C--:B------:R-:W-:Y:S01]  /*1da0*/  ISETP.GT.AND P3, PT, R9, R2.reuse, PT ;  /* 0x000000020900720c */ /* 0x080fe20003f64270 */
[----:B------:R-:W-:Y:S01]  /*1db0*/  VIADD R15, R7, 0x7 ;  /* 0x00000007070f7836 */ /* 0x000fe20000000000 */
[----:B------:R-:W-:Y:S01]  /*1dc0*/  ISETP.GT.AND P2, PT, R11, R2, PT ;  /* 0x000000020b00720c */ /* 0x000fe20003f44270 */
[----:B------:R-:W-:Y:S01]  /*1dd0*/  VIADD R11, R7, 0x4 ;  /* 0x00000004070b7836 */ /* 0x000fe20000000000 */
[----:B------:R-:W-:-:S02]  /*1de0*/  FSEL R8, R25, -INF , !P6 ;  /* 0xff80000019087808 */ /* 0x000fc40007000000 */
[-C--:B------:R-:W-:Y:S02]  /*1df0*/  ISETP.GT.AND P6, PT, R13, R2.reuse, PT ;  /* 0x000000020d00720c */ /* 0x080fe40003fc4270 */
[C---:B------:R-:W-:Y:S02]  /*1e00*/  IADD3 R9, PT, PT, R7.reuse, 0x3, RZ ;  /* 0x0000000307097810 */ /* 0x040fe40007ffe0ff */
[----:B------:R-:W-:Y:S02]  /*1e10*/  IADD3 R13, PT, PT, R7, 0x6, RZ ;  /* 0x00000006070d7810 */ /* 0x000fe40007ffe0ff */
[C---:B------:R-:W-:Y:S02]  /*1e20*/  FSEL R10, R25.reuse, -INF , !P3 ;  /* 0xff800000190a7808 */ /* 0x040fe40005800000 */
[----:B------:R-:W-:Y:S02]  /*1e30*/  FSEL R12, R25, -INF , !P2 ;  /* 0xff800000190c7808 */ /* 0x000fe40005000000 */
[----:B------:R-:W-:-:S02]  /*1e40*/  ISETP.GT.AND P4, PT, R9, R2, PT ;  /* 0x000000020900720c */ /* 0x000fc40003f84270 */
[-C--:B------:R-:W-:Y:S02]  /*1e50*/  ISETP.GT.AND P5, PT, R11, R2.reuse, PT ;  /* 0x000000020b00720c */ /* 0x080fe40003fa4270 */
[-C--:B------:R-:W-:Y:S02]  /*1e60*/  ISETP.GT.AND P2, PT, R13, R2.reuse, PT ;  /* 0x000000020d00720c */ /* 0x080fe40003f44270 */
[----:B------:R-:W-:Y:S02]  /*1e70*/  ISETP.GT.AND P3, PT, R15, R2, PT ;  /* 0x000000020f00720c */ /* 0x000fe40003f64270 */
[-C--:B------:R-:W-:Y:S02]  /*1e80*/  FSEL R7, R8, R25.reuse, P1 ;  /* 0x0000001908077208 */ /* 0x080fe40000800000 */
[-C--:B------:R-:W-:Y:S02]  /*1e90*/  FSEL R9, R10, R25.reuse, P1 ;  /* 0x000000190a097208 */ /* 0x080fe40000800000 */
[----:B------:R-:W-:Y:S01]  /*1ea0*/  FSEL R11, R12, R25, P1 ;  /* 0x000000190c0b7208 */ /* 0x000fe20000800000 */
[----:B------:R0:W-:Y:S01]  /*1eb0*/  STS [R6], R7 ;  /* 0x0000000706007388 */ /* 0x0001e20000000800 */
[----:B------:R-:W-:-:S02]  /*1ec0*/  FSEL R8, R25, -INF , !P4 ;  /* 0xff80000019087808 */ /* 0x000fc40006000000 */
[C---:B------:R-:W-:Y:S01]  /*1ed0*/  FSEL R10, R25.reuse, -INF , !P5 ;  /* 0xff800000190a7808 */ /* 0x040fe20006800000 */
[----:B------:R1:W-:Y:S01]  /*1ee0*/  STS [R6+0x4], R9 ;  /* 0x0000040906007388 */ /* 0x0003e20000000800 */
[C---:B------:R-:W-:Y:S02]  /*1ef0*/  FSEL R12, R25.reuse, -INF , !P6 ;  /* 0xff800000190c7808 */ /* 0x040fe40007000000 */
[C---:B------:R-:W-:Y:S01]  /*1f00*/  FSEL R14, R25.reuse, -INF , !P2 ;  /* 0xff800000190e7808 */ /* 0x040fe20005000000 */
[----:B------:R2:W-:Y:S01]  /*1f10*/  STS [R6+0x8], R11 ;  /* 0x0000080b06007388 */ /* 0x0005e20000000800 */
[----:B------:R-:W-:Y:S02]  /*1f20*/  FSEL R28, R25, -INF , !P3 ;  /* 0xff800000191c7808 */ /* 0x000fe40005800000 */
[-C--:B------:R-:W-:Y:S02]  /*1f30*/  FSEL R13, R8, R25.reuse, P1 ;  /* 0x00000019080d7208 */ /* 0x080fe40000800000 */
[----:B------:R-:W-:-:S02]  /*1f40*/  FSEL R15, R10, R25, P1 ;  /* 0x000000190a0f7208 */ /* 0x000fc40000800000 */
[-C--:B------:R-:W-:Y:S01]  /*1f50*/  FSEL R27, R12, R25.reuse, P1 ;  /* 0x000000190c1b7208 */ /* 0x080fe20000800000 */
[----:B------:R2:W-:Y:S01]  /*1f60*/  STS [R6+0xc], R13 ;  /* 0x00000c0d06007388 */ /* 0x0005e20000000800 */
[-C--:B0-----:R-:W-:Y:S02]  /*1f70*/  FSEL R7, R14, R25.reuse, P1 ;  /* 0x000000190e077208 */ /* 0x081fe40000800000 */
[----:B-1----:R-:W-:Y:S01]  /*1f80*/  FSEL R9, R28, R25, P1 ;  /* 0x000000191c097208 */ /* 0x002fe20000800000 */
[----:B------:R2:W-:Y:S01]  /*1f90*/  STS [R6+0x10], R15 ;  /* 0x0000100f06007388 */ /* 0x0005e20000000800 */
[----:B------:R-:W-:-:S03]  /*1fa0*/  ISETP.NE.AND P2, PT, R4, UR5, PT ;  /* 0x0000000504007c0c */ /* 0x000fc6000bf45270 */
[----:B------:R2:W-:Y:S04]  /*1fb0*/  STS [R6+0x14], R27 ;  /* 0x0000141b06007388 */ /* 0x0005e80000000800 */
[----:B------:R2:W-:Y:S04]  /*1fc0*/  STS [R6+0x18], R7 ;  /* 0x0000180706007388 */ /* 0x0005e80000000800 */
[----:B------:R2:W-:Y:S02]  /*1fd0*/  STS [R6+0x1c], R9 ;  /* 0x00001c0906007388 */ /* 0x0005e40000000800 */
[----:B------:R-:W-:Y:S05]  /*1fe0*/  @P2 BRA `(.L_x_110) ;  /* 0xfffffffc00482947 */ /* 0x000fea000383ffff */
.L_x_109:
[----:B------:R-:W-:Y:S05]  /*1ff0*/  BRA.U !UP1, `(.L_x_108) ;  /* 0x0000000109f87547 */ /* 0x000fea000b800000 */
[----:B------:R-:W-:Y:S02]  /*2000*/  UISETP.GE.U32.AND UP1, UPT, UR24, 0x3, UPT ;  /* 0x000000031800788c */ /* 0x000fe4000bf26070 */
[----:B------:R-:W-:-:S07]  /*2010*/  ULOP3.LUT UP2, URZ, UR16, 0x3, URZ, 0xc0, !UPT ;  /* 0x0000000310ff7892 */ /* 0x000fce000f84c0ff */
[----:B------:R-:W-:Y:S05]  /*2020*/  BRA.U !UP1, `(.L_x_111) ;  /* 0x0000000109687547 */ /* 0x000fea000b800000 */
[----:B------:R-:W0:Y:S01]  /*2030*/  LDCU.U8 UR5, c[0x0][0x3cc] ;  /* 0x00007980ff0577ac */ /* 0x000e220008000000 */
[--C-:B--2---:R-:W-:Y:S02]  /*2040*/  IMAD R7, R5, UR13, R4.reuse ;  /* 0x0000000d05077c24 */ /* 0x104fe4000f8e0204 */
[----:B------:R-:W-:Y:S02]  /*2050*/  IMAD R6, R0, R5, R4 ;  /* 0x0000000500067224 */ /* 0x000fe400078e0204 */
[C---:B------:R-:W-:Y:S01]  /*2060*/  VIADD R9, R7.reuse, 0x1 ;  /* 0x0000000107097836 */ /* 0x040fe20000000000 */
[C---:B------:R-:W-:Y:S01]  /*2070*/  IADD3 R11, PT, PT, R7.reuse, 0x2, RZ ;  /* 0x00000002070b7810 */ /* 0x040fe20007ffe0ff */
[C---:B------:R-:W-:Y:S01]  /*2080*/  VIADD R13, R7.reuse, 0x3 ;  /* 0x00000003070d7836 */ /* 0x040fe20000000000 */
[-C--:B------:R-:W-:Y:S01]  /*2090*/  ISETP.GT.AND P1, PT, R7, R2.reuse, PT ;  /* 0x000000020700720c */ /* 0x080fe20003f24270 */
[----:B------:R-:W-:Y:S01]  /*20a0*/  VIADD R4, R4, 0x4 ;  /* 0x0000000404047836 */ /* 0x000fe20000000000 */
[----:B------:R-:W-:-:S02]  /*20b0*/  ISETP.GT.AND P2, PT, R9, R2, PT ;  /* 0x000000020900720c */ /* 0x000fc40003f44270 */
[-C--:B------:R-:W-:Y:S02]  /*20c0*/  ISETP.GT.AND P3, PT, R11, R2.reuse, PT ;  /* 0x000000020b00720c */ /* 0x080fe40003f64270 */
[----:B------:R-:W-:Y:S02]  /*20d0*/  ISETP.GT.AND P4, PT, R13, R2, PT ;  /* 0x000000020d00720c */ /* 0x000fe40003f84270 */
[----:B------:R-:W-:Y:S01]  /*20e0*/  LEA R7, R6, UR12, 0x2 ;  /* 0x0000000c06077c11 */ /* 0x000fe2000f8e10ff */
[----:B0-----:R-:W-:Y:S01]  /*20f0*/  UPRMT UR5, UR5, 0x8880, URZ ;  /* 0x0000888005057896 */ /* 0x001fe200080000ff */
[C---:B------:R-:W-:Y:S02]  /*2100*/  FSEL R6, R25.reuse, -INF , !P1 ;  /* 0xff80000019067808 */ /* 0x040fe40004800000 */
[C---:B------:R-:W-:Y:S02]  /*2110*/  FSEL R8, R25.reuse, -INF , !P2 ;  /* 0xff80000019087808 */ /* 0x040fe40005000000 */
[----:B------:R-:W-:-:S02]  /*2120*/  FSEL R10, R25, -INF , !P3 ;  /* 0xff800000190a7808 */ /* 0x000fc40005800000 */
[----:B------:R-:W-:Y:S02]  /*2130*/  ISETP.NE.AND P1, PT, RZ, UR5, PT ;  /* 0x00000005ff007c0c */ /* 0x000fe4000bf25270 */
[----:B------:R-:W-:Y:S02]  /*2140*/  FSEL R12, R25, -INF , !P4 ;  /* 0xff800000190c7808 */ /* 0x000fe40006000000 */
[-C--:B------:R-:W-:Y:S02]  /*2150*/  FSEL R6, R6, R25.reuse, P1 ;  /* 0x0000001906067208 */ /* 0x080fe40000800000 */
[-C--:B------:R-:W-:Y:S02]  /*2160*/  FSEL R8, R8, R25.reuse, P1 ;  /* 0x0000001908087208 */ /* 0x080fe40000800000 */
[-C--:B------:R-:W-:Y:S01]  /*2170*/  FSEL R10, R10, R25.reuse, P1 ;  /* 0x000000190a0a7208 */ /* 0x080fe20000800000 */
[----:B------:R0:W-:Y:S01]  /*2180*/  STS [R7], R6 ;  /* 0x0000000607007388 */ /* 0x0001e20000000800 */
[----:B------:R-:W-:-:S03]  /*2190*/  FSEL R12, R12, R25, P1 ;  /* 0x000000190c0c7208 */ /* 0x000fc60000800000 */
[----:B------:R0:W-:Y:S04]  /*21a0*/  STS [R7+0x4], R8 ;  /* 0x0000040807007388 */ /* 0x0001e80000000800 */
[----:B------:R0:W-:Y:S04]  /*21b0*/  STS [R7+0x8], R10 ;  /* 0x0000080a07007388 */ /* 0x0001e80000000800 */
[----:B------:R0:W-:Y:S02]  /*21c0*/  STS [R7+0xc], R12 ;  /* 0x00000c0c07007388 */ /* 0x0001e40000000800 */
.L_x_111:
[----:B------:R-:W-:Y:S05]  /*21d0*/  BRA.U !UP2, `(.L_x_108) ;  /* 0x000000010a807547 */ /* 0x000fea000b800000 */
[----:B------:R-:W-:Y:S02]  /*21e0*/  ULOP3.LUT UR5, UR17, 0x3, URZ, 0xc0, !UPT ;  /* 0x0000000311057892 */ /* 0x000fe4000f8ec0ff */
[----:B------:R-:W-:Y:S02]  /*21f0*/  ULOP3.LUT UR6, UR17, 0x1, URZ, 0xc0, !UPT ;  /* 0x0000000111067892 */ /* 0x000fe4000f8ec0ff */
[----:B------:R-:W-:Y:S02]  /*2200*/  UISETP.NE.AND UP1, UPT, UR5, 0x1, UPT ;  /* 0x000000010500788c */ /* 0x000fe4000bf25270 */
[----:B------:R-:W-:-:S07]  /*2210*/  UISETP.NE.U32.AND UP2, UPT, UR6, 0x1, UPT ;  /* 0x000000010600788c */ /* 0x000fce000bf45070 */
[----:B------:R-:W-:Y:S05]  /*2220*/  BRA.U !UP1, `(.L_x_112) ;  /* 0x0000000109407547 */ /* 0x000fea000b800000 */
[----:B------:R-:W1:Y:S01]  /*2230*/  LDCU.U8 UR5, c[0x0][0x3cc] ;  /* 0x00007980ff0577ac */ /* 0x000e620008000000 */
[----:B0-2---:R-:W-:-:S05]  /*2240*/  IMAD R7, R5, UR13, R4 ;  /* 0x0000000d05077c24 */ /* 0x005fca000f8e0204 */
[C---:B------:R-:W-:Y:S02]  /*2250*/  IADD3 R9, PT, PT, R7.reuse, 0x1, RZ ;  /* 0x0000000107097810 */ /* 0x040fe40007ffe0ff */
[-C--:B------:R-:W-:Y:S01]  /*2260*/  ISETP.GT.AND P1, PT, R7, R2.reuse, PT ;  /* 0x000000020700720c */ /* 0x080fe20003f24270 */
[----:B------:R-:W-:Y:S01]  /*2270*/  IMAD R7, R0, R5, R4 ;  /* 0x0000000500077224 */ /* 0x000fe200078e0204 */
[----:B------:R-:W-:Y:S01]  /*2280*/  ISETP.GT.AND P2, PT, R9, R2, PT ;  /* 0x000000020900720c */ /* 0x000fe20003f44270 */
[----:B------:R-:W-:Y:S01]  /*2290*/  VIADD R4, R4, 0x2 ;  /* 0x0000000204047836 */ /* 0x000fe20000000000 */
[C---:B------:R-:W-:Y:S02]  /*22a0*/  FSEL R6, R25.reuse, -INF , !P1 ;  /* 0xff80000019067808 */ /* 0x040fe40004800000 */
[----:B------:R-:W-:Y:S02]  /*22b0*/  FSEL R8, R25, -INF , !P2 ;  /* 0xff80000019087808 */ /* 0x000fe40005000000 */
[----:B------:R-:W-:Y:S01]  /*22c0*/  LEA R7, R7, UR12, 0x2 ;  /* 0x0000000c07077c11 */ /* 0x000fe2000f8e10ff */
[----:B-1----:R-:W-:-:S06]  /*22d0*/  UPRMT UR5, UR5, 0x8880, URZ ;  /* 0x0000888005057896 */ /* 0x002fcc00080000ff */
[----:B------:R-:W-:-:S04]  /*22e0*/  ISETP.NE.AND P1, PT, RZ, UR5, PT ;  /* 0x00000005ff007c0c */ /* 0x000fc8000bf25270 */
[-C--:B------:R-:W-:Y:S02]  /*22f0*/  FSEL R6, R6, R25.reuse, P1 ;  /* 0x0000001906067208 */ /* 0x080fe40000800000 */
[----:B------:R-:W-:-:S03]  /*2300*/  FSEL R8, R8, R25, P1 ;  /* 0x0000001908087208 */ /* 0x000fc60000800000 */
[----:B------:R1:W-:Y:S04]  /*2310*/  STS [R7], R6 ;  /* 0x0000000607007388 */ /* 0x0003e80000000800 */
[----:B------:R1:W-:Y:S02]  /*2320*/  STS [R7+0x4], R8 ;  /* 0x0000040807007388 */ /* 0x0003e40000000800 */
.L_x_112:
[----:B------:R-:W-:Y:S05]  /*2330*/  BRA.U UP2, `(.L_x_108) ;  /* 0x0000000102287547 */ /* 0x000fea000b800000 */
[----:B------:R-:W3:Y:S01]  /*2340*/  LDCU.U8 UR5, c[0x0][0x3cc] ;  /* 0x00007980ff0577ac */ /* 0x000ee20008000000 */
[--C-:B012---:R-:W-:Y:S02]  /*2350*/  IMAD R7, R5, UR13, R4.reuse ;  /* 0x0000000d05077c24 */ /* 0x107fe4000f8e0204 */
[----:B------:R-:W-:-:S03]  /*2360*/  IMAD R6, R0, R5, R4 ;  /* 0x0000000500067224 */ /* 0x000fc600078e0204 */
[----:B------:R-:W-:Y:S02]  /*2370*/  ISETP.GT.AND P1, PT, R7, R2, PT ;  /* 0x000000020700720c */ /* 0x000fe40003f24270 */
[----:B------:R-:W-:Y:S02]  /*2380*/  LEA R7, R6, UR12, 0x2 ;  /* 0x0000000c06077c11 */ /* 0x000fe4000f8e10ff */
[----:B------:R-:W-:Y:S01]  /*2390*/  FSEL R4, R25, -INF , !P1 ;  /* 0xff80000019047808 */ /* 0x000fe20004800000 */
[----:B---3--:R-:W-:-:S06]  /*23a0*/  UPRMT UR5, UR5, 0x8880, URZ ;  /* 0x0000888005057896 */ /* 0x008fcc00080000ff */
[----:B------:R-:W-:-:S04]  /*23b0*/  ISETP.NE.AND P1, PT, RZ, UR5, PT ;  /* 0x00000005ff007c0c */ /* 0x000fc8000bf25270 */
[----:B------:R-:W-:-:S05]  /*23c0*/  FSEL R4, R4, R25, P1 ;  /* 0x0000001904047208 */ /* 0x000fca0000800000 */
[----:B------:R3:W-:Y:S04]  /*23d0*/  STS [R7], R4 ;  /* 0x0000000407007388 */ /* 0x0007e80000000800 */
.L_x_108:
[----:B------:R-:W-:Y:S05]  /*23e0*/  BSYNC.RECONVERGENT B0 ;  /* 0x0000000000007941 */ /* 0x000fea0003800200 */
.L_x_100:
[----:B-1-3--:R-:W-:Y:S01]  /*23f0*/  IMAD.U32 R4, RZ, RZ, UR13 ;  /* 0x0000000dff047e24 */ /* 0x00afe2000f8e00ff */
[----:B------:R-:W-:Y:S01]  /*2400*/  BSSY.RECONVERGENT B0, `(.L_x_113) ;  /* 0x0000027000007945 */ /* 0x000fe20003800200 */
[----:B--2---:R-:W-:Y:S02]  /*2410*/  MOV R9, 0xff800000 ;  /* 0xff80000000097802 */ /* 0x004fe40000000f00 */
[----:B------:R-:W-:-:S05]  /*2420*/  IMAD R4, R5, R4, -UR14 ;  /* 0x8000000e05047e24 */ /* 0x000fca000f8e0204 */
[----:B------:R-:W-:Y:S01]  /*2430*/  ISETP.GT.U32.AND P1, PT, R4, -0x10, PT ;  /* 0xfffffff00400780c */ /* 0x000fe20003f24070 */
[----:B------:R-:W-:-:S12]  /*2440*/  IMAD.MOV.U32 R4, RZ, RZ, RZ ;  /* 0x000000ffff047224 */ /* 0x000fd800078e00ff */
[----:B------:R-:W-:Y:S05]  /*2450*/  @P1 BRA `(.L_x_114) ;  /* 0x0000000000841947 */ /* 0x000fea0003800000 */
[----:B------:R-:W-:Y:S01]  /*2460*/  ULOP3.LUT UR5, UR15, 0x7ffffff0, URZ, 0xc0, !UPT ;  /* 0x7ffffff00f057892 */ /* 0x000fe2000f8ec0ff */
[----:B------:R-:W-:-:S05]  /*2470*/  IMAD.MOV.U32 R9, RZ, RZ, -0x800000 ;  /* 0xff800000ff097424 */ /* 0x000fca00078e00ff */
[----:B------:R-:W-:Y:S01]  /*2480*/  MOV R4, UR5 ;  /* 0x0000000500047c02 */ /* 0x000fe20008000f00 */
[----:B------:R-:W-:-:S06]  /*2490*/  UMOV UR5, URZ ;  /* 0x000000ff00057c82 */ /* 0x000fcc0008000000 */
.L_x_115:
[----:B0-----:R-:W-:Y:S01]  /*24a0*/  IMAD R6, R0, R5, UR5 ;  /* 0x0000000500067e24 */ /* 0x001fe2000f8e0205 */
[----:B------:R-:W-:-:S04]  /*24b0*/  UIADD3 UR5, UPT, UPT, UR5, 0x10, URZ ;  /* 0x0000001005057890 */ /* 0x000fc8000fffe0ff */
[----:B------:R-:W-:Y:S02]  /*24c0*/  LEA R6, R6, UR12, 0x2 ;  /* 0x0000000c06067c11 */ /* 0x000fe4000f8e10ff */
[----:B------:R-:W-:-:S03]  /*24d0*/  ISETP.NE.AND P1, PT, R4, UR5, PT ;  /* 0x0000000504007c0c */ /* 0x000fc6000bf25270 */
[----:B------:R-:W-:Y:S04]  /*24e0*/  LDS R10, [R6] ;  /* 0x00000000060a7984 */ /* 0x000fe80000000800 */
[----:B------:R-:W0:Y:S04]  /*24f0*/  LDS R11, [R6+0x4] ;  /* 0x00000400060b7984 */ /* 0x000e280000000800 */
[----:B------:R-:W-:Y:S04]  /*2500*/  LDS R12, [R6+0x8] ;  /* 0x00000800060c7984 */ /* 0x000fe80000000800 */
[----:B------:R-:W1:Y:S04]  /*2510*/  LDS R13, [R6+0xc] ;  /* 0x00000c00060d7984 */ /* 0x000e680000000800 */
[----:B------:R-:W-:Y:S04]  /*2520*/  LDS R7, [R6+0x10] ;  /* 0x0000100006077984 */ /* 0x000fe80000000800 */
[----:B------:R-:W2:Y:S04]  /*2530*/  LDS R8, [R6+0x14] ;  /* 0x0000140006087984 */ /* 0x000ea80000000800 */
[----:B------:R-:W-:Y:S04]  /*2540*/  LDS R14, [R6+0x30] ;  /* 0x00003000060e7984 */ /* 0x000fe80000000800 */
[----:B------:R-:W-:Y:S01]  /*2550*/  LDS R15, [R6+0x3c] ;  /* 0x00003c00060f7984 */ /* 0x000fe20000000800 */
[----:B0-----:R-:W-:-:S03]  /*2560*/  FMNMX3 R11, R9, R10, R11, !PT ;  /* 0x0000000a090b7276 */ /* 0x001fc6000780000b */
[----:B------:R-:W-:Y:S04]  /*2570*/  LDS R9, [R6+0x18] ;  /* 0x0000180006097984 */ /* 0x000fe80000000800 */
[----:B------:R-:W0:Y:S01]  /*2580*/  LDS R10, [R6+0x1c] ;  /* 0x00001c00060a7984 */ /* 0x000e220000000800 */
[----:B-1----:R-:W-:-:S03]  /*2590*/  FMNMX3 R13, R11, R12, R13, !PT ;  /* 0x0000000c0b0d7276 */ /* 0x002fc6000780000d */
[----:B------:R-:W-:Y:S04]  /*25a0*/  LDS R12, [R6+0x20] ;  /* 0x00002000060c7984 */ /* 0x000fe80000000800 */
[----:B------:R-:W1:Y:S01]  /*25b0*/  LDS R11, [R6+0x24] ;  /* 0x00002400060b7984 */ /* 0x000e620000000800 */
[----:B--2---:R-:W-:-:S03]  /*25c0*/  FMNMX3 R13, R13, R7, R8, !PT ;  /* 0x000000070d0d7276 */ /* 0x004fc60007800008 */
[----:B------:R-:W-:Y:S04]  /*25d0*/  LDS R8, [R6+0x28] ;  /* 0x0000280006087984 */ /* 0x000fe80000000800 */
[----:B------:R-:W2:Y:S01]  /*25e0*/  LDS R7, [R6+0x2c] ;  /* 0x00002c0006077984 */ /* 0x000ea20000000800 */
[----:B0-----:R-:W-:-:S03]  /*25f0*/  FMNMX3 R10, R13, R9, R10, !PT ;  /* 0x000000090d0a7276 */ /* 0x001fc6000780000a */
[----:B------:R-:W0:Y:S04]  /*2600*/  LDS R13, [R6+0x34] ;  /* 0x00003400060d7984 */ /* 0x000e280000000800 */
[----:B------:R-:W3:Y:S01]  /*2610*/  LDS R9, [R6+0x38] ;  /* 0x0000380006097984 */ /* 0x000ee20000000800 */
[----:B-1----:R-:W-:-:S04]  /*2620*/  FMNMX3 R10, R10, R12, R11, !PT ;  /* 0x0000000c0a0a7276 */ /* 0x002fc8000780000b */
[----:B--2---:R-:W-:-:S04]  /*2630*/  FMNMX3 R7, R10, R8, R7, !PT ;  /* 0x000000080a077276 */ /* 0x004fc80007800007 */
[----:B0-----:R-:W-:-:S04]  /*2640*/  FMNMX3 R14, R7, R14, R13, !PT ;  /* 0x0000000e070e7276 */ /* 0x001fc8000780000d */
[----:B---3--:R-:W-:Y:S01]  /*2650*/  FMNMX3 R9, R14, R9, R15, !PT ;  /* 0x000000090e097276 */ /* 0x008fe2000780000f */
[----:B------:R-:W-:Y:S06]  /*2660*/  @P1 BRA `(.L_x_115) ;  /* 0xfffffffc008c1947 */ /* 0x000fec000383ffff */
.L_x_114:
[----:B------:R-:W-:Y:S05]  /*2670*/  BSYNC.RECONVERGENT B0 ;  /* 0x0000000000007941 */ /* 0x000fea0003800200 */
.L_x_113:
[----:B------:R-:W-:-:S09]  /*2680*/  ULOP3.LUT UP1, URZ, UR15, 0xf, URZ, 0xc0, !UPT ;  /* 0x0000000f0fff7892 */ /* 0x000fd2000f82c0ff */
[----:B------:R-:W-:Y:S05]  /*2690*/  BRA.U !UP1, `(.L_x_99) ;  /* 0x0000000109d87547 */ /* 0x000fea000b800000 */
[----:B------:R-:W1:Y:S01]  /*26a0*/  LDCU.U16 UR5, c[0x0][0x3c0] ;  /* 0x00007800ff0577ac */ /* 0x000e620008000400 */
[----:B0-----:R-:W-:Y:S01]  /*26b0*/  PRMT R6, R23, 0x9910, RZ ;  /* 0x0000991017067816 */ /* 0x001fe200000000ff */
[----:B-1----:R-:W-:-:S06]  /*26c0*/  UPRMT UR5, UR5, 0x9910, URZ ;  /* 0x0000991005057896 */ /* 0x002fcc00080000ff */
[----:B------:R-:W-:-:S04]  /*26d0*/  IMAD R6, R6, UR5, RZ ;  /* 0x0000000506067c24 */ /* 0x000fc8000f8e02ff */
[----:B------:R-:W-:-:S05]  /*26e0*/  IMAD.MOV R6, RZ, RZ, -R6 ;  /* 0x000000ffff067224 */ /* 0x000fca00078e0a06 */
[----:B------:R-:W-:-:S05]  /*26f0*/  PRMT R6, R6, 0x7710, RZ ;  /* 0x0000771006067816 */ /* 0x000fca00000000ff */
[----:B------:R-:W-:-:S05]  /*2700*/  VIADD R6, R6, UR14 ;  /* 0x0000000e06067c36 */ /* 0x000fca0008000000 */
[----:B------:R-:W-:-:S04]  /*2710*/  LOP3.LUT R6, R6, 0xf, RZ, 0xc0, !PT ;  /* 0x0000000f06067812 */ /* 0x000fc800078ec0ff */
[C---:B------:R-:W-:Y:S02]  /*2720*/  IADD3 R7, PT, PT, R6.reuse, -0x1, RZ ;  /* 0xffffffff06077810 */ /* 0x040fe40007ffe0ff */
[----:B------:R-:W-:Y:S02]  /*2730*/  LOP3.LUT P2, RZ, R6, 0x7, RZ, 0xc0, !PT ;  /* 0x0000000706ff7812 */ /* 0x000fe4000784c0ff */
[----:B------:R-:W-:-:S13]  /*2740*/  ISETP.GE.U32.AND P1, PT, R7, 0x7, PT ;  /* 0x000000070700780c */ /* 0x000fda0003f26070 */
[----:B------:R-:W-:Y:S05]  /*2750*/  @!P1 BRA `(.L_x_116) ;  /* 0x00000000003c9947 */ /* 0x000fea0003800000 */
[----:B------:R-:W-:Y:S02]  /*2760*/  IMAD R6, R0, R5, R4 ;  /* 0x0000000500067224 */ /* 0x000fe400078e0204 */
[----:B------:R-:W-:-:S03]  /*2770*/  VIADD R4, R4, 0x8 ;  /* 0x0000000804047836 */ /* 0x000fc60000000000 */
[----:B------:R-:W-:-:S05]  /*2780*/  LEA R7, R6, UR12, 0x2 ;  /* 0x0000000c06077c11 */ /* 0x000fca000f8e10ff */
[----:B------:R-:W-:Y:S04]  /*2790*/  LDS R8, [R7] ;  /* 0x0000000007087984 */ /* 0x000fe80000000800 */
[----:B------:R-:W0:Y:S04]  /*27a0*/  LDS R10, [R7+0x4] ;  /* 0x00000400070a7984 */ /* 0x000e280000000800 */
[----:B------:R-:W-:Y:S04]  /*27b0*/  LDS R11, [R7+0x8] ;  /* 0x00000800070b7984 */ /* 0x000fe80000000800 */
[----:B------:R-:W1:Y:S04]  /*27c0*/  LDS R12, [R7+0xc] ;  /* 0x00000c00070c7984 */ /* 0x000e680000000800 */
[----:B------:R-:W-:Y:S04]  /*27d0*/  LDS R13, [R7+0x10] ;  /* 0x00001000070d7984 */ /* 0x000fe80000000800 */
[----:B------:R-:W2:Y:S04]  /*27e0*/  LDS R14, [R7+0x14] ;  /* 0x00001400070e7984 */ /* 0x000ea80000000800 */
[----:B------:R-:W-:Y:S04]  /*27f0*/  LDS R6, [R7+0x18] ;  /* 0x0000180007067984 */ /* 0x000fe80000000800 */
[----:B------:R-:W3:Y:S01]  /*2800*/  LDS R15, [R7+0x1c] ;  /* 0x00001c00070f7984 */ /* 0x000ee20000000800 */
[----:B0-----:R-:W-:-:S04]  /*2810*/  FMNMX3 R8, R9, R8, R10, !PT ;  /* 0x0000000809087276 */ /* 0x001fc8000780000a */
[----:B-1----:R-:W-:-:S04]  /*2820*/  FMNMX3 R8, R8, R11, R12, !PT ;  /* 0x0000000b08087276 */ /* 0x002fc8000780000c */
[----:B--2---:R-:W-:-:S04]  /*2830*/  FMNMX3 R13, R8, R13, R14, !PT ;  /* 0x0000000d080d7276 */ /* 0x004fc8000780000e */
[----:B---3--:R-:W-:-:S07]  /*2840*/  FMNMX3 R9, R13, R6, R15, !PT ;  /* 0x000000060d097276 */ /* 0x008fce000780000f */
.L_x_116:
[----:B------:R-:W-:Y:S05]  /*2850*/  @!P2 BRA `(.L_x_99) ;  /* 0x000000000068a947 */ /* 0x000fea0003800000 */
[----:B------:R-:W-:Y:S02]  /*2860*/  UISETP.GE.U32.AND UP2, UPT, UR24, 0x3, UPT ;  /* 0x000000031800788c */ /* 0x000fe4000bf46070 */
[----:B------:R-:W-:-:S04]  /*2870*/  ULOP3.LUT UR5, UR16, 0x3, URZ, 0xc0, !UPT ;  /* 0x0000000310057892 */ /* 0x000fc8000f8ec0ff */
[----:B------:R-:W-:-:S03]  /*2880*/  UISETP.NE.AND UP1, UPT, UR5, URZ, UPT ;  /* 0x000000ff0500728c */ /* 0x000fc6000bf25270 */
[----:B------:R-:W-:Y:S08]  /*2890*/  BRA.U !UP2, `(.L_x_117) ;  /* 0x000000010a247547 */ /* 0x000ff0000b800000 */
[----:B------:R-:W-:Y:S02]  /*28a0*/  IMAD R6, R0, R5, R4 ;  /* 0x0000000500067224 */ /* 0x000fe400078e0204 */
[----:B------:R-:W-:-:S03]  /*28b0*/  VIADD R4, R4, 0x4 ;  /* 0x0000000404047836 */ /* 0x000fc60000000000 */
[----:B------:R-:W-:-:S05]  /*28c0*/  LEA R6, R6, UR12, 0x2 ;  /* 0x0000000c06067c11 */ /* 0x000fca000f8e10ff */
[----:B------:R-:W-:Y:S04]  /*28d0*/  LDS R8, [R6] ;  /* 0x0000000006087984 */ /* 0x000fe80000000800 */
[----:B------:R-:W0:Y:S04]  /*28e0*/  LDS R7, [R6+0x4] ;  /* 0x0000040006077984 */ /* 0x000e280000000800 */
[----:B------:R-:W-:Y:S04]  /*28f0*/  LDS R10, [R6+0x8] ;  /* 0x00000800060a7984 */ /* 0x000fe80000000800 */
[----:B------:R-:W1:Y:S01]  /*2900*/  LDS R11, [R6+0xc] ;  /* 0x00000c00060b7984 */ /* 0x000e620000000800 */
[----:B0-----:R-:W-:-:S04]  /*2910*/  FMNMX3 R7, R9, R8, R7, !PT ;  /* 0x0000000809077276 */ /* 0x001fc80007800007 */
[----:B-1----:R-:W-:-:S07]  /*2920*/  FMNMX3 R9, R7, R10, R11, !PT ;  /* 0x0000000a07097276 */ /* 0x002fce000780000b */
.L_x_117:
[----:B------:R-:W-:Y:S05]  /*2930*/  BRA.U !UP1, `(.L_x_99) ;  /* 0x0000000109307547 */ /* 0x000fea000b800000 */
[----:B------:R-:W-:Y:S01]  /*2940*/  IMAD R4, R0, R5, R4 ;  /* 0x0000000500047224 */ /* 0x000fe200078e0204 */
[----:B------:R-:W-:-:S04]  /*2950*/  UISETP.NE.AND UP1, UPT, UR5, 0x1, UPT ;  /* 0x000000010500788c */ /* 0x000fc8000bf25270 */
[----:B------:R-:W-:-:S05]  /*2960*/  LEA R5, R4, UR12, 0x2 ;  /* 0x0000000c04057c11 */ /* 0x000fca000f8e10ff */
[----:B------:R-:W0:Y:S02]  /*2970*/  LDS R4, [R5] ;  /* 0x0000000005047984 */ /* 0x000e240000000800 */
[----:B0-----:R-:W-:Y:S01]  /*2980*/  FMNMX R9, R9, R4, !PT ;  /* 0x0000000409097209 */ /* 0x001fe20007800000 */
[----:B------:R-:W-:Y:S06]  /*2990*/  BRA.U !UP1, `(.L_x_99) ;  /* 0x0000000109187547 */ /* 0x000fec000b800000 */
[----:B------:R-:W-:Y:S01]  /*29a0*/  UISETP.NE.AND UP1, UPT, UR5, 0x2, UPT ;  /* 0x000000020500788c */ /* 0x000fe2000bf25270 */
[----:B------:R-:W0:Y:S05]  /*29b0*/  LDS R4, [R5+0x4] ;  /* 0x0000040005047984 */ /* 0x000e2a0000000800 */
[----:B------:R-:W-:-:S13]  /*29c0*/  PLOP3.LUT P1, PT, PT, PT, UP1, 0x80, 0x8 ;  /* 0x000000000008781c */ /* 0x000fda0003f2f018 */
[----:B------:R-:W1:Y:S01]  /*29d0*/  @P1 LDS R6, [R5+0x8] ;  /* 0x0000080005061984 */ /* 0x000e620000000800 */
[----:B0-----:R-:W-:-:S04]  /*29e0*/  FMNMX R9, R9, R4, !PT ;  /* 0x0000000409097209 */ /* 0x001fc80007800000 */
[----:B-1----:R-:W-:-:S07]  /*29f0*/  @P1 FMNMX R9, R9, R6, !PT ;  /* 0x0000000609091209 */ /* 0x002fce0007800000 */
.L_x_99:
[----:B0-----:R-:W-:Y:S01]  /*2a00*/  HFMA2 R4, -RZ, RZ, 0.96630859375, -0.0022525787353515625 ;  /* 0x3bbb989dff047431 */ /* 0x001fe200000001ff */
[----:B------:R-:W-:Y:S01]  /*2a10*/  FMNMX R9, R9, R24, !PT ;  /* 0x0000001809097209 */ /* 0x000fe20007800000 */
[----:B------:R-:W-:Y:S01]  /*2a20*/  IMAD.MOV.U32 R5, RZ, RZ, 0x437c0000 ;  /* 0x437c0000ff057424 */ /* 0x000fe200078e00ff */
[----:B------:R-:W-:-:S03]  /*2a30*/  MOV R10, RZ ;  /* 0x000000ff000a7202 */ /* 0x000fc60000000f00 */
[----:B------:R-:W-:-:S04]  /*2a40*/  FADD R7, -R9, R24 ;  /* 0x0000001809077221 */ /* 0x000fc80000000100 */
[----:B------:R-:W-:-:S04]  /*2a50*/  FFMA.SAT R6, R7, R4, 0.5 ;  /* 0x3f00000007067423 */ /* 0x000fc80000002004 */
[----:B------:R-:W-:-:S04]  /*2a60*/  FFMA.RM R6, R6, R5, 12582913 ;  /* 0x4b40000106067423 */ /* 0x000fc80000004005 */
[----:B------:R-:W-:-:S04]  /*2a70*/  FADD R8, R6, -12583039 ;  /* 0xcb40007f06087421 */ /* 0x000fc80000000000 */
[----:B------:R-:W-:-:S04]  /*2a80*/  FFMA R8, R7, 1.4426950216293334961, -R8 ;  /* 0x3fb8aa3b07087823 */ /* 0x000fc80000000808 */
[----:B------:R-:W-:Y:S01]  /*2a90*/  FFMA R8, R7, 1.925963033500011079e-08, R8 ;  /* 0x32a5706007087823 */ /* 0x000fe20000000008 */
[----:B------:R-:W-:-:S05]  /*2aa0*/  IMAD.SHL.U32 R7, R6, 0x800000, RZ ;  /* 0x0080000006077824 */ /* 0x000fca00078e00ff */
[----:B------:R-:W0:Y:S02]  /*2ab0*/  MUFU.EX2 R8, R8 ;  /* 0x0000000800087308 */ /* 0x000e240000000800 */
[----:B0-----:R-:W-:Y:S01]  /*2ac0*/  FMUL R7, R7, R8 ;  /* 0x0000000807077220 */ /* 0x001fe20000400000 */
[----:B------:R-:W-:Y:S06]  /*2ad0*/  BRA.U !UP0, `(.L_x_118) ;  /* 0x0000000508ac7547 */ /* 0x000fec000b800000 */
[----:B------:R-:W0:Y:S01]  /*2ae0*/  LDCU UR18, c[0x0][0x3c0] ;  /* 0x00007800ff1277ac */ /* 0x000e220008000800 */
[----:B------:R-:W-:Y:S01]  /*2af0*/  CS2R R10, SRZ ;  /* 0x00000000000a7805 */ /* 0x000fe2000001ff00 */
[----:B------:R-:W-:-:S04]  /*2b00*/  ULOP3.LUT UR6, UR15, 0x3, URZ, 0xc0, !UPT ;  /* 0x000000030f067892 */ /* 0x000fc8000f8ec0ff */
[----:B------:R-:W-:Y:S02]  /*2b10*/  UISETP.NE.AND UP2, UPT, UR6, URZ, UPT ;  /* 0x000000ff0600728c */ /* 0x000fe4000bf45270 */
[----:B0-----:R-:W-:-:S04]  /*2b20*/  UIMAD UR5, UR13, UR18, -UR14 ;  /* 0x000000120d0572a4 */ /* 0x001fc8000f8e0a0e */
[----:B------:R-:W-:-:S09]  /*2b30*/  UISETP.GT.U32.AND UP1, UPT, UR5, -0x4, UPT ;  /* 0xfffffffc0500788c */ /* 0x000fd2000bf24070 */
[----:B------:R-:W-:Y:S05]  /*2b40*/  BRA.U UP1, `(.L_x_119) ;  /* 0x0000000101e47547 */ /* 0x000fea000b800000 */
[----:B------:R-:W-:Y:S01]  /*2b50*/  ULOP3.LUT UR5, UR15, 0x7ffffffc, URZ, 0xc0, !UPT ;  /* 0x7ffffffc0f057892 */ /* 0x000fe2000f8ec0ff */
[----:B------:R-:W-:Y:S02]  /*2b60*/  IMAD.MOV.U32 R10, RZ, RZ, RZ ;  /* 0x000000ffff0a7224 */ /* 0x000fe400078e00ff */
[----:B------:R-:W-:-:S03]  /*2b70*/  IMAD.MOV.U32 R8, RZ, RZ, RZ ;  /* 0x000000ffff087224 */ /* 0x000fc600078e00ff */
[----:B------:R-:W-:-:S07]  /*2b80*/  MOV R11, UR5 ;  /* 0x00000005000b7c02 */ /* 0x000fce0008000f00 */
.L_x_120:
[----:B--2---:R-:W-:Y:S02]  /*2b90*/  IMAD R6, R0, UR18, R8 ;  /* 0x0000001200067c24 */ /* 0x004fe4000f8e0208 */
[----:B------:R-:W-:-:S03]  /*2ba0*/  VIADD R8, R8, 0x4 ;  /* 0x0000000408087836 */ /* 0x000fc60000000000 */
[----:B------:R-:W-:Y:S02]  /*2bb0*/  LEA R6, R6, UR12, 0x2 ;  /* 0x0000000c06067c11 */ /* 0x000fe4000f8e10ff */
[----:B------:R-:W-:-:S03]  /*2bc0*/  ISETP.NE.AND P1, PT, R8, R11, PT ;  /* 0x0000000b0800720c */ /* 0x000fc60003f25270 */
[----:B------:R-:W0:Y:S04]  /*2bd0*/  LDS R14, [R6] ;  /* 0x00000000060e7984 */ /* 0x000e280000000800 */
[----:B------:R-:W1:Y:S04]  /*2be0*/  LDS R12, [R6+0x4] ;  /* 0x00000400060c7984 */ /* 0x000e680000000800 */
[----:B------:R-:W2:Y:S01]  /*2bf0*/  LDS R28, [R6+0x8] ;  /* 0x00000800061c7984 */ /* 0x000ea20000000800 */
[----:B0-----:R-:W-:-:S04]  /*2c00*/  FADD R15, -R9, R14 ;  /* 0x0000000e090f7221 */ /* 0x001fc80000000100 */
[----:B------:R-:W-:-:S04]  /*2c10*/  FFMA.SAT R14, R15, R4, 0.5 ;  /* 0x3f0000000f0e7423 */ /* 0x000fc80000002004 */
[----:B------:R-:W-:-:S04]  /*2c20*/  FFMA.RM R13, R14, R5, 12582913 ;  /* 0x4b4000010e0d7423 */ /* 0x000fc80000004005 */
[C---:B------:R-:W-:Y:S01]  /*2c30*/  FADD R14, R13.reuse, -12583039 ;  /* 0xcb40007f0d0e7421 */ /* 0x040fe20000000000 */
[----:B------:R-:W-:-:S03]  /*2c40*/  IMAD.SHL.U32 R13, R13, 0x800000, RZ ;  /* 0x008000000d0d7824 */ /* 0x000fc600078e00ff */
[----:B------:R-:W-:-:S04]  /*2c50*/  FFMA R14, R15, 1.4426950216293334961, -R14 ;  /* 0x3fb8aa3b0f0e7823 */ /* 0x000fc8000000080e */
[----:B------:R-:W-:Y:S01]  /*2c60*/  FFMA R24, R15, 1.925963033500011079e-08, R14 ;  /* 0x32a570600f187823 */ /* 0x000fe2000000000e */
[----:B-1----:R-:W-:-:S04]  /*2c70*/  FADD R15, -R9, R12 ;  /* 0x0000000c090f7221 */ /* 0x002fc80000000100 */
[----:B------:R-:W-:Y:S01]  /*2c80*/  FFMA.SAT R12, R15, R4, 0.5 ;  /* 0x3f0000000f0c7423 */ /* 0x000fe20000002004 */
[----:B------:R-:W0:Y:S03]  /*2c90*/  MUFU.EX2 R24, R24 ;  /* 0x0000001800187308 */ /* 0x000e260000000800 */
[----:B------:R-:W-:-:S04]  /*2ca0*/  FFMA.RM R12, R12, R5, 12582913 ;  /* 0x4b4000010c0c7423 */ /* 0x000fc80000004005 */
[C---:B------:R-:W-:Y:S01]  /*2cb0*/  FADD R14, R12.reuse, -12583039 ;  /* 0xcb40007f0c0e7421 */ /* 0x040fe20000000000 */
[----:B------:R-:W-:-:S03]  /*2cc0*/  IMAD.SHL.U32 R27, R12, 0x800000, RZ ;  /* 0x008000000c1b7824 */ /* 0x000fc600078e00ff */
[----:B------:R-:W-:-:S04]  /*2cd0*/  FFMA R14, R15, 1.4426950216293334961, -R14 ;  /* 0x3fb8aa3b0f0e7823 */ /* 0x000fc8000000080e */
[----:B------:R-:W-:Y:S01]  /*2ce0*/  FFMA R14, R15, 1.925963033500011079e-08, R14 ;  /* 0x32a570600f0e7823 */ /* 0x000fe2000000000e */
[----:B--2---:R-:W-:Y:S01]  /*2cf0*/  FADD R15, -R9, R28 ;  /* 0x0000001c090f7221 */ /* 0x004fe20000000100 */
[----:B0-----:R-:W-:Y:S01]  /*2d00*/  FMUL R13, R13, R24 ;  /* 0x000000180d0d7220 */ /* 0x001fe20000400000 */
[----:B------:R-:W0:Y:S02]  /*2d10*/  LDS R28, [R6+0xc] ;  /* 0x00000c00061c7984 */ /* 0x000e240000000800 */
[----:B------:R-:W-:Y:S01]  /*2d20*/  FFMA.SAT R24, R15, R4, 0.5 ;  /* 0x3f0000000f187423 */ /* 0x000fe20000002004 */
[----:B------:R-:W1:Y:S01]  /*2d30*/  MUFU.EX2 R14, R14 ;  /* 0x0000000e000e7308 */ /* 0x000e620000000800 */
[----:B------:R0:W-:Y:S01]  /*2d40*/  STS [R6], R13 ;  /* 0x0000000d06007388 */ /* 0x0001e20000000800 */
[----:B------:R-:W-:Y:S01]  /*2d50*/  FADD R10, R13, R10 ;  /* 0x0000000a0d0a7221 */ /* 0x000fe20000000000 */
[----:B------:R-:W-:-:S04]  /*2d60*/  FFMA.RM R12, R24, R5, 12582913 ;  /* 0x4b400001180c7423 */ /* 0x000fc80000004005 */
[----:B------:R-:W-:-:S04]  /*2d70*/  FADD R24, R12, -12583039 ;  /* 0xcb40007f0c187421 */ /* 0x000fc80000000000 */
[----:B------:R-:W-:-:S04]  /*2d80*/  FFMA R24, R15, 1.4426950216293334961, -R24 ;  /* 0x3fb8aa3b0f187823 */ /* 0x000fc80000000818 */
[----:B------:R-:W-:Y:S01]  /*2d90*/  FFMA R24, R15, 1.925963033500011079e-08, R24 ;  /* 0x32a570600f187823 */ /* 0x000fe20000000018 */
[----:B------:R-:W-:Y:S01]  /*2da0*/  SHF.L.U32 R15, R12, 0x17, RZ ;  /* 0x000000170c0f7819 */ /* 0x000fe200000006ff */
[----:B-1----:R-:W-:Y:S02]  /*2db0*/  FMUL R27, R27, R14 ;  /* 0x0000000e1b1b7220 */ /* 0x002fe40000400000 */
[----:B------:R-:W1:Y:S02]  /*2dc0*/  MUFU.EX2 R14, R24 ;  /* 0x00000018000e7308 */ /* 0x000e640000000800 */
[----:B------:R-:W-:Y:S01]  /*2dd0*/  FADD R10, R10, R27 ;  /* 0x0000001b0a0a7221 */ /* 0x000fe20000000000 */
[----:B------:R2:W-:Y:S01]  /*2de0*/  STS [R6+0x4], R27 ;  /* 0x0000041b06007388 */ /* 0x0005e20000000800 */
[----:B-1----:R-:W-:Y:S01]  /*2df0*/  FMUL R15, R15, R14 ;  /* 0x0000000e0f0f7220 */ /* 0x002fe20000400000 */
[----:B0-----:R-:W-:-:S03]  /*2e00*/  FADD R13, -R9, R28 ;  /* 0x0000001c090d7221 */ /* 0x001fc60000000100 */
[----:B------:R-:W-:Y:S01]  /*2e10*/  FADD R10, R10, R15 ;  /* 0x0000000f0a0a7221 */ /* 0x000fe20000000000 */
[----:B------:R-:W-:Y:S01]  /*2e20*/  FFMA.SAT R28, R13, R4, 0.5 ;  /* 0x3f0000000d1c7423 */ /* 0x000fe20000002004 */
[----:B------:R2:W-:Y:S03]  /*2e30*/  STS [R6+0x8], R15 ;  /* 0x0000080f06007388 */ /* 0x0005e60000000800 */
[----:B------:R-:W-:-:S04]  /*2e40*/  FFMA.RM R12, R28, R5, 12582913 ;  /* 0x4b4000011c0c7423 */ /* 0x000fc80000004005 */
[C---:B------:R-:W-:Y:S01]  /*2e50*/  FADD R14, R12.reuse, -12583039 ;  /* 0xcb40007f0c0e7421 */ /* 0x040fe20000000000 */
[----:B------:R-:W-:-:S03]  /*2e60*/  IMAD.SHL.U32 R12, R12, 0x800000, RZ ;  /* 0x008000000c0c7824 */ /* 0x000fc600078e00ff */
[----:B------:R-:W-:-:S04]  /*2e70*/  FFMA R14, R13, 1.4426950216293334961, -R14 ;  /* 0x3fb8aa3b0d0e7823 */ /* 0x000fc8000000080e */
[----:B------:R-:W-:-:S04]  /*2e80*/  FFMA R14, R13, 1.925963033500011079e-08, R14 ;  /* 0x32a570600d0e7823 */ /* 0x000fc8000000000e */
[----:B------:R-:W0:Y:S02]  /*2e90*/  MUFU.EX2 R13, R14 ;  /* 0x0000000e000d7308 */ /* 0x000e240000000800 */
[----:B0-----:R-:W-:-:S04]  /*2ea0*/  FMUL R13, R12, R13 ;  /* 0x0000000d0c0d7220 */ /* 0x001fc80000400000 */
[----:B------:R-:W-:Y:S01]  /*2eb0*/  FADD R10, R10, R13 ;  /* 0x0000000d0a0a7221 */ /* 0x000fe20000000000 */
[----:B------:R2:W-:Y:S01]  /*2ec0*/  STS [R6+0xc], R13 ;  /* 0x00000c0d06007388 */ /* 0x0005e20000000800 */
[----:B------:R-:W-:Y:S05]  /*2ed0*/  @P1 BRA `(.L_x_120) ;  /* 0xfffffffc002c1947 */ /* 0x000fea000383ffff */
.L_x_119:
[----:B------:R-:W-:Y:S05]  /*2ee0*/  BRA.U !UP2, `(.L_x_118) ;  /* 0x000000010aa87547 */ /* 0x000fea000b800000 */
[----:B--2---:R-:W-:Y:S01]  /*2ef0*/  IMAD R6, R0, UR18, R11 ;  /* 0x0000001200067c24 */ /* 0x004fe2000f8e020b */
[----:B------:R-:W-:-:S04]  /*2f00*/  UISETP.NE.AND UP1, UPT, UR6, 0x1, UPT ;  /* 0x000000010600788c */ /* 0x000fc8000bf25270 */
[----:B------:R-:W-:-:S05]  /*2f10*/  LEA R6, R6, UR12, 0x2 ;  /* 0x0000000c06067c11 */ /* 0x000fca000f8e10ff */
[----:B------:R-:W0:Y:S02]  /*2f20*/  LDS R8, [R6] ;  /* 0x0000000006087984 */ /* 0x000e240000000800 */
[----:B0-----:R-:W-:-:S04]  /*2f30*/  FADD R11, -R9, R8 ;  /* 0x00000008090b7221 */ /* 0x001fc80000000100 */
[----:B------:R-:W-:-:S04]  /*2f40*/  FFMA.SAT R8, R11, R4, 0.5 ;  /* 0x3f0000000b087423 */ /* 0x000fc80000002004 */
[----:B------:R-:W-:-:S04]  /*2f50*/  FFMA.RM R8, R8, R5, 12582913 ;  /* 0x4b40000108087423 */ /* 0x000fc80000004005 */
[C---:B------:R-:W-:Y:S01]  /*2f60*/  FADD R12, R8.reuse, -12583039 ;  /* 0xcb40007f080c7421 */ /* 0x040fe20000000000 */
[----:B------:R-:W-:-:S03]  /*2f70*/  SHF.L.U32 R8, R8, 0x17, RZ ;  /* 0x0000001708087819 */ /* 0x000fc600000006ff */
[----:B------:R-:W-:-:S04]  /*2f80*/  FFMA R12, R11, 1.4426950216293334961, -R12 ;  /* 0x3fb8aa3b0b0c7823 */ /* 0x000fc8000000080c */
[----:B------:R-:W-:-:S04]  /*2f90*/  FFMA R12, R11, 1.925963033500011079e-08, R12 ;  /* 0x32a570600b0c7823 */ /* 0x000fc8000000000c */
[----:B------:R-:W0:Y:S02]  /*2fa0*/  MUFU.EX2 R11, R12 ;  /* 0x0000000c000b7308 */ /* 0x000e240000000800 */
[----:B0-----:R-:W-:-:S04]  /*2fb0*/  FMUL R11, R8, R11 ;  /* 0x0000000b080b7220 */ /* 0x001fc80000400000 */
[----:B------:R-:W-:Y:S01]  /*2fc0*/  FADD R10, R10, R11 ;  /* 0x0000000b0a0a7221 */ /* 0x000fe20000000000 */
[----:B------:R0:W-:Y:S01]  /*2fd0*/  STS [R6], R11 ;  /* 0x0000000b06007388 */ /* 0x0001e20000000800 */
[----:B------:R-:W-:Y:S05]  /*2fe0*/  BRA.U !UP1, `(.L_x_118) ;  /* 0x0000000109687547 */ /* 0x000fea000b800000 */
[----:B------:R-:W0:Y:S01]  /*2ff0*/  LDS R8, [R6+0x4] ;  /* 0x0000040006087984 */ /* 0x000e220000000800 */
[----:B------:R-:W-:Y:S01]  /*3000*/  UISETP.NE.AND UP1, UPT, UR6, 0x2, UPT ;  /* 0x000000020600788c */ /* 0x000fe2000bf25270 */
[----:B0-----:R-:W-:-:S04]  /*3010*/  FADD R11, -R9, R8 ;  /* 0x00000008090b7221 */ /* 0x001fc80000000100 */
[----:B------:R-:W-:-:S04]  /*3020*/  FFMA.SAT R8, R11, R4, 0.5 ;  /* 0x3f0000000b087423 */ /* 0x000fc80000002004 */
        /* <DEDUP_REMOVED lines=9> */
[----:B------:R-:W-:Y:S05]  /*30c0*/  BRA.U !UP1, `(.L_x_118) ;  /* 0x0000000109307547 */ /* 0x000fea000b800000 */
[----:B------:R-:W1:Y:S02]  /*30d0*/  LDS R8, [R6+0x8] ;  /* 0x0000080006087984 */ /* 0x000e640000000800 */
[----:B-1----:R-:W-:-:S04]  /*30e0*/  FADD R11, -R9, R8 ;  /* 0x00000008090b7221 */ /* 0x002fc80000000100 */
        /* <DEDUP_REMOVED lines=9> */
[----:B------:R3:W-:Y:S06]  /*3180*/  STS [R6+0x8], R5 ;  /* 0x0000080506007388 */ /* 0x0007ec0000000800 */
.L_x_118:
[----:B------:R-:W-:Y:S01]  /*3190*/  ISETP.GE.AND P1, PT, R3, 0x1, PT ;  /* 0x000000010300780c */ /* 0x000fe20003f26270 */
[----:B------:R-:W-:Y:S01]  /*31a0*/  BSSY.RECONVERGENT B0, `(.L_x_121) ;  /* 0x0000077000007945 */ /* 0x000fe20003800200 */
[----:B------:R-:W-:-:S11]  /*31b0*/  FFMA R26, R7, R26, R10 ;  /* 0x0000001a071a7223 */ /* 0x000fd6000000000a */
[----:B------:R-:W-:Y:S05]  /*31c0*/  @!P1 BRA `(.L_x_122) ;  /* 0x0000000400d09947 */ /* 0x000fea0003800000 */
[----:B------:R-:W4:Y:S01]  /*31d0*/  LDCU UR5, c[0x0][0x3c0] ;  /* 0x00007800ff0577ac */ /* 0x000f220008000800 */
[----:B------:R-:W-:Y:S02]  /*31e0*/  ULOP3.LUT UR19, UR15, 0xfffffff8, URZ, 0xc0, !UPT ;  /* 0xfffffff80f137892 */ /* 0x000fe4000f8ec0ff */
[----:B----4-:R-:W-:-:S04]  /*31f0*/  UIMAD UR5, UR13, UR5, -UR14 ;  /* 0x000000050d0572a4 */ /* 0x010fc8000f8e0a0e */
[----:B------:R-:W-:-:S03]  /*3200*/  UISETP.GT.U32.AND UP1, UPT, UR5, -0x8, UPT ;  /* 0xfffffff80500788c */ /* 0x000fc6000bf24070 */
[----:B------:R-:W-:-:S08]  /*3210*/  UMOV UR5, URZ ;  /* 0x000000ff00057c82 */ /* 0x000fd00008000000 */
.L_x_129:
[----:B------:R-:W-:-:S09]  /*3220*/  ULEA UR25, UR5, UR9, 0x2 ;  /* 0x0000000905197291 */ /* 0x000fd2000f8e10ff */
[----:B----4-:R-:W4:Y:S02]  /*3230*/  LDL R4, [UR25] ;  /* 0x00000019ff047983 */ /* 0x010f240008100800 */
[----:B0---4-:R-:W-:-:S05]  /*3240*/  FMUL R12, R7, R4 ;  /* 0x00000004070c7220 */ /* 0x011fca0000400000 */
[----:B------:R4:W-:Y:S01]  /*3250*/  STL [UR25], R12 ;  /* 0x0000000cff007987 */ /* 0x0009e20008100819 */
[----:B------:R-:W-:Y:S05]  /*3260*/  BRA.U !UP0, `(.L_x_123) ;  /* 0x0000000508947547 */ /* 0x000fea000b800000 */
[----:B------:R-:W-:Y:S01]  /*3270*/  UMOV UR6, URZ ;  /* 0x000000ff00067c82 */ /* 0x000fe20008000000 */
[----:B------:R-:W-:Y:S05]  /*3280*/  BRA.U UP1, `(.L_x_124) ;  /* 0x0000000101a87547 */ /* 0x000fea000b800000 */
[----:B------:R-:W0:Y:S01]  /*3290*/  LDCU UR28, c[0x0][0x3c0] ;  /* 0x00007800ff1c77ac */ /* 0x000e220008000800 */
[----:B------:R-:W-:-:S05]  /*32a0*/  UMOV UR6, URZ ;  /* 0x000000ff00067c82 */ /* 0x000fca0008000000 */
.L_x_125:
[----:B------:R-:W-:Y:S01]  /*32b0*/  UIMAD UR18, UR6, UR10, UR5 ;  /* 0x0000000a061272a4 */ /* 0x000fe2000f8e0205 */
[----:B0--3--:R-:W-:-:S03]  /*32c0*/  MOV R5, UR28 ;  /* 0x0000001c00057c02 */ /* 0x009fc60008000f00 */
[----:B------:R-:W-:Y:S02]  /*32d0*/  ULEA UR18, UR18, UR11, 0x2 ;  /* 0x0000000b12127291 */ /* 0x000fe4000f8e10ff */
[----:B------:R-:W-:Y:S01]  /*32e0*/  IMAD R5, R0, R5, UR6 ;  /* 0x0000000600057e24 */ /* 0x000fe2000f8e0205 */
[----:B------:R-:W-:Y:S02]  /*32f0*/  UIADD3 UR6, UPT, UPT, UR6, 0x8, URZ ;  /* 0x0000000806067890 */ /* 0x000fe4000fffe0ff */
[----:B------:R-:W-:Y:S02]  /*3300*/  ULEA UR26, UR10, UR18, 0x2 ;  /* 0x000000120a1a7291 */ /* 0x000fe4000f8e10ff */
[----:B------:R-:W-:Y:S01]  /*3310*/  LEA R5, R5, UR12, 0x2 ;  /* 0x0000000c05057c11 */ /* 0x000fe2000f8e10ff */
[----:B------:R-:W-:Y:S01]  /*3320*/  UISETP.NE.AND UP2, UPT, UR6, UR19, UPT ;  /* 0x000000130600728c */ /* 0x000fe2000bf45270 */
[----:B-12---:R-:W-:Y:S01]  /*3330*/  LDS R6, [UR18] ;  /* 0x00000012ff067984 */ /* 0x006fe20008000800 */
[----:B------:R-:W-:-:S03]  /*3340*/  ULEA UR18, UR10, UR26, 0x2 ;  /* 0x0000001a0a127291 */ /* 0x000fc6000f8e10ff */
[----:B------:R-:W4:Y:S04]  /*3350*/  LDS R11, [R5] ;  /* 0x00000000050b7984 */ /* 0x000f280000000800 */
[----:B------:R-:W-:Y:S04]  /*3360*/  LDS R15, [R5+0x4] ;  /* 0x00000400050f7984 */ /* 0x000fe80000000800 */
[----:B------:R-:W0:Y:S04]  /*3370*/  LDS R10, [UR26] ;  /* 0x0000001aff0a7984 */ /* 0x000e280008000800 */
[----:B------:R-:W-:Y:S04]  /*3380*/  LDS R8, [R5+0x8] ;  /* 0x0000080005087984 */ /* 0x000fe80000000800 */
[----:B------:R-:W1:Y:S01]  /*3390*/  LDS R13, [UR18] ;  /* 0x00000012ff0d7984 */ /* 0x000e620008000800 */
[----:B------:R-:W-:-:S03]  /*33a0*/  ULEA UR18, UR10, UR18, 0x2 ;  /* 0x000000120a127291 */ /* 0x000fc6000f8e10ff */
[----:B------:R-:W-:Y:S01]  /*33b0*/  LDS R3, [R5+0xc] ;  /* 0x00000c0005037984 */ /* 0x000fe20000000800 */
[----:B------:R-:W-:-:S04]  /*33c0*/  ULEA UR26, UR10, UR18, 0x2 ;  /* 0x000000120a1a7291 */ /* 0x000fc8000f8e10ff */
[----:B------:R-:W-:Y:S01]  /*33d0*/  ULEA UR27, UR10, UR26, 0x2 ;  /* 0x0000001a0a1b7291 */ /* 0x000fe2000f8e10ff */
[----:B------:R-:W2:Y:S03]  /*33e0*/  LDS R4, [UR18] ;  /* 0x00000012ff047984 */ /* 0x000ea60008000800 */
[----:B------:R-:W-:Y:S01]  /*33f0*/  ULEA UR18, UR10, UR27, 0x2 ;  /* 0x0000001b0a127291 */ /* 0x000fe2000f8e10ff */
[----:B----4-:R-:W-:Y:S02]  /*3400*/  FFMA R12, R11, R6, R12 ;  /* 0x000000060b0c7223 */ /* 0x010fe4000000000c */
[----:B------:R-:W-:Y:S04]  /*3410*/  LDS R6, [R5+0x10] ;  /* 0x0000100005067984 */ /* 0x000fe80000000800 */
[----:B------:R-:W3:Y:S01]  /*3420*/  LDS R11, [UR26] ;  /* 0x0000001aff0b7984 */ /* 0x000ee20008000800 */
[----:B------:R-:W-:Y:S01]  /*3430*/  ULEA UR26, UR10, UR18, 0x2 ;  /* 0x000000120a1a7291 */ /* 0x000fe2000f8e10ff */
[----:B0-----:R-:W-:-:S02]  /*3440*/  FFMA R27, R15, R10, R12 ;  /* 0x0000000a0f1b7223 */ /* 0x001fc4000000000c */
[----:B------:R-:W-:Y:S04]  /*3450*/  LDS R10, [R5+0x14] ;  /* 0x00001400050a7984 */ /* 0x000fe80000000800 */
[----:B------:R-:W0:Y:S01]  /*3460*/  LDS R15, [UR27] ;  /* 0x0000001bff0f7984 */ /* 0x000e220008000800 */
[----:B-1----:R-:W-:-:S03]  /*3470*/  FFMA R14, R8, R13, R27 ;  /* 0x0000000d080e7223 */ /* 0x002fc6000000001b */
[----:B------:R-:W-:Y:S04]  /*3480*/  LDS R8, [R5+0x18] ;  /* 0x0000180005087984 */ /* 0x000fe80000000800 */
[----:B------:R-:W1:Y:S04]  /*3490*/  LDS R13, [UR18] ;  /* 0x00000012ff0d7984 */ /* 0x000e680008000800 */
[----:B------:R-:W-:Y:S01]  /*34a0*/  LDS R12, [R5+0x1c] ;  /* 0x00001c00050c7984 */ /* 0x000fe20000000800 */
[----:B--2---:R-:W-:-:S03]  /*34b0*/  FFMA R3, R3, R4, R14 ;  /* 0x0000000403037223 */ /* 0x004fc6000000000e */
[----:B------:R-:W2:Y:S01]  /*34c0*/  LDS R27, [UR26] ;  /* 0x0000001aff1b7984 */ /* 0x000ea20008000800 */
[----:B---3--:R-:W-:-:S04]  /*34d0*/  FFMA R3, R6, R11, R3 ;  /* 0x0000000b06037223 */ /* 0x008fc80000000003 */
[----:B0-----:R-:W-:-:S04]  /*34e0*/  FFMA R3, R10, R15, R3 ;  /* 0x0000000f0a037223 */ /* 0x001fc80000000003 */
[----:B-1----:R-:W-:-:S04]  /*34f0*/  FFMA R3, R8, R13, R3 ;  /* 0x0000000d08037223 */ /* 0x002fc80000000003 */
[----:B--2---:R-:W-:Y:S01]  /*3500*/  FFMA R12, R12, R27, R3 ;  /* 0x0000001b0c0c7223 */ /* 0x004fe20000000003 */
[----:B------:R-:W-:Y:S06]  /*3510*/  BRA.U UP2, `(.L_x_125) ;  /* 0xfffffffd02647547 */ /* 0x000fec000b83ffff */
[----:B------:R-:W-:-:S05]  /*3520*/  UMOV UR6, UR19 ;  /* 0x0000001300067c82 */ /* 0x000fca0008000000 */
.L_x_124:
[----:B------:R-:W-:-:S09]  /*3530*/  ULOP3.LUT UP2, URZ, UR15, 0x7, URZ, 0xc0, !UPT ;  /* 0x000000070fff7892 */ /* 0x000fd2000f84c0ff */
[----:B------:R-:W-:Y:S05]  /*3540*/  BRA.U !UP2, `(.L_x_126) ;  /* 0x000000010ad87547 */ /* 0x000fea000b800000 */
[----:B------:R-:W-:Y:S02]  /*3550*/  UISETP.GE.U32.AND UP2, UPT, UR24, 0x3, UPT ;  /* 0x000000031800788c */ /* 0x000fe4000bf46070 */
[----:B------:R-:W-:-:S07]  /*3560*/  ULOP3.LUT UP3, URZ, UR16, 0x3, URZ, 0xc0, !UPT ;  /* 0x0000000310ff7892 */ /* 0x000fce000f86c0ff */
[----:B------:R-:W-:Y:S05]  /*3570*/  BRA.U !UP2, `(.L_x_127) ;  /* 0x000000010a587547 */ /* 0x000fea000b800000 */
[----:B------:R-:W5:Y:S01]  /*3580*/  LDCU UR26, c[0x0][0x3c0] ;  /* 0x00007800ff1a77ac */ /* 0x000f620008000800 */
[----:B------:R-:W-:-:S04]  /*3590*/  UIMAD UR18, UR6, UR10, UR5 ;  /* 0x0000000a061272a4 */ /* 0x000fc8000f8e0205 */
[----:B------:R-:W-:-:S09]  /*35a0*/  ULEA UR18, UR18, UR11, 0x2 ;  /* 0x0000000b12127291 */ /* 0x000fd2000f8e10ff */
[----:B------:R-:W-:Y:S01]  /*35b0*/  LDS R4, [UR18] ;  /* 0x00000012ff047984 */ /* 0x000fe20008000800 */
[----:B-----5:R-:W-:Y:S01]  /*35c0*/  IMAD.U32 R3, RZ, RZ, UR26 ;  /* 0x0000001aff037e24 */ /* 0x020fe2000f8e00ff */
[----:B------:R-:W-:-:S03]  /*35d0*/  ULEA UR26, UR10, UR18, 0x2 ;  /* 0x000000120a1a7291 */ /* 0x000fc6000f8e10ff */
[----:B------:R-:W-:Y:S01]  /*35e0*/  IMAD R3, R0, R3, UR6 ;  /* 0x0000000600037e24 */ /* 0x000fe2000f8e0203 */
[----:B------:R-:W-:Y:S02]  /*35f0*/  ULEA UR18, UR10, UR26, 0x2 ;  /* 0x0000001a0a127291 */ /* 0x000fe4000f8e10ff */
[----:B------:R-:W-:Y:S02]  /*3600*/  UIADD3 UR6, UPT, UPT, UR6, 0x4, URZ ;  /* 0x0000000406067890 */ /* 0x000fe4000fffe0ff */
[----:B------:R-:W-:Y:S01]  /*3610*/  LEA R3, R3, UR12, 0x2 ;  /* 0x0000000c03037c11 */ /* 0x000fe2000f8e10ff */
[----:B0123--:R-:W-:Y:S01]  /*3620*/  LDS R6, [UR26] ;  /* 0x0000001aff067984 */ /* 0x00ffe20008000800 */
[----:B------:R-:W-:-:S03]  /*3630*/  ULEA UR26, UR10, UR18, 0x2 ;  /* 0x000000120a1a7291 */ /* 0x000fc6000f8e10ff */
[----:B------:R-:W0:Y:S04]  /*3640*/  LDS R5, [R3] ;  /* 0x0000000003057984 */ /* 0x000e280000000800 */
[----:B------:R-:W1:Y:S04]  /*3650*/  LDS R11, [R3+0x4] ;  /* 0x00000400030b7984 */ /* 0x000e680000000800 */
[----:B------:R-:W-:Y:S04]  /*3660*/  LDS R13, [R3+0x8] ;  /* 0x00000800030d7984 */ /* 0x000fe80000000800 */
[----:B------:R-:W2:Y:S04]  /*3670*/  LDS R8, [UR18] ;  /* 0x00000012ff087984 */ /* 0x000ea80008000800 */
[----:B------:R-:W-:Y:S04]  /*3680*/  LDS R15, [R3+0xc] ;  /* 0x00000c00030f7984 */ /* 0x000fe80000000800 */
[----:B------:R-:W4:Y:S01]  /*3690*/  LDS R10, [UR26] ;  /* 0x0000001aff0a7984 */ /* 0x000f220008000800 */
[----:B0-----:R-:W-:-:S04]  /*36a0*/  FFMA R4, R5, R4, R12 ;  /* 0x0000000405047223 */ /* 0x001fc8000000000c */
[----:B-1----:R-:W-:-:S04]  /*36b0*/  FFMA R4, R11, R6, R4 ;  /* 0x000000060b047223 */ /* 0x002fc80000000004 */
[----:B--2---:R-:W-:-:S04]  /*36c0*/  FFMA R4, R13, R8, R4 ;  /* 0x000000080d047223 */ /* 0x004fc80000000004 */
[----:B----4-:R-:W-:-:S07]  /*36d0*/  FFMA R12, R15, R10, R4 ;  /* 0x0000000a0f0c7223 */ /* 0x010fce0000000004 */
.L_x_127:
[----:B------:R-:W-:Y:S05]  /*36e0*/  BRA.U !UP3, `(.L_x_126) ;  /* 0x000000010b707547 */ /* 0x000fea000b800000 */
[----:B------:R-:W-:Y:S02]  /*36f0*/  ULOP3.LUT UR18, UR17, 0x3, URZ, 0xc0, !UPT ;  /* 0x0000000311127892 */ /* 0x000fe4000f8ec0ff */
[----:B------:R-:W-:Y:S02]  /*3700*/  ULOP3.LUT UP2, URZ, UR17, 0x1, URZ, 0xc0, !UPT ;  /* 0x0000000111ff7892 */ /* 0x000fe4000f84c0ff */
[----:B------:R-:W-:-:S09]  /*3710*/  UISETP.NE.AND UP3, UPT, UR18, 0x1, UPT ;  /* 0x000000011200788c */ /* 0x000fd2000bf65270 */
[----:B------:R-:W-:Y:S05]  /*3720*/  BRA.U !UP3, `(.L_x_128) ;  /* 0x000000010b387547 */ /* 0x000fea000b800000 */
[----:B------:R-:W5:Y:S01]  /*3730*/  LDCU UR26, c[0x0][0x3c0] ;  /* 0x00007800ff1a77ac */ /* 0x000f620008000800 */
[----:B------:R-:W-:-:S04]  /*3740*/  UIMAD UR18, UR6, UR10, UR5 ;  /* 0x0000000a061272a4 */ /* 0x000fc8000f8e0205 */
[----:B------:R-:W-:-:S09]  /*3750*/  ULEA UR18, UR18, UR11, 0x2 ;  /* 0x0000000b12127291 */ /* 0x000fd2000f8e10ff */
[----:B------:R-:W-:Y:S01]  /*3760*/  LDS R4, [UR18] ;  /* 0x00000012ff047984 */ /* 0x000fe20008000800 */
[----:B-----5:R-:W-:Y:S01]  /*3770*/  MOV R3, UR26 ;  /* 0x0000001a00037c02 */ /* 0x020fe20008000f00 */
[----:B------:R-:W-:-:S04]  /*3780*/  ULEA UR26, UR10, UR18, 0x2 ;  /* 0x000000120a1a7291 */ /* 0x000fc8000f8e10ff */
[----:B------:R-:W-:Y:S01]  /*3790*/  IMAD R3, R0, R3, UR6 ;  /* 0x0000000600037e24 */ /* 0x000fe2000f8e0203 */
[----:B------:R-:W-:-:S04]  /*37a0*/  UIADD3 UR6, UPT, UPT, UR6, 0x2, URZ ;  /* 0x0000000206067890 */ /* 0x000fc8000fffe0ff */
[----:B------:R-:W-:Y:S01]  /*37b0*/  LEA R3, R3, UR12, 0x2 ;  /* 0x0000000c03037c11 */ /* 0x000fe2000f8e10ff */
[----:B0123--:R-:W-:Y:S04]  /*37c0*/  LDS R6, [UR26] ;  /* 0x0000001aff067984 */ /* 0x00ffe80008000800 */
[----:B------:R-:W0:Y:S04]  /*37d0*/  LDS R5, [R3] ;  /* 0x0000000003057984 */ /* 0x000e280000000800 */
[----:B------:R-:W4:Y:S01]  /*37e0*/  LDS R11, [R3+0x4] ;  /* 0x00000400030b7984 */ /* 0x000f220000000800 */
[----:B0-----:R-:W-:-:S04]  /*37f0*/  FFMA R4, R5, R4, R12 ;  /* 0x0000000405047223 */ /* 0x001fc8000000000c */
[----:B----4-:R-:W-:-:S07]  /*3800*/  FFMA R12, R11, R6, R4 ;  /* 0x000000060b0c7223 */ /* 0x010fce0000000004 */
.L_x_128:
[----:B------:R-:W-:Y:S05]  /*3810*/  BRA.U !UP2, `(.L_x_126) ;  /* 0x000000010a247547 */ /* 0x000fea000b800000 */
[----:B------:R-:W5:Y:S01]  /*3820*/  LDCU UR26, c[0x0][0x3c0] ;  /* 0x00007800ff1a77ac */ /* 0x000f620008000800 */
[----:B------:R-:W-:-:S04]  /*3830*/  UIMAD UR18, UR6, UR10, UR5 ;  /* 0x0000000a061272a4 */ /* 0x000fc8000f8e0205 */
[----:B------:R-:W-:-:S09]  /*3840*/  ULEA UR18, UR18, UR11, 0x2 ;  /* 0x0000000b12127291 */ /* 0x000fd2000f8e10ff */
[----:B------:R-:W-:Y:S01]  /*3850*/  LDS R4, [UR18] ;  /* 0x00000012ff047984 */ /* 0x000fe20008000800 */
[----:B-----5:R-:W-:-:S04]  /*3860*/  IMAD.U32 R3, RZ, RZ, UR26 ;  /* 0x0000001aff037e24 */ /* 0x020fc8000f8e00ff */
[----:B------:R-:W-:-:S05]  /*3870*/  IMAD R3, R0, R3, UR6 ;  /* 0x0000000600037e24 */ /* 0x000fca000f8e0203 */
[----:B------:R-:W-:-:S06]  /*3880*/  LEA R3, R3, UR12, 0x2 ;  /* 0x0000000c03037c11 */ /* 0x000fcc000f8e10ff */
[----:B------:R-:W4:Y:S02]  /*3890*/  LDS R3, [R3] ;  /* 0x0000000003037984 */ /* 0x000f240000000800 */
[----:B----4-:R-:W-:-:S07]  /*38a0*/  FFMA R12, R3, R4, R12 ;  /* 0x00000004030c7223 */ /* 0x010fce000000000c */
.L_x_126:
[----:B------:R0:W-:Y:S02]  /*38b0*/  STL [UR25], R12 ;  /* 0x0000000cff007987 */ /* 0x0001e40008100819 */
.L_x_123:
[----:B------:R-:W5:Y:S01]  /*38c0*/  LDCU UR6, c[0x0][0x3bc] ;  /* 0x00007780ff0677ac */ /* 0x000f620008000800 */
[----:B------:R-:W-:Y:S01]  /*38d0*/  UIADD3 UR5, UPT, UPT, UR5, 0x1, URZ ;  /* 0x0000000105057890 */ /* 0x000fe2000fffe0ff */
[----:B-----5:R-:W-:-:S05]  /*38e0*/  MOV R3, UR6 ;  /* 0x0000000600037c02 */ /* 0x020fca0008000f00 */
[----:B------:R-:W-:-:S13]  /*38f0*/  ISETP.NE.AND P1, PT, R3, UR5, PT ;  /* 0x0000000503007c0c */ /* 0x000fda000bf25270 */
[----:B------:R-:W-:Y:S05]  /*3900*/  @P1 BRA `(.L_x_129) ;  /* 0xfffffff800441947 */ /* 0x000fea000383ffff */
.L_x_122:
[----:B------:R-:W-:Y:S05]  /*3910*/  BSYNC.RECONVERGENT B0 ;  /* 0x0000000000007941 */ /* 0x000fea0003800200 */
.L_x_121:
[----:B------:R-:W-:Y:S01]  /*3920*/  BAR.SYNC.DEFER_BLOCKING 0x0 ;  /* 0x0000000000007b1d */ /* 0x000fe20000010000 */
[----:B------:R-:W-:Y:S01]  /*3930*/  VIADD R21, R21, 0x1 ;  /* 0x0000000115157836 */ /* 0x000fe20000000000 */
[----:B------:R-:W-:Y:S01]  /*3940*/  IADD3 R22, PT, PT, R22, 0x1, RZ ;  /* 0x0000000116167810 */ /* 0x000fe20007ffe0ff */
[----:B------:R-:W-:Y:S01]  /*3950*/  VIADD R23, R23, 0x1 ;  /* 0x0000000117177836 */ /* 0x000fe20000000000 */
[----:B------:R-:W-:Y:S02]  /*3960*/  MOV R24, R9 ;  /* 0x0000000900187202 */ /* 0x000fe40000000f00 */
[----:B------:R-:W-:Y:S05]  /*3970*/  @P0 BRA `(.L_x_130) ;  /* 0xffffffd000ac0947 */ /* 0x000fea000383ffff */
.L_x_93:
[----:B------:R-:W-:Y:S01]  /*3980*/  ISETP.GE.AND P0, PT, R3, 0x1, PT ;  /* 0x000000010300780c */ /* 0x000fe20003f06270 */
[----:B------:R-:W-:-:S12]  /*3990*/  BSSY.RECONVERGENT B0, `(.L_x_131) ;  /* 0x0000121000007945 */ /* 0x000fd80003800200 */
[----:B------:R-:W-:Y:S05]  /*39a0*/  @!P0 BRA `(.L_x_132) ;  /* 0x00000010007c8947 */ /* 0x000fea0003800000 */
[C---:B------:R-:W-:Y:S01]  /*39b0*/  ISETP.GE.U32.AND P0, PT, R3.reuse, 0x8, PT ;  /* 0x000000080300780c */ /* 0x040fe20003f06070 */
[----:B------:R-:W-:Y:S01]  /*39c0*/  BSSY.RECONVERGENT B3, `(.L_x_133) ;  /* 0x0000089000037945 */ /* 0x000fe20003800200 */
[----:B--2---:R-:W-:Y:S01]  /*39d0*/  IMAD R15, R2, R3, RZ ;  /* 0x00000003020f7224 */ /* 0x004fe200078e02ff */
[----:B01----:R-:W-:Y:S01]  /*39e0*/  LOP3.LUT R11, R3, 0x7, RZ, 0xc0, !PT ;  /* 0x00000007030b7812 */ /* 0x003fe200078ec0ff */
[----:B------:R-:W-:-:S09]  /*39f0*/  IMAD.MOV.U32 R10, RZ, RZ, RZ ;  /* 0x000000ffff0a7224 */ /* 0x000fd200078e00ff */
[----:B------:R-:W-:Y:S05]  /*3a00*/  @!P0 BRA `(.L_x_134) ;  /* 0x0000000800108947 */ /* 0x000fea0003800000 */
[----:B---3--:R-:W0:Y:S01]  /*3a10*/  LDC.64 R4, c[0x0][0x398] ;  /* 0x0000e600ff047b82 */ /* 0x008e220000000a00 */
[----:B------:R-:W-:Y:S02]  /*3a20*/  LOP3.LUT R10, R3, 0x7ffffff8, RZ, 0xc0, !PT ;  /* 0x7ffffff8030a7812 */ /* 0x000fe400078ec0ff */
[----:B------:R-:W-:Y:S02]  /*3a30*/  IADD3 R17, PT, PT, R1, 0x110, RZ ;  /* 0x0000011001117810 */ /* 0x000fe40007ffe0ff */
[----:B------:R-:W-:Y:S01]  /*3a40*/  MOV R14, R15 ;  /* 0x0000000f000e7202 */ /* 0x000fe20000000f00 */
[----:B------:R-:W-:Y:S01]  /*3a50*/  IMAD.MOV R3, RZ, RZ, -R10 ;  /* 0x000000ffff037224 */ /* 0x000fe200078e0a0a */
[----:B0-----:R-:W-:-:S05]  /*3a60*/  IADD3 R8, P0, PT, R4, 0x10, RZ ;  /* 0x0000001004087810 */ /* 0x001fca0007f1e0ff */
[----:B------:R-:W-:-:S08]  /*3a70*/  IMAD.X R16, RZ, RZ, R5, P0 ;  /* 0x000000ffff107224 */ /* 0x000fd000000e0605 */
.L_x_151:
[----:B------:R-:W2:Y:S01]  /*3a80*/  LDL.128 R4, [R17+-0x10] ;  /* 0xfffff00011047983 */ /* 0x000ea20000100c00 */
[----:B0-----:R-:W0:Y:S01]  /*3a90*/  MUFU.RCP R13, R26 ;  /* 0x0000001a000d7308 */ /* 0x001e220000001000 */
[----:B------:R-:W-:Y:S01]  /*3aa0*/  IADD3 R23, P0, PT, R14, UR8, RZ ;  /* 0x000000080e177c10 */ /* 0x000fe2000ff1e0ff */
[----:B------:R-:W-:Y:S01]  /*3ab0*/  BSSY.RECONVERGENT B4, `(.L_x_135) ;  /* 0x000000f000047945 */ /* 0x000fe20003800200 */
[----:B------:R-:W-:Y:S02]  /*3ac0*/  IADD3 R3, PT, PT, R3, 0x8, RZ ;  /* 0x0000000803037810 */ /* 0x000fe40007ffe0ff */
[----:B----4-:R-:W-:Y:S02]  /*3ad0*/  LEA R12, P1, R23, R8, 0x2 ;  /* 0x00000008170c7211 */ /* 0x010fe400078210ff */
[----:B------:R-:W-:Y:S01]  /*3ae0*/  ISETP.NE.AND P2, PT, R3, RZ, PT ;  /* 0x000000ff0300720c */ /* 0x000fe20003f45270 */
[----:B0-----:R-:W-:-:S04]  /*3af0*/  FFMA R0, R13, -R26, 1 ;  /* 0x3f8000000d007423 */ /* 0x001fc8000000081a */
[----:B------:R-:W-:Y:S01]  /*3b00*/  FFMA R19, R13, R0, R13 ;  /* 0x000000000d137223 */ /* 0x000fe2000000000d */
[----:B------:R-:W-:-:S04]  /*3b10*/  LEA.HI.X.SX32 R13, R14, UR22, 0x1, P0 ;  /* 0x000000160e0d7c11 */ /* 0x000fc800080f0eff */
[----:B------:R-:W-:Y:S01]  /*3b20*/  LEA.HI.X R13, R23, R16, R13, 0x2, P1 ;  /* 0x00000010170d7211 */ /* 0x000fe200008f140d */
[----:B--2---:R-:W0:Y:S01]  /*3b30*/  FCHK P0, R4, R26 ;  /* 0x0000001a04007302 */ /* 0x004e220000000000 */
[----:B------:R-:W-:-:S04]  /*3b40*/  FFMA R21, R4, R19, RZ ;  /* 0x0000001304157223 */ /* 0x000fc800000000ff */
[----:B------:R-:W-:-:S04]  /*3b50*/  FFMA R0, R21, -R26, R4 ;  /* 0x8000001a15007223 */ /* 0x000fc80000000004 */
[----:B------:R-:W-:Y:S01]  /*3b60*/  FFMA R0, R19, R0, R21 ;  /* 0x0000000013007223 */ /* 0x000fe20000000015 */
[----:B0-----:R-:W-:Y:S06]  /*3b70*/  @!P0 BRA `(.L_x_136) ;  /* 0x0000000000088947 */ /* 0x001fec0003800000 */
[----:B------:R-:W-:-:S07]  /*3b80*/  MOV R20, 0x3ba0 ;  /* 0x00003ba000147802 */ /* 0x000fce0000000f00 */
[----:B------:R-:W-:Y:S05]  /*3b90*/  CALL.REL.NOINC `($__internal_1_$__cuda_sm3x_div_rn_noftz_f32_slowpath) ;  /* 0x0000001000247944 */ /* 0x000fea0003c00000 */
.L_x_136:
[----:B------:R-:W-:Y:S05]  /*3ba0*/  BSYNC.RECONVERGENT B4 ;  /* 0x0000000000047941 */ /* 0x000fea0003800200 */
.L_x_135:
[----:B------:R-:W0:Y:S01]  /*3bb0*/  MUFU.RCP R19, R26 ;  /* 0x0000001a00137308 */ /* 0x000e220000001000 */
[----:B------:R1:W-:Y:S01]  /*3bc0*/  STG.E desc[UR20][R12.64+-0x10], R0 ;  /* 0xfffff0000c007986 */ /* 0x0003e2000c101914 */
[----:B------:R-:W-:Y:S06]  /*3bd0*/  BSSY.RECONVERGENT B4, `(.L_x_137) ;  /* 0x000000c000047945 */ /* 0x000fec0003800200 */
[----:B------:R-:W2:Y:S01]  /*3be0*/  FCHK P0, R5, R26 ;  /* 0x0000001a05007302 */ /* 0x000ea20000000000 */
[----:B0-----:R-:W-:-:S04]  /*3bf0*/  FFMA R4, R19, -R26, 1 ;  /* 0x3f80000013047423 */ /* 0x001fc8000000081a */
[----:B------:R-:W-:-:S04]  /*3c00*/  FFMA R21, R19, R4, R19 ;  /* 0x0000000413157223 */ /* 0x000fc80000000013 */
[----:B------:R-:W-:-:S04]  /*3c10*/  FFMA R4, R5, R21, RZ ;  /* 0x0000001505047223 */ /* 0x000fc800000000ff */
[----:B------:R-:W-:-:S04]  /*3c20*/  FFMA R19, R4, -R26, R5 ;  /* 0x8000001a04137223 */ /* 0x000fc80000000005 */
[----:B------:R-:W-:Y:S01]  /*3c30*/  FFMA R19, R21, R19, R4 ;  /* 0x0000001315137223 */ /* 0x000fe20000000004 */
[----:B-12---:R-:W-:Y:S06]  /*3c40*/  @!P0 BRA `(.L_x_138) ;  /* 0x0000000000108947 */ /* 0x006fec0003800000 */
[----:B------:R-:W-:Y:S01]  /*3c50*/  IMAD.MOV.U32 R4, RZ, RZ, R5 ;  /* 0x000000ffff047224 */ /* 0x000fe200078e0005 */
[----:B------:R-:W-:-:S07]  /*3c60*/  MOV R20, 0x3c80 ;  /* 0x00003c8000147802 */ /* 0x000fce0000000f00 */
[----:B------:R-:W-:Y:S05]  /*3c70*/  CALL.REL.NOINC `($__internal_1_$__cuda_sm3x_div_rn_noftz_f32_slowpath) ;  /* 0x0000000c00ec7944 */ /* 0x000fea0003c00000 */
[----:B------:R-:W-:-:S07]  /*3c80*/  MOV R19, R0 ;  /* 0x0000000000137202 */ /* 0x000fce0000000f00 */
.L_x_138:
[----:B------:R-:W-:Y:S05]  /*3c90*/  BSYNC.RECONVERGENT B4 ;  /* 0x0000000000047941 */ /* 0x000fea0003800200 */
.L_x_137:
        /* <DEDUP_REMOVED lines=13> */
.L_x_140:
[----:B------:R-:W-:Y:S05]  /*3d70*/  BSYNC.RECONVERGENT B4 ;  /* 0x0000000000047941 */ /* 0x000fea0003800200 */
.L_x_139:
        /* <DEDUP_REMOVED lines=10> */
[----:B------:R-:W-:Y:S02]  /*3e20*/  MOV R4, R7 ;  /* 0x0000000700047202 */ /* 0x000fe40000000f00 */
[----:B------:R-:W-:-:S07]  /*3e30*/  MOV R20, 0x3e50 ;  /* 0x00003e5000147802 */ /* 0x000fce0000000f00 */
[----:B------:R-:W-:Y:S05]  /*3e40*/  CALL.REL.NOINC `($__internal_1_$__cuda_sm3x_div_rn_noftz_f32_slowpath) ;  /* 0x0000000c00787944 */ /* 0x000fea0003c00000 */
[----:B------:R-:W-:-:S07]  /*3e50*/  IMAD.MOV.U32 R21, RZ, RZ, R0 ;  /* 0x000000ffff157224 */ /* 0x000fce00078e0000 */
.L_x_142:
[----:B------:R-:W-:Y:S05]  /*3e60*/  BSYNC.RECONVERGENT B4 ;  /* 0x0000000000047941 */ /* 0x000fea0003800200 */
.L_x_141:
[----:B------:R-:W2:Y:S01]  /*3e70*/  LDL.128 R4, [R17] ;  /* 0x0000000011047983 */ /* 0x000ea20000100c00 */
[----:B------:R-:W0:Y:S01]  /*3e80*/  MUFU.RCP R19, R26 ;  /* 0x0000001a00137308 */ /* 0x000e220000001000 */
[----:B------:R-:W-:Y:S02]  /*3e90*/  BSSY.RECONVERGENT B4, `(.L_x_143) ;  /* 0x000000c000047945 */ /* 0x000fe40003800200 */
[----:B------:R1:W-:Y:S01]  /*3ea0*/  STG.E desc[UR20][R12.64+-0x4], R21 ;  /* 0xfffffc150c007986 */ /* 0x0003e2000c101914 */
[----:B0-----:R-:W-:-:S04]  /*3eb0*/  FFMA R0, R19, -R26, 1 ;  /* 0x3f80000013007423 */ /* 0x001fc8000000081a */
[----:B------:R-:W-:Y:S01]  /*3ec0*/  FFMA R19, R19, R0, R19 ;  /* 0x0000000013137223 */ /* 0x000fe20000000013 */
[----:B--2---:R-:W0:Y:S03]  /*3ed0*/  FCHK P0, R4, R26 ;  /* 0x0000001a04007302 */ /* 0x004e260000000000 */
[----:B------:R-:W-:-:S04]  /*3ee0*/  FFMA R23, R19, R4, RZ ;  /* 0x0000000413177223 */ /* 0x000fc800000000ff */
[----:B------:R-:W-:-:S04]  /*3ef0*/  FFMA R0, R23, -R26, R4 ;  /* 0x8000001a17007223 */ /* 0x000fc80000000004 */
[----:B------:R-:W-:Y:S01]  /*3f00*/  FFMA R19, R19, R0, R23 ;  /* 0x0000000013137223 */ /* 0x000fe20000000017 */
[----:B01----:R-:W-:Y:S06]  /*3f10*/  @!P0 BRA `(.L_x_144) ;  /* 0x00000000000c8947 */ /* 0x003fec0003800000 */
[----:B------:R-:W-:-:S07]  /*3f20*/  MOV R20, 0x3f40 ;  /* 0x00003f4000147802 */ /* 0x000fce0000000f00 */
[----:B------:R-:W-:Y:S05]  /*3f30*/  CALL.REL.NOINC `($__internal_1_$__cuda_sm3x_div_rn_noftz_f32_slowpath) ;  /* 0x0000000c003c7944 */ /* 0x000fea0003c00000 */
[----:B------:R-:W-:-:S07]  /*3f40*/  MOV R19, R0 ;  /* 0x0000000000137202 */ /* 0x000fce0000000f00 */
.L_x_144:
[----:B------:R-:W-:Y:S05]  /*3f50*/  BSYNC.RECONVERGENT B4 ;  /* 0x0000000000047941 */ /* 0x000fea0003800200 */
.L_x_143:
        /* <DEDUP_REMOVED lines=13> */
.L_x_146:
[----:B------:R-:W-:Y:S05]  /*4030*/  BSYNC.RECONVERGENT B4 ;  /* 0x0000000000047941 */ /* 0x000fea0003800200 */
.L_x_145:
        /* <DEDUP_REMOVED lines=14> */
.L_x_148:
[----:B------:R-:W-:Y:S05]  /*4120*/  BSYNC.RECONVERGENT B4 ;  /* 0x0000000000047941 */ /* 0x000fea0003800200 */
.L_x_147:
        /* <DEDUP_REMOVED lines=13> */
.L_x_150:
[----:B------:R-:W-:Y:S05]  /*4200*/  BSYNC.RECONVERGENT B4 ;  /* 0x0000000000047941 */ /* 0x000fea0003800200 */
.L_x_149:
[----:B------:R0:W-:Y:S01]  /*4210*/  STG.E desc[UR20][R12.64+0xc], R0 ;  /* 0x00000c000c007986 */ /* 0x0001e2000c101914 */
[----:B------:R-:W-:Y:S01]  /*4220*/  VIADD R17, R17, 0x20 ;  /* 0x0000002011117836 */ /* 0x000fe20000000000 */
[----:B------:R-:W-:Y:S01]  /*4230*/  IADD3 R14, PT, PT, R14, 0x8, RZ ;  /* 0x000000080e0e7810 */ /* 0x000fe20007ffe0ff */
[----:B------:R-:W-:Y:S06]  /*4240*/  @P2 BRA `(.L_x_151) ;  /* 0xfffffff8000c2947 */ /* 0x000fec000383ffff */
.L_x_134:
[----:B------:R-:W-:Y:S05]  /*4250*/  BSYNC.RECONVERGENT B3 ;  /* 0x0000000000037941 */ /* 0x000fea0003800200 */
.L_x_133:
[----:B------:R-:W-:-:S13]  /*4260*/  ISETP.NE.AND P0, PT, R11, RZ, PT ;  /* 0x000000ff0b00720c */ /* 0x000fda0003f05270 */
[----:B------:R-:W-:Y:S05]  /*4270*/  @!P0 BRA `(.L_x_132) ;  /* 0x0000000800488947 */ /* 0x000fea0003800000 */
[----:B---3--:R-:W1:Y:S01]  /*4280*/  LDC R5, c[0x0][0x3bc] ;  /* 0x0000ef00ff057b82 */ /* 0x008e620000000800 */
[----:B------:R-:W-:Y:S01]  /*4290*/  ISETP.GE.U32.AND P0, PT, R11, 0x4, PT ;  /* 0x000000040b00780c */ /* 0x000fe20003f06070 */
[----:B------:R-:W-:Y:S01]  /*42a0*/  BSSY.RECONVERGENT B3, `(.L_x_152) ;  /* 0x000004a000037945 */ /* 0x000fe20003800200 */
[----:B-1----:R-:W-:-:S11]  /*42b0*/  LOP3.LUT R5, R5, 0x3, RZ, 0xc0, !PT ;  /* 0x0000000305057812 */ /* 0x002fd600078ec0ff */
[----:B------:R-:W-:Y:S05]  /*42c0*/  @!P0 BRA `(.L_x_153) ;  /* 0x00000004001c8947 */ /* 0x000fea0003800000 */
[----:B------:R-:W-:-:S05]  /*42d0*/  LEA R3, R10, UR9, 0x2 ;  /* 0x000000090a037c11 */ /* 0x000fca000f8e10ff */
[----:B------:R-:W2:Y:S01]  /*42e0*/  LDL R6, [R3] ;  /* 0x0000000003067983 */ /* 0x000ea20000100800 */
[----:B------:R-:W0:Y:S01]  /*42f0*/  MUFU.RCP R7, R26 ;  /* 0x0000001a00077308 */ /* 0x000e220000001000 */
[----:B------:R-:W-:Y:S01]  /*4300*/  BSSY.RECONVERGENT B4, `(.L_x_154) ;  /* 0x000000c000047945 */ /* 0x000fe20003800200 */
[----:B0-----:R-:W-:-:S04]  /*4310*/  FFMA R0, R7, -R26, 1 ;  /* 0x3f80000007007423 */ /* 0x001fc8000000081a */
[----:B------:R-:W-:Y:S02]  /*4320*/  FFMA R0, R7, R0, R7 ;  /* 0x0000000007007223 */ /* 0x000fe40000000007 */
[----:B--2---:R-:W0:Y:S02]  /*4330*/  FCHK P0, R6, R26 ;  /* 0x0000001a06007302 */ /* 0x004e240000000000 */
[----:B------:R-:W-:-:S04]  /*4340*/  FFMA R7, R0, R6, RZ ;  /* 0x0000000600077223 */ /* 0x000fc800000000ff */
[----:B------:R-:W-:-:S04]  /*4350*/  FFMA R4, R7, -R26, R6 ;  /* 0x8000001a07047223 */ /* 0x000fc80000000006 */
[----:B------:R-:W-:Y:S01]  /*4360*/  FFMA R11, R0, R4, R7 ;  /* 0x00000004000b7223 */ /* 0x000fe20000000007 */
[----:B0-----:R-:W-:Y:S06]  /*4370*/  @!P0 BRA `(.L_x_155) ;  /* 0x0000000000108947 */ /* 0x001fec0003800000 */
[----:B------:R-:W-:Y:S01]  /*4380*/  IMAD.MOV.U32 R4, RZ, RZ, R6 ;  /* 0x000000ffff047224 */ /* 0x000fe200078e0006 */
[----:B------:R-:W-:-:S07]  /*4390*/  MOV R20, 0x43b0 ;  /* 0x000043b000147802 */ /* 0x000fce0000000f00 */
[----:B----4-:R-:W-:Y:S05]  /*43a0*/  CALL.REL.NOINC `($__internal_1_$__cuda_sm3x_div_rn_noftz_f32_slowpath) ;  /* 0x0000000800207944 */ /* 0x010fea0003c00000 */
[----:B------:R-:W-:-:S07]  /*43b0*/  MOV R11, R0 ;  /* 0x00000000000b7202 */ /* 0x000fce0000000f00 */
.L_x_155:
[----:B------:R-:W-:Y:S05]  /*43c0*/  BSYNC.RECONVERGENT B4 ;  /* 0x0000000000047941 */ /* 0x000fea0003800200 */
.L_x_154:
[----:B------:R-:W2:Y:S01]  /*43d0*/  LDL R8, [R3+0x4] ;  /* 0x0000040003087983 */ /* 0x000ea20000100800 */
[----:B------:R-:W0:Y:S01]  /*43e0*/  LDCU.64 UR4, c[0x0][0x398] ;  /* 0x00007300ff0477ac */ /* 0x000e220008000a00 */
[----:B------:R-:W-:Y:S01]  /*43f0*/  IMAD.IADD R0, R15, 0x1, R10 ;  /* 0x000000010f007824 */ /* 0x000fe200078e020a */
[----:B------:R-:W1:Y:S01]  /*4400*/  MUFU.RCP R13, R26 ;  /* 0x0000001a000d7308 */ /* 0x000e620000001000 */
[----:B------:R-:W-:Y:S03]  /*4410*/  BSSY.RECONVERGENT B4, `(.L_x_156) ;  /* 0x0000011000047945 */ /* 0x000fe60003800200 */
[----:B------:R-:W-:-:S04]  /*4420*/  IADD3 R4, P0, PT, R0, UR8, RZ ;  /* 0x0000000800047c10 */ /* 0x000fc8000ff1e0ff */
[----:B------:R-:W-:Y:S02]  /*4430*/  LEA.HI.X.SX32 R7, R0, UR22, 0x1, P0 ;  /* 0x0000001600077c11 */ /* 0x000fe400080f0eff */
[----:B0-----:R-:W-:Y:S01]  /*4440*/  LEA R6, P0, R4, UR4, 0x2 ;  /* 0x0000000404067c11 */ /* 0x001fe2000f8010ff */
[----:B-1----:R-:W-:-:S03]  /*4450*/  FFMA R0, R13, -R26, 1 ;  /* 0x3f8000000d007423 */ /* 0x002fc6000000081a */
[----:B------:R-:W-:Y:S01]  /*4460*/  LEA.HI.X R7, R4, UR5, R7, 0x2, P0 ;  /* 0x0000000504077c11 */ /* 0x000fe200080f1407 */
[----:B------:R-:W-:-:S04]  /*4470*/  FFMA R0, R13, R0, R13 ;  /* 0x000000000d007223 */ /* 0x000fc8000000000d */
[----:B------:R0:W-:Y:S03]  /*4480*/  STG.E desc[UR20][R6.64], R11 ;  /* 0x0000000b06007986 */ /* 0x0001e6000c101914 */
[----:B--2---:R-:W1:Y:S01]  /*4490*/  FCHK P0, R8, R26 ;  /* 0x0000001a08007302 */ /* 0x004e620000000000 */
[----:B------:R-:W-:-:S04]  /*44a0*/  FFMA R13, R0, R8, RZ ;  /* 0x00000008000d7223 */ /* 0x000fc800000000ff */
[----:B------:R-:W-:-:S04]  /*44b0*/  FFMA R4, R13, -R26, R8 ;  /* 0x8000001a0d047223 */ /* 0x000fc80000000008 */
[----:B------:R-:W-:Y:S01]  /*44c0*/  FFMA R13, R0, R4, R13 ;  /* 0x00000004000d7223 */ /* 0x000fe2000000000d */
[----:B01----:R-:W-:Y:S06]  /*44d0*/  @!P0 BRA `(.L_x_157) ;  /* 0x0000000000108947 */ /* 0x003fec0003800000 */
[----:B------:R-:W-:Y:S02]  /*44e0*/  MOV R4, R8 ;  /* 0x0000000800047202 */ /* 0x000fe40000000f00 */
[----:B------:R-:W-:-:S07]  /*44f0*/  MOV R20, 0x4510 ;  /* 0x0000451000147802 */ /* 0x000fce0000000f00 */
[----:B----4-:R-:W-:Y:S05]  /*4500*/  CALL.REL.NOINC `($__internal_1_$__cuda_sm3x_div_rn_noftz_f32_slowpath) ;  /* 0x0000000400c87944 */ /* 0x010fea0003c00000 */
[----:B------:R-:W-:-:S07]  /*4510*/  IMAD.MOV.U32 R13, RZ, RZ, R0 ;  /* 0x000000ffff0d7224 */ /* 0x000fce00078e0000 */
.L_x_157:
[----:B------:R-:W-:Y:S05]  /*4520*/  BSYNC.RECONVERGENT B4 ;  /* 0x0000000000047941 */ /* 0x000fea0003800200 */
.L_x_156:
[----:B------:R-:W2:Y:S01]  /*4530*/  LDL R8, [R3+0x8] ;  /* 0x0000080003087983 */ /* 0x000ea20000100800 */
        /* <DEDUP_REMOVED lines=14> */
.L_x_159:
[----:B------:R-:W-:Y:S05]  /*4620*/  BSYNC.RECONVERGENT B4 ;  /* 0x0000000000047941 */ /* 0x000fea0003800200 */
.L_x_158:
        /* <DEDUP_REMOVED lines=14> */
.L_x_161:
[----:B------:R-:W-:Y:S05]  /*4710*/  BSYNC.RECONVERGENT B4 ;  /* 0x0000000000047941 */ /* 0x000fea0003800200 */
.L_x_160:
[----:B------:R1:W-:Y:S01]  /*4720*/  STG.E desc[UR20][R6.64+0xc], R0 ;  /* 0x00000c0006007986 */ /* 0x0003e2000c101914 */
[----:B------:R-:W-:-:S07]  /*4730*/  VIADD R10, R10, 0x4 ;  /* 0x000000040a0a7836 */ /* 0x000fce0000000000 */
.L_x_153:
[----:B------:R-:W-:Y:S05]  /*4740*/  BSYNC.RECONVERGENT B3 ;  /* 0x0000000000037941 */ /* 0x000fea0003800200 */
.L_x_152:
[----:B------:R-:W-:-:S13]  /*4750*/  ISETP.NE.AND P0, PT, R5, RZ, PT ;  /* 0x000000ff0500720c */ /* 0x000fda0003f05270 */
[----:B------:R-:W-:Y:S05]  /*4760*/  @!P0 BRA `(.L_x_132) ;  /* 0x00000004000c8947 */ /* 0x000fea0003800000 */
[----:B------:R-:W-:-:S13]  /*4770*/  ISETP.NE.AND P0, PT, R5, 0x1, PT ;  /* 0x000000010500780c */ /* 0x000fda0003f05270 */
[----:B------:R-:W-:Y:S05]  /*4780*/  @!P0 BRA `(.L_x_162) ;  /* 0x00000000009c8947 */ /* 0x000fea0003800000 */
[----:B------:R-:W-:-:S05]  /*4790*/  LEA R3, R10, UR9, 0x2 ;  /* 0x000000090a037c11 */ /* 0x000fca000f8e10ff */
[----:B-1----:R-:W2:Y:S01]  /*47a0*/  LDL R6, [R3] ;  /* 0x0000000003067983 */ /* 0x002ea20000100800 */
        /* <DEDUP_REMOVED lines=9> */
[----:B------:R-:W-:Y:S02]  /*4840*/  MOV R4, R6 ;  /* 0x0000000600047202 */ /* 0x000fe40000000f00 */
[----:B------:R-:W-:-:S07]  /*4850*/  MOV R20, 0x4870 ;  /* 0x0000487000147802 */ /* 0x000fce0000000f00 */
[----:B----4-:R-:W-:Y:S05]  /*4860*/  CALL.REL.NOINC `($__internal_1_$__cuda_sm3x_div_rn_noftz_f32_slowpath) ;  /* 0x0000000000f07944 */ /* 0x010fea0003c00000 */
[----:B------:R-:W-:-:S07]  /*4870*/  IMAD.MOV.U32 R5, RZ, RZ, R0 ;  /* 0x000000ffff057224 */ /* 0x000fce00078e0000 */
.L_x_164:
[----:B------:R-:W-:Y:S05]  /*4880*/  BSYNC.RECONVERGENT B3 ;  /* 0x0000000000037941 */ /* 0x000fea0003800200 */
.L_x_163:
[----:B------:R-:W2:Y:S01]  /*4890*/  LDL R8, [R3+0x4] ;  /* 0x0000040003087983 */ /* 0x000ea20000100800 */
[----:B------:R-:W0:Y:S01]  /*48a0*/  LDCU.64 UR4, c[0x0][0x398] ;  /* 0x00007300ff0477ac */ /* 0x000e220008000a00 */
[----:B------:R-:W-:Y:S01]  /*48b0*/  IADD3 R0, PT, PT, R15, R10, RZ ;  /* 0x0000000a0f007210 */ /* 0x000fe20007ffe0ff */
[----:B------:R-:W1:Y:S01]  /*48c0*/  MUFU.RCP R11, R26 ;  /* 0x0000001a000b7308 */ /* 0x000e620000001000 */
[----:B------:R-:W-:Y:S02]  /*48d0*/  BSSY.RECONVERGENT B3, `(.L_x_165) ;  /* 0x0000010000037945 */ /* 0x000fe40003800200 */
        /* <DEDUP_REMOVED lines=12> */
[----:B------:R-:W-:Y:S01]  /*49a0*/  IMAD.MOV.U32 R4, RZ, RZ, R8 ;  /* 0x000000ffff047224 */ /* 0x000fe200078e0008 */
[----:B------:R-:W-:-:S07]  /*49b0*/  MOV R20, 0x49d0 ;  /* 0x000049d000147802 */ /* 0x000fce0000000f00 */
[----:B----4-:R-:W-:Y:S05]  /*49c0*/  CALL.REL.NOINC `($__internal_1_$__cuda_sm3x_div_rn_noftz_f32_slowpath) ;  /* 0x0000000000987944 */ /* 0x010fea0003c00000 */
.L_x_166:
[----:B------:R-:W-:Y:S05]  /*49d0*/  BSYNC.RECONVERGENT B3 ;  /* 0x0000000000037941 */ /* 0x000fea0003800200 */
.L_x_165:
[----:B------:R2:W-:Y:S01]  /*49e0*/  STG.E desc[UR20][R6.64+0x4], R0 ;  /* 0x0000040006007986 */ /* 0x0005e2000c101914 */
[----:B------:R-:W-:-:S07]  /*49f0*/  IADD3 R10, PT, PT, R10, 0x2, RZ ;  /* 0x000000020a0a7810 */ /* 0x000fce0007ffe0ff */
.L_x_162:
[----:B------:R-:W3:Y:S02]  /*4a00*/  LDCU UR4, c[0x0][0x3bc] ;  /* 0x00007780ff0477ac */ /* 0x000ee40008000800 */
[----:B---3--:R-:W-:-:S04]  /*4a10*/  ULOP3.LUT UR4, UR4, 0x1, URZ, 0xc0, !UPT ;  /* 0x0000000104047892 */ /* 0x008fc8000f8ec0ff */
[----:B------:R-:W-:-:S09]  /*4a20*/  UISETP.NE.U32.AND UP0, UPT, UR4, 0x1, UPT ;  /* 0x000000010400788c */ /* 0x000fd2000bf05070 */
[----:B------:R-:W-:Y:S05]  /*4a30*/  BRA.U UP0, `(.L_x_132) ;  /* 0x0000000100587547 */ /* 0x000fea000b800000 */
[----:B------:R-:W-:-:S06]  /*4a40*/  LEA R3, R10, UR9, 0x2 ;  /* 0x000000090a037c11 */ /* 0x000fcc000f8e10ff */
[----:B------:R-:W3:Y:S01]  /*4a50*/  LDL R3, [R3] ;  /* 0x0000000003037983 */ /* 0x000ee20000100800 */
[----:B------:R-:W0:Y:S01]  /*4a60*/  MUFU.RCP R5, R26 ;  /* 0x0000001a00057308 */ /* 0x000e220000001000 */
[----:B------:R-:W-:Y:S01]  /*4a70*/  BSSY.RECONVERGENT B3, `(.L_x_167) ;  /* 0x000000b000037945 */ /* 0x000fe20003800200 */
[----:B012---:R-:W-:-:S04]  /*4a80*/  FFMA R0, R5, -R26, 1 ;  /* 0x3f80000005007423 */ /* 0x007fc8000000081a */
[----:B------:R-:W-:Y:S02]  /*4a90*/  FFMA R0, R5, R0, R5 ;  /* 0x0000000005007223 */ /* 0x000fe40000000005 */
[----:B---3--:R-:W0:Y:S02]  /*4aa0*/  FCHK P0, R3, R26 ;  /* 0x0000001a03007302 */ /* 0x008e240000000000 */
[----:B------:R-:W-:-:S04]  /*4ab0*/  FFMA R5, R0, R3, RZ ;  /* 0x0000000300057223 */ /* 0x000fc800000000ff */
[----:B------:R-:W-:-:S04]  /*4ac0*/  FFMA R4, R5, -R26, R3 ;  /* 0x8000001a05047223 */ /* 0x000fc80000000003 */
[----:B------:R-:W-:Y:S01]  /*4ad0*/  FFMA R0, R0, R4, R5 ;  /* 0x0000000400007223 */ /* 0x000fe20000000005 */
[----:B0-----:R-:W-:Y:S06]  /*4ae0*/  @!P0 BRA `(.L_x_168) ;  /* 0x00000000000c8947 */ /* 0x001fec0003800000 */
[----:B------:R-:W-:Y:S01]  /*4af0*/  IMAD.MOV.U32 R4, RZ, RZ, R3 ;  /* 0x000000ffff047224 */ /* 0x000fe200078e0003 */
[----:B------:R-:W-:-:S07]  /*4b00*/  MOV R20, 0x4b20 ;  /* 0x00004b2000147802 */ /* 0x000fce0000000f00 */
[----:B----4-:R-:W-:Y:S05]  /*4b10*/  CALL.REL.NOINC `($__internal_1_$__cuda_sm3x_div_rn_noftz_f32_slowpath) ;  /* 0x0000000000447944 */ /* 0x010fea0003c00000 */
.L_x_168:
[----:B------:R-:W-:Y:S05]  /*4b20*/  BSYNC.RECONVERGENT B3 ;  /* 0x0000000000037941 */ /* 0x000fea0003800200 */
.L_x_167:
[----:B------:R-:W0:Y:S01]  /*4b30*/  LDCU.64 UR4, c[0x0][0x398] ;  /* 0x00007300ff0477ac */ /* 0x000e220008000a00 */
[----:B------:R-:W-:-:S04]  /*4b40*/  IADD3 R10, PT, PT, R15, R10, RZ ;  /* 0x0000000a0f0a7210 */ /* 0x000fc80007ffe0ff */
[----:B------:R-:W-:-:S04]  /*4b50*/  IADD3 R3, P0, PT, R10, UR8, RZ ;  /* 0x000000080a037c10 */ /* 0x000fc8000ff1e0ff */
[----:B------:R-:W-:Y:S02]  /*4b60*/  LEA.HI.X.SX32 R10, R10, UR22, 0x1, P0 ;  /* 0x000000160a0a7c11 */ /* 0x000fe400080f0eff */
[----:B0-----:R-:W-:-:S04]  /*4b70*/  LEA R4, P0, R3, UR4, 0x2 ;  /* 0x0000000403047c11 */ /* 0x001fc8000f8010ff */
[----:B------:R-:W-:-:S05]  /*4b80*/  LEA.HI.X R5, R3, UR5, R10, 0x2, P0 ;  /* 0x0000000503057c11 */ /* 0x000fca00080f140a */
[----:B------:R0:W-:Y:S04]  /*4b90*/  STG.E desc[UR20][R4.64], R0 ;  /* 0x0000000004007986 */ /* 0x0001e8000c101914 */
.L_x_132:
[----:B------:R-:W-:Y:S05]  /*4ba0*/  BSYNC.RECONVERGENT B0 ;  /* 0x0000000000007941 */ /* 0x000fea0003800200 */
.L_x_131:
[----:B0--3--:R-:W0:Y:S01]  /*4bb0*/  LDC.64 R4, c[0x0][0x3a0] ;  /* 0x0000e800ff047b82 */ /* 0x009e220000000a00 */
[----:B-1----:R-:W-:-:S07]  /*4bc0*/  VIADD R11, R2, UR7 ;  /* 0x00000007020b7c36 */ /* 0x002fce0008000000 */
[----:B--2---:R-:W1:Y:S01]  /*4bd0*/  LDC.64 R6, c[0x0][0x3a8] ;  /* 0x0000ea00ff067b82 */ /* 0x004e620000000a00 */
[----:B0-----:R-:W-:-:S05]  /*4be0*/  IMAD.WIDE R2, R11, 0x4, R4 ;  /* 0x000000040b027825 */ /* 0x001fca00078e0204 */
[----:B------:R-:W-:Y:S01]  /*4bf0*/  STG.E desc[UR20][R2.64], R26 ;  /* 0x0000001a02007986 */ /* 0x000fe2000c101914 */
[----:B-1----:R-:W-:-:S05]  /*4c00*/  IMAD.WIDE R4, R11, 0x4, R6 ;  /* 0x000000040b047825 */ /* 0x002fca00078e0206 */
[----:B------:R-:W-:Y:S01]  /*4c10*/  STG.E desc[UR20][R4.64], R9 ;  /* 0x0000000904007986 */ /* 0x000fe2000c101914 */
[----:B------:R-:W-:Y:S05]  /*4c20*/  EXIT ;  /* 0x000000000000794d */ /* 0x000fea0003800000 */
        .weak           $__internal_1_$__cuda_sm3x_div_rn_noftz_f32_slowpath
        .type           $__internal_1_$__cuda_sm3x_div_rn_noftz_f32_slowpath,@function
        .size           $__internal_1_$__cuda_sm3x_div_rn_noftz_f32_slowpath,(.L_x_182 - $__internal_1_$__cuda_sm3x_div_rn_noftz_f32_slowpath)
$__internal_1_$__cuda_sm3x_div_rn_noftz_f32_slowpath:
[----:B------:R-:W-:Y:S01]  /*4c30*/  SHF.R.U32.HI R18, RZ, 0x17, R26 ;  /* 0x00000017ff127819 */ /* 0x000fe2000001161a */
[----:B------:R-:W-:Y:S01]  /*4c40*/  BSSY.RECONVERGENT B1, `(.L_x_169) ;  /* 0x0000063000017945 */ /* 0x000fe20003800200 */
[----:B------:R-:W-:Y:S02]  /*4c50*/  SHF.R.U32.HI R0, RZ, 0x17, R4 ;  /* 0x00000017ff007819 */ /* 0x000fe40000011604 */
[----:B------:R-:W-:Y:S02]  /*4c60*/  LOP3.LUT R18, R18, 0xff, RZ, 0xc0, !PT ;  /* 0x000000ff12127812 */ /* 0x000fe400078ec0ff */
[----:B------:R-:W-:Y:S02]  /*4c70*/  LOP3.LUT R0, R0, 0xff, RZ, 0xc0, !PT ;  /* 0x000000ff00007812 */ /* 0x000fe400078ec0ff */
[----:B------:R-:W-:Y:S02]  /*4c80*/  IADD3 R21, PT, PT, R18, -0x1, RZ ;  /* 0xffffffff12157810 */ /* 0x000fe40007ffe0ff */
[----:B------:R-:W-:Y:S01]  /*4c90*/  MOV R23, R26 ;  /* 0x0000001a00177202 */ /* 0x000fe20000000f00 */
[----:B------:R-:W-:Y:S01]  /*4ca0*/  VIADD R22, R0, 0xffffffff ;  /* 0xffffffff00167836 */ /* 0x000fe20000000000 */
[----:B------:R-:W-:-:S04]  /*4cb0*/  ISETP.GT.U32.AND P0, PT, R21, 0xfd, PT ;  /* 0x000000fd1500780c */ /* 0x000fc80003f04070 */
[----:B------:R-:W-:-:S13]  /*4cc0*/  ISETP.GT.U32.OR P0, PT, R22, 0xfd, P0 ;  /* 0x000000fd1600780c */ /* 0x000fda0000704470 */
[----:B------:R-:W-:Y:S01]  /*4cd0*/  @!P0 IMAD.MOV.U32 R19, RZ, RZ, RZ ;  /* 0x000000ffff138224 */ /* 0x000fe200078e00ff */
[----:B------:R-:W-:Y:S06]  /*4ce0*/  @!P0 BRA `(.L_x_170) ;  /* 0x00000000005c8947 */ /* 0x000fec0003800000 */
[----:B------:R-:W-:Y:S02]  /*4cf0*/  FSETP.GTU.FTZ.AND P0, PT, |R4|, +INF , PT ;  /* 0x7f8000000400780b */ /* 0x000fe40003f1c200 */
[----:B------:R-:W-:-:S04]  /*4d00*/  FSETP.GTU.FTZ.AND P1, PT, |R26|, +INF , PT ;  /* 0x7f8000001a00780b */ /* 0x000fc80003f3c200 */
[----:B------:R-:W-:-:S13]  /*4d10*/  PLOP3.LUT P0, PT, P0, P1, PT, 0xf8, 0x8f ;  /* 0x00000000008f781c */ /* 0x000fda0000703f70 */
[----:B------:R-:W-:Y:S05]  /*4d20*/  @P0 BRA `(.L_x_171) ;  /* 0x00000004004c0947 */ /* 0x000fea0003800000 */
[----:B------:R-:W-:-:S13]  /*4d30*/  LOP3.LUT P0, RZ, R23, 0x7fffffff, R4, 0xc8, !PT ;  /* 0x7fffffff17ff7812 */ /* 0x000fda000780c804 */
[----:B------:R-:W-:Y:S05]  /*4d40*/  @!P0 BRA `(.L_x_172) ;  /* 0x00000004003c8947 */ /* 0x000fea0003800000 */
[----:B------:R-:W-:Y:S02]  /*4d50*/  FSETP.NEU.FTZ.AND P0, PT, |R4|, +INF , PT ;  /* 0x7f8000000400780b */ /* 0x000fe40003f1d200 */
        /* <DEDUP_REMOVED lines=16> */
.L_x_170:
[----:B------:R-:W-:Y:S01]  /*4e60*/  LEA R24, R18, 0xc0800000, 0x17 ;  /* 0xc080000012187811 */ /* 0x000fe200078eb8ff */
[----:B------:R-:W-:Y:S04]  /*4e70*/  BSSY.RECONVERGENT B2, `(.L_x_175) ;  /* 0x0000036000027945 */ /* 0x000fe80003800200 */
[----:B------:R-:W-:Y:S01]  /*4e80*/  IMAD.IADD R24, R23, 0x1, -R24 ;  /* 0x0000000117187824 */ /* 0x000fe200078e0a18 */
[----:B------:R-:W-:-:S03]  /*4e90*/  IADD3 R23, PT, PT, R0, -0x7f, RZ ;  /* 0xffffff8100177810 */ /* 0x000fc60007ffe0ff */
[----:B------:R-:W0:Y:S01]  /*4ea0*/  MUFU.RCP R22, R24 ;  /* 0x0000001800167308 */ /* 0x000e220000001000 */
[----:B------:R-:W-:Y:S01]  /*4eb0*/  FADD.FTZ R21, -R24, -RZ ;  /* 0x800000ff18157221 */ /* 0x000fe20000010100 */
[C---:B------:R-:W-:Y:S01]  /*4ec0*/  IMAD R0, R23.reuse, -0x800000, R4 ;  /* 0xff80000017007824 */ /* 0x040fe200078e0204 */
[----:B------:R-:W-:-:S05]  /*4ed0*/  IADD3 R18, PT, PT, R23, 0x7f, -R18 ;  /* 0x0000007f17127810 */ /* 0x000fca0007ffe812 */
[----:B------:R-:W-:Y:S02]  /*4ee0*/  IMAD.IADD R19, R18, 0x1, R19 ;  /* 0x0000000112137824 */ /* 0x000fe400078e0213 */
        /* <DEDUP_REMOVED lines=9> */
[----:B------:R-:W-:-:S05]  /*4f80*/  IADD3 R4, PT, PT, R4, R19, RZ ;  /* 0x0000001304047210 */ /* 0x000fca0007ffe0ff */
[----:B------:R-:W-:-:S05]  /*4f90*/  VIADD R18, R4, 0xffffffff ;  /* 0xffffffff04127836 */ /* 0x000fca0000000000 */
        /* <DEDUP_REMOVED lines=9> */
[CCC-:B------:R-:W-:Y:S01]  /*5030*/  FFMA.RZ R18, R25.reuse, R21.reuse, R22.reuse ;  /* 0x0000001519127223 */ /* 0x1c0fe2000000c016 */
[CCC-:B------:R-:W-:Y:S01]  /*5040*/  FFMA.RP R19, R25.reuse, R21.reuse, R22.reuse ;  /* 0x0000001519137223 */ /* 0x1c0fe20000008016 */
[----:B------:R-:W-:Y:S01]  /*5050*/  FFMA.RM R22, R25, R21, R22 ;  /* 0x0000001519167223 */ /* 0x000fe20000004016 */
[----:B------:R-:W-:Y:S02]  /*5060*/  IADD3 R21, PT, PT, R4, 0x20, RZ ;  /* 0x0000002004157810 */ /* 0x000fe40007ffe0ff */
[----:B------:R-:W-:Y:S02]  /*5070*/  LOP3.LUT R18, R18, 0x7fffff, RZ, 0xc0, !PT ;  /* 0x007fffff12127812 */ /* 0x000fe400078ec0ff */
[----:B------:R-:W-:Y:S02]  /*5080*/  ISETP.NE.AND P3, PT, R4, RZ, PT ;  /* 0x000000ff0400720c */ /* 0x000fe40003f65270 */
[----:B------:R-:W-:Y:S02]  /*5090*/  LOP3.LUT R18, R18, 0x800000, RZ, 0xfc, !PT ;  /* 0x0080000012127812 */ /* 0x000fe400078efcff */
[----:B------:R-:W-:Y:S01]  /*50a0*/  ISETP.NE.AND P1, PT, R4, RZ, PT ;  /* 0x000000ff0400720c */ /* 0x000fe20003f25270 */
[----:B------:R-:W-:Y:S01]  /*50b0*/  IMAD.MOV R4, RZ, RZ, -R4 ;  /* 0x000000ffff047224 */ /* 0x000fe200078e0a04 */
[----:B------:R-:W-:-:S02]  /*50c0*/  SHF.L.U32 R21, R18, R21, RZ ;  /* 0x0000001512157219 */ /* 0x000fc400000006ff */
[----:B------:R-:W-:Y:S02]  /*50d0*/  FSETP.NEU.FTZ.AND P0, PT, R19, R22, PT ;  /* 0x000000161300720b */ /* 0x000fe40003f1d000 */
[----:B------:R-:W-:Y:S02]  /*50e0*/  SEL R19, R4, RZ, P3 ;  /* 0x000000ff04137207 */ /* 0x000fe40001800000 */
[----:B------:R-:W-:Y:S02]  /*50f0*/  ISETP.NE.AND P1, PT, R21, RZ, P1 ;  /* 0x000000ff1500720c */ /* 0x000fe40000f25270 */
[----:B------:R-:W-:Y:S02]  /*5100*/  SHF.R.U32.HI R19, RZ, R19, R18 ;  /* 0x00000013ff137219 */ /* 0x000fe40000011612 */
[----:B------:R-:W-:Y:S02]  /*5110*/  PLOP3.LUT P0, PT, P0, P1, PT, 0xf8, 0x8f ;  /* 0x00000000008f781c */ /* 0x000fe40000703f70 */
[----:B------:R-:W-:-:S02]  /*5120*/  SHF.R.U32.HI R18, RZ, 0x1, R19 ;  /* 0x00000001ff127819 */ /* 0x000fc40000011613 */
[----:B------:R-:W-:-:S04]  /*5130*/  SEL R21, RZ, 0x1, !P0 ;  /* 0x00000001ff157807 */ /* 0x000fc80004000000 */
[----:B------:R-:W-:-:S04]  /*5140*/  LOP3.LUT R4, R21, 0x1, R18, 0xf8, !PT ;  /* 0x0000000115047812 */ /* 0x000fc800078ef812 */
[----:B------:R-:W-:-:S04]  /*5150*/  LOP3.LUT R19, R4, R19, RZ, 0xc0, !PT ;  /* 0x0000001304137212 */ /* 0x000fc800078ec0ff */
[----:B------:R-:W-:-:S04]  /*5160*/  IADD3 R19, PT, PT, R18, R19, RZ ;  /* 0x0000001312137210 */ /* 0x000fc80007ffe0ff */
[----:B------:R-:W-:Y:S01]  /*5170*/  LOP3.LUT R0, R19, R0, RZ, 0xfc, !PT ;  /* 0x0000000013007212 */ /* 0x000fe200078efcff */
[----:B------:R-:W-:Y:S06]  /*5180*/  BRA `(.L_x_178) ;  /* 0x0000000000107947 */ /* 0x000fec0003800000 */
.L_x_177:
[----:B------:R-:W-:-:S04]  /*5190*/  LOP3.LUT R0, R0, 0x80000000, RZ, 0xc0, !PT ;  /* 0x8000000000007812 */ /* 0x000fc800078ec0ff */
[----:B------:R-:W-:Y:S01]  /*51a0*/  LOP3.LUT R0, R0, 0x7f800000, RZ, 0xfc, !PT ;  /* 0x7f80000000007812 */ /* 0x000fe200078efcff */
[----:B------:R-:W-:Y:S06]  /*51b0*/  BRA `(.L_x_178) ;  /* 0x0000000000047947 */ /* 0x000fec0003800000 */
.L_x_176:
[----:B------:R-:W-:-:S07]  /*51c0*/  IMAD R0, R19, 0x800000, R0 ;  /* 0x0080000013007824 */ /* 0x000fce00078e0200 */
.L_x_178:
[----:B------:R-:W-:Y:S05]  /*51d0*/  BSYNC.RECONVERGENT B2 ;  /* 0x0000000000027941 */ /* 0x000fea0003800200 */
.L_x_175:
[----:B------:R-:W-:Y:S05]  /*51e0*/  BRA `(.L_x_179) ;  /* 0x0000000000207947 */ /* 0x000fea0003800000 */
.L_x_174:
[----:B------:R-:W-:-:S04]  /*51f0*/  LOP3.LUT R0, R23, 0x80000000, R4, 0x48, !PT ;  /* 0x8000000017007812 */ /* 0x000fc800078e4804 */
[----:B------:R-:W-:Y:S01]  /*5200*/  LOP3.LUT R0, R0, 0x7f800000, RZ, 0xfc, !PT ;  /* 0x7f80000000007812 */ /* 0x000fe200078efcff */
[----:B------:R-:W-:Y:S06]  /*5210*/  BRA `(.L_x_179) ;  /* 0x0000000000147947 */ /* 0x000fec0003800000 */
.L_x_173:
[----:B------:R-:W-:Y:S01]  /*5220*/  LOP3.LUT R0, R23, 0x80000000, R4, 0x48, !PT ;  /* 0x8000000017007812 */ /* 0x000fe200078e4804 */
[----:B------:R-:W-:Y:S06]  /*5230*/  BRA `(.L_x_179) ;  /* 0x00000000000c7947 */ /* 0x000fec0003800000 */
.L_x_172:
[----:B------:R-:W0:Y:S01]  /*5240*/  MUFU.RSQ R0, -QNAN ;  /* 0xffc0000000007908 */ /* 0x000e220000001400 */
[----:B------:R-:W-:Y:S05]  /*5250*/  BRA `(.L_x_179) ;  /* 0x0000000000047947 */ /* 0x000fea0003800000 */
.L_x_171:
[----:B------:R-:W-:-:S07]  /*5260*/  FADD.FTZ R0, R4, R26 ;  /* 0x0000001a04007221 */ /* 0x000fce0000010000 */
.L_x_179:
[----:B------:R-:W-:Y:S05]  /*5270*/  BSYNC.RECONVERGENT B1 ;  /* 0x0000000000017941 */ /* 0x000fea0003800200 */
.L_x_169:
[----:B------:R-:W-:-:S04]  /*5280*/  HFMA2 R21, -RZ, RZ, 0, 0 ;  /* 0x00000000ff157431 */ /* 0x000fc800000001ff */
[----:B0-----:R-:W-:Y:S05]  /*5290*/  RET.REL.NODEC R20 `(_Z15flash_atten_fwdPKfS0_S0_PfS1_S1_iiiiiifb) ;  /* 0xffffffac14587950 */ /* 0x001fea0003c3ffff */
.L_x_180:
        /* <DEDUP_REMOVED lines=14> */
.L_x_182:


//--------------------- .nv.shared._Z31flash_attention_backward_kernelPKfS0_S0_S0_S0_S0_S0_PfS1_S1_iiiiiifb --------------------------
	.section	.nv.shared._Z31flash_attention_backward_kernelPKfS0_S0_S0_S0_S0_S0_PfS1_S1_iiiiiifb,"aw",@nobits
	.sectionflags	@""
	.align	16
	.zero		1024


//--------------------- .nv.shared.reserved.0     --------------------------
	.section	.nv.shared.reserved.0,"aw",@nobits
	.weak		__nv_reservedSMEM_offset_0_alias
	.size		__nv_reservedSMEM_offset_0_alias, 0, 64
	.other		__nv_reservedSMEM_offset_0_alias,@"STO_CUDA_RESERVED_SHARED STV_DEFAULT"
__nv_reservedSMEM_offset_0_alias:
	.zero		0
	.zero		64


//--------------------- .nv.shared._Z15flash_atten_fwdPKfS0_S0_PfS1_S1_iiiiiifb --------------------------
	.section	.nv.shared._Z15flash_atten_fwdPKfS0_S0_PfS1_S1_iiiiiifb,"aw",@nobits
	.sectionflags	@""
	.align	16
	.zero		1024


//--------------------- .nv.constant0._Z31flash_attention_backward_kernelPKfS0_S0_S0_S0_S0_S0_PfS1_S1_iiiiiifb --------------------------
	.section	.nv.constant0._Z31flash_attention_backward_kernelPKfS0_S0_S0_S0_S0_S0_PfS1_S1_iiiiiifb,"a",@progbits
	.sectionflags	@""
	.align	4
.nv.constant0._Z31flash_attention_backward_kernelPKfS0_S0_S0_S0_S0_S0_PfS1_S1_iiiiiifb:
	.zero		1005


//--------------------- .nv.constant0._Z15flash_atten_fwdPKfS0_S0_PfS1_S1_iiiiiifb --------------------------
	.section	.nv.constant0._Z15flash_atten_fwdPKfS0_S0_PfS1_S1_iiiiiifb,"a",@progbits
	.sectionflags	@""
	.align	4
.nv.constant0._Z15flash_atten_fwdPKfS0_S0_PfS1_S1_iiiiiifb:
	.zero		973


//--------------------- SYMBOLS --------------------------

	.type		.nv.reservedSmem.offset0,@object
	.size		.nv.reservedSmem.offset0,0x4
	.type		.nv.reservedSmem.cap,@object
	.size		.nv.reservedSmem.cap,0x4
